def matmul_kernel(
    a_ptr,
    b_ptr,
    c_ptr,
    M,
    N,
    K,
    stride_am,
    stride_ak,
    stride_bk,
    stride_bn,
    stride_cm,
    stride_cn,
    BLOCK_M: tl.constexpr,
    BLOCK_N: tl.constexpr,
    BLOCK_K: tl.constexpr,
    GROUP_M: tl.constexpr,
):
    pid = tl.program_id(axis=0)
    num_pid_m = tl.cdiv(M, BLOCK_M)
    num_pid_n = tl.cdiv(N, BLOCK_N)
    num_pid_in_group = GROUP_M * num_pid_n
    group_id = pid // num_pid_in_group
    first_pid_m = group_id * GROUP_M
    group_size_m = min(num_pid_m - first_pid_m, GROUP_M)
    pid_m = first_pid_m + ((pid % num_pid_in_group) % group_size_m)
    pid_n = (pid % num_pid_in_group) // group_size_m

    offs_am = (pid_m * BLOCK_M + tl.arange(0, BLOCK_M)) % M
    offs_bn = (pid_n * BLOCK_N + tl.arange(0, BLOCK_N)) % N
    offs_k = tl.arange(0, BLOCK_K)
    a_ptrs = a_ptr + offs_am[:, None] * stride_am + offs_k[None, :] * stride_ak
    b_ptrs = b_ptr + offs_k[:, None] * stride_bk + offs_bn[None, :] * stride_bn

    acc = tl.zeros((BLOCK_M, BLOCK_N), dtype=tl.float32)
    for kk in range(0, tl.cdiv(K, BLOCK_K)):
        a = tl.load(a_ptrs, mask=offs_k[None, :] < K - kk * BLOCK_K, other=0.0)
        b = tl.load(b_ptrs, mask=offs_k[:, None] < K - kk * BLOCK_K, other=0.0)
        acc = tl.dot(a, b, acc)
        a_ptrs += BLOCK_K * stride_ak
        b_ptrs += BLOCK_K * stride_bk

    c = acc.to(c_ptr.dtype.element_ty)
    offs_cm = pid_m * BLOCK_M + tl.arange(0, BLOCK_M)
    offs_cn = pid_n * BLOCK_N + tl.arange(0, BLOCK_N)
    c_ptrs = c_ptr + offs_cm[:, None] * stride_cm + offs_cn[None, :] * stride_cn
    mask = (offs_cm[:, None] < M) & (offs_cn[None, :] < N)
    tl.store(c_ptrs, c, mask=mask)

# config = {"BLOCK_K": 64, "BLOCK_M": 512, "BLOCK_N": 128, "GROUP_M": 8, "arch": "sm_100", "dtype": "fp8e4m3", "num_ctas": 1, "num_stages": 3, "num_warps": 2}
# arch = sm_100


// ===== COMPILED SASS (sm_100a) =====

	.target	sm_100a

	.elftype	@"ET_EXEC"


//--------------------- .note.nv.tkinfo           --------------------------
	.section	.note.nv.tkinfo,"",@"SHT_NOTE"
	.sectionflags	@"SHF_NOTE_NV_TKINFO"
	.tkinfo
        /*0018*/ 	.word	0x00000081
        /*0030*/ 	.string	""
        /*0030*/ 	.string	"ptxas-blackwell"
        /*0030*/ 	.string	"Cuda compilation tools, release 12.9, V12.9.86"
        /*0030*/ 	.string	"Build cuda_12.9.r12.9/compiler.36037853_0"
        /*0030*/ 	.string	"-v  -suppress-debug-info  -lineinfo  -arch sm_100a "



//--------------------- .note.nv.cuver            --------------------------
	.section	.note.nv.cuver,"",@"SHT_NOTE"
	.sectionflags	@"SHF_NOTE_NV_CUVER"
        /*0018*/ 	.short	0x0001
        /*001a*/ 	.short	0x0064
        /*001c*/ 	.short	0x0001
        /*001e*/ 	.short	0x0000
        /*0020*/ 	.short	0x0001
        /*0022*/ 	.short	0x0000


//--------------------- .nv.info                  --------------------------
	.section	.nv.info,"",@"SHT_CUDA_INFO"
	.align	4


	//----- nvinfo : EIATTR_REGCOUNT
	.align		4
        /*0000*/ 	.byte	0x04, 0x2f
        /*0002*/ 	.short	(.L_1 - .L_0)
	.align		4
.L_0:
        /*0004*/ 	.word	index@(matmul_kernel)
        /*0008*/ 	.word	0x00000020


	//----- nvinfo : EIATTR_FRAME_SIZE
	.align		4
.L_1:
        /*000c*/ 	.byte	0x04, 0x11
        /*000e*/ 	.short	(.L_3 - .L_2)
	.align		4
.L_2:
        /*0010*/ 	.word	index@(matmul_kernel)
        /*0014*/ 	.word	0x000067c8


	//----- nvinfo : EIATTR_MIN_STACK_SIZE
	.align		4
.L_3:
        /*0018*/ 	.byte	0x04, 0x12
        /*001a*/ 	.short	(.L_5 - .L_4)
	.align		4
.L_4:
        /*001c*/ 	.word	index@(matmul_kernel)
        /*0020*/ 	.word	0x000067c8
.L_5:


//--------------------- .nv.info.matmul_kernel    --------------------------
	.section	.nv.info.matmul_kernel,"",@"SHT_CUDA_INFO"
	.sectionflags	@""
	.align	4


	//----- nvinfo : EIATTR_CUDA_API_VERSION
	.align		4
        /*0000*/ 	.byte	0x04, 0x37
        /*0002*/ 	.short	(.L_7 - .L_6)
.L_6:
        /*0004*/ 	.word	0x00000081


	//----- nvinfo : EIATTR_KPARAM_INFO
	.align		4
.L_7:
        /*0008*/ 	.byte	0x04, 0x17
        /*000a*/ 	.short	(.L_9 - .L_8)
.L_8:
        /*000c*/ 	.word	0x00000000
        /*0010*/ 	.short	0x000d
        /*0012*/ 	.short	0x0048
        /*0014*/ 	.byte	0x00, 0xf4, 0x21, 0x00


	//----- nvinfo : EIATTR_KPARAM_INFO
	.align		4
.L_9:
        /*0018*/ 	.byte	0x04, 0x17
        /*001a*/ 	.short	(.L_11 - .L_10)
.L_10:
        /*001c*/ 	.word	0x00000000
        /*0020*/ 	.short	0x000c
        /*0022*/ 	.short	0x0040
        /*0024*/ 	.byte	0x00, 0xf4, 0x21, 0x00


	//----- nvinfo : EIATTR_KPARAM_INFO
	.align		4
.L_11:
        /*0028*/ 	.byte	0x04, 0x17
        /*002a*/ 	.short	(.L_13 - .L_12)
.L_12:
        /*002c*/ 	.word	0x00000000
        /*0030*/ 	.short	0x000b
        /*0032*/ 	.short	0x0038
        /*0034*/ 	.byte	0x00, 0xf0, 0x11, 0x00


	//----- nvinfo : EIATTR_KPARAM_INFO
	.align		4
.L_13:
        /*0038*/ 	.byte	0x04, 0x17
        /*003a*/ 	.short	(.L_15 - .L_14)
.L_14:
        /*003c*/ 	.word	0x00000000
        /*0040*/ 	.short	0x000a
        /*0042*/ 	.short	0x0034
        /*0044*/ 	.byte	0x00, 0xf0, 0x11, 0x00


	//----- nvinfo : EIATTR_KPARAM_INFO
	.align		4
.L_15:
        /*0048*/ 	.byte	0x04, 0x17
        /*004a*/ 	.short	(.L_17 - .L_16)
.L_16:
        /*004c*/ 	.word	0x00000000
        /*0050*/ 	.short	0x0009
        /*0052*/ 	.short	0x0030
        /*0054*/ 	.byte	0x00, 0xf0, 0x11, 0x00


	//----- nvinfo : EIATTR_KPARAM_INFO
	.align		4
.L_17:
        /*0058*/ 	.byte	0x04, 0x17
        /*005a*/ 	.short	(.L_19 - .L_18)
.L_18:
        /*005c*/ 	.word	0x00000000
        /*0060*/ 	.short	0x0008
        /*0062*/ 	.short	0x002c
        /*0064*/ 	.byte	0x00, 0xf0, 0x11, 0x00


	//----- nvinfo : EIATTR_KPARAM_INFO
	.align		4
.L_19:
        /*0068*/ 	.byte	0x04, 0x17
        /*006a*/ 	.short	(.L_21 - .L_20)
.L_20:
        /*006c*/ 	.word	0x00000000
        /*0070*/ 	.short	0x0007
        /*0072*/ 	.short	0x0028
        /*0074*/ 	.byte	0x00, 0xf0, 0x11, 0x00


	//----- nvinfo : EIATTR_KPARAM_INFO
	.align		4
.L_21:
        /*0078*/ 	.byte	0x04, 0x17
        /*007a*/ 	.short	(.L_23 - .L_22)
.L_22:
        /*007c*/ 	.word	0x00000000
        /*0080*/ 	.short	0x0006
        /*0082*/ 	.short	0x0024
        /*0084*/ 	.byte	0x00, 0xf0, 0x11, 0x00


	//----- nvinfo : EIATTR_KPARAM_INFO
	.align		4
.L_23:
        /*0088*/ 	.byte	0x04, 0x17
        /*008a*/ 	.short	(.L_25 - .L_24)
.L_24:
        /*008c*/ 	.word	0x00000000
        /*0090*/ 	.short	0x0005
        /*0092*/ 	.short	0x0020
        /*0094*/ 	.byte	0x00, 0xf0, 0x11, 0x00


	//----- nvinfo : EIATTR_KPARAM_INFO
	.align		4
.L_25:
        /*0098*/ 	.byte	0x04, 0x17
        /*009a*/ 	.short	(.L_27 - .L_26)
.L_26:
        /*009c*/ 	.word	0x00000000
        /*00a0*/ 	.short	0x0004
        /*00a2*/ 	.short	0x001c
        /*00a4*/ 	.byte	0x00, 0xf0, 0x11, 0x00


	//----- nvinfo : EIATTR_KPARAM_INFO
	.align		4
.L_27:
        /*00a8*/ 	.byte	0x04, 0x17
        /*00aa*/ 	.short	(.L_29 - .L_28)
.L_28:
        /*00ac*/ 	.word	0x00000000
        /*00b0*/ 	.short	0x0003
        /*00b2*/ 	.short	0x0018
        /*00b4*/ 	.byte	0x00, 0xf0, 0x11, 0x00


	//----- nvinfo : EIATTR_KPARAM_INFO
	.align		4
.L_29:
        /*00b8*/ 	.byte	0x04, 0x17
        /*00ba*/ 	.short	(.L_31 - .L_30)
.L_30:
        /*00bc*/ 	.word	0x00000000
        /*00c0*/ 	.short	0x0002
        /*00c2*/ 	.short	0x0010
        /*00c4*/ 	.byte	0x00, 0xf4, 0x21, 0x00


	//----- nvinfo : EIATTR_KPARAM_INFO
	.align		4
.L_31:
        /*00c8*/ 	.byte	0x04, 0x17
        /*00ca*/ 	.short	(.L_33 - .L_32)
.L_32:
        /*00cc*/ 	.word	0x00000000
        /*00d0*/ 	.short	0x0001
        /*00d2*/ 	.short	0x0008
        /*00d4*/ 	.byte	0x00, 0xf4, 0x21, 0x00


	//----- nvinfo : EIATTR_KPARAM_INFO
	.align		4
.L_33:
        /*00d8*/ 	.byte	0x04, 0x17
        /*00da*/ 	.short	(.L_35 - .L_34)
.L_34:
        /*00dc*/ 	.word	0x00000000
        /*00e0*/ 	.short	0x0000
        /*00e2*/ 	.short	0x0000
        /*00e4*/ 	.byte	0x00, 0xf4, 0x21, 0x00


	//----- nvinfo : EIATTR_SPARSE_MMA_MASK
	.align		4
.L_35:
        /*00e8*/ 	.byte	0x03, 0x50
        /*00ea*/ 	.short	0x0000


	//----- nvinfo : EIATTR_MAXREG_COUNT
	.align		4
        /*00ec*/ 	.byte	0x03, 0x1b
        /*00ee*/ 	.short	0x00ff


	//----- nvinfo : EIATTR_NUM_BARRIERS
	.align		4
        /*00f0*/ 	.byte	0x02, 0x4c
        /*00f2*/ 	.byte	0x01
	.zero		1


	//----- nvinfo : EIATTR_ANNOTATIONS
	.align		4
        /*00f4*/ 	.byte	0x04, 0x55
        /*00f6*/ 	.short	(.L_37 - .L_36)


	//   ....[0]....
.L_36:
        /*00f8*/ 	.word	0x00000001
        /*00fc*/ 	.byte	0x10, 0x05, 0x00, 0x00, 0x01, 0x00, 0x00, 0x00, 0x60, 0x05, 0x00, 0x00, 0x01, 0x00, 0x00, 0x00
        /* <DEDUP_REMOVED lines=2210> */
        /*8b2c*/ 	.byte	0xc0, 0xe7, 0x01, 0x00, 0x01, 0x00, 0x00, 0x00, 0xf0, 0xe7, 0x01, 0x00


	//----- nvinfo : EIATTR_VRC_CTA_INIT_COUNT
	.align		4
.L_37:
        /*8b38*/ 	.byte	0x02, 0x4a
	.zero		1
	.zero		1


	//----- nvinfo : EIATTR_EXIT_INSTR_OFFSETS
	.align		4
        /*8b3c*/ 	.byte	0x04, 0x1c
        /*8b3e*/ 	.short	(.L_39 - .L_38)


	//   ....[0]....
.L_38:
        /*8b40*/ 	.word	0x000ce270


	//   ....[1]....
        /*8b44*/ 	.word	0x000ce2a0


	//----- nvinfo : EIATTR_REQNTID
	.align		4
.L_39:
        /*8b48*/ 	.byte	0x04, 0x10
        /*8b4a*/ 	.short	(.L_41 - .L_40)
.L_40:
        /*8b4c*/ 	.word	0x00000040
        /*8b50*/ 	.word	0x00000001
        /*8b54*/ 	.word	0x00000001


	//----- nvinfo : EIATTR_CBANK_PARAM_SIZE
	.align		4
.L_41:
        /*8b58*/ 	.byte	0x03, 0x19
        /*8b5a*/ 	.short	0x0050


	//----- nvinfo : EIATTR_PARAM_CBANK
	.align		4
        /*8b5c*/ 	.byte	0x04, 0x0a
        /*8b5e*/ 	.short	(.L_43 - .L_42)
	.align		4
.L_42:
        /*8b60*/ 	.word	index@(.nv.constant0.matmul_kernel)
        /*8b64*/ 	.short	0x0380
        /*8b66*/ 	.short	0x0050


	//----- nvinfo : EIATTR_SW_WAR
	.align		4
.L_43:
        /*8b68*/ 	.byte	0x04, 0x36
        /*8b6a*/ 	.short	(.L_45 - .L_44)
.L_44:
        /*8b6c*/ 	.word	0x00000008
.L_45:


//--------------------- .nv.compat                --------------------------
	.section	.nv.compat,"",@"SHT_CUDA_COMPAT_INFO"
	.align	4
        /*0000*/ 	.byte	0x02, 0x02, 0x02, 0x00, 0x02, 0x05, 0x05, 0x00, 0x02, 0x03, 0x00, 0x00, 0x02, 0x06, 0x01, 0x00


//--------------------- .nv.callgraph             --------------------------
	.section	.nv.callgraph,"",@"SHT_CUDA_CALLGRAPH"
	.align	4
	.sectionentsize	8
	.align		4
        /*0000*/ 	.word	0x00000000
	.align		4
        /*0004*/ 	.word	0xffffffff
	.align		4
        /*0008*/ 	.word	0x00000000
	.align		4
        /*000c*/ 	.word	0xfffffffe
	.align		4
        /*0010*/ 	.word	0x00000000
	.align		4
        /*0014*/ 	.word	0xfffffffd
	.align		4
        /*0018*/ 	.word	0x00000000
	.align		4
        /*001c*/ 	.word	0xfffffffc


//--------------------- .text.matmul_kernel       --------------------------
	.section	.text.matmul_kernel,"ax",@progbits
	.align	128
        .global         matmul_kernel
        .type           matmul_kernel,@function
        .size           matmul_kernel,(.L_x_4 - matmul_kernel)
        .other          matmul_kernel,@"STO_CUDA_ENTRY STV_DEFAULT"
matmul_kernel:
.text.matmul_kernel:
[----:B------:R-:W0:Y:S08]  /*0000*/  LDC R1, c[0x0][0x37c] ;  /* 0x0000df00ff017b82 */ /* 0x000e300000000800 */
[----:B------:R-:W1:Y:S01]  /*0010*/  LDC.64 R4, c[0x0][0x398] ;  /* 0x0000e600ff047b82 */ /* 0x000e620000000a00 */
[----:B0-----:R-:W-:Y:S01]  /*0020*/  VIADD R1, R1, 0xffff9838 ;  /* 0xffff983801017836 */ /* 0x001fe20000000000 */
[----:B------:R-:W0:Y:S01]  /*0030*/  S2R R14, SR_TID.X ;  /* 0x00000000000e7919 */ /* 0x000e220000002100 */
[----:B------:R-:W2:Y:S01]  /*0040*/  LDCU UR40, c[0x0][0x3a0] ;  /* 0x00007400ff2877ac */ /* 0x000ea20008000800 */
[----:B------:R-:W-:-:S04]  /*0050*/  UMOV UR4, 0x400 ;  /* 0x0000040000047882 */ /* 0x000fc80000000000 */
[----:B------:R-:W3:Y:S01]  /*0060*/  S2UR UR5, SR_CgaCtaId ;  /* 0x00000000000579c3 */ /* 0x000ee20000008800 */
[----:B------:R-:W4:Y:S01]  /*0070*/  LDCU.64 UR34, c[0x0][0x358] ;  /* 0x00006b00ff2277ac */ /* 0x000f220008000a00 */
[----:B--2---:R-:W-:Y:S01]  /*0080*/  UIADD3 UR40, UPT, UPT, UR40, 0x3f, URZ ;  /* 0x0000003f28287890 */ /* 0x004fe2000fffe0ff */
[----:B-1----:R-:W-:-:S03]  /*0090*/  VIADD R0, R5, 0x7f ;  /* 0x0000007f05007836 */ /* 0x002fc60000000000 */
[----:B------:R-:W-:Y:S02]  /*00a0*/  UISETP.GT.AND UP0, UPT, UR40, 0x3f, UPT ;  /* 0x0000003f2800788c */ /* 0x000fe4000bf04270 */
[----:B------:R-:W-:Y:S01]  /*00b0*/  SHF.R.S32.HI R3, RZ, 0x1f, R0 ;  /* 0x0000001fff037819 */ /* 0x000fe20000011400 */
[----:B---3--:R-:W-:-:S03]  /*00c0*/  ULEA UR4, UR5, UR4, 0x18 ;  /* 0x0000000405047291 */ /* 0x008fc6000f8ec0ff */
[----:B------:R-:W-:Y:S02]  /*00d0*/  LEA.HI R3, R3, R0, RZ, 0x7 ;  /* 0x0000000003037211 */ /* 0x000fe400078f38ff */
[----:B0-----:R-:W-:Y:S02]  /*00e0*/  LOP3.LUT R17, R14, 0x3f, RZ, 0xc0, !PT ;  /* 0x0000003f0e117812 */ /* 0x001fe400078ec0ff */
[----:B------:R-:W-:Y:S02]  /*00f0*/  SHF.R.S32.HI R0, RZ, 0x7, R3 ;  /* 0x00000007ff007819 */ /* 0x000fe40000011403 */
[----:B------:R-:W0:Y:S03]  /*0100*/  S2R R3, SR_CTAID.X ;  /* 0x0000000000037919 */ /* 0x000e260000002500 */
[----:B------:R-:W-:-:S05]  /*0110*/  IMAD.SHL.U32 R0, R0, 0x8, RZ ;  /* 0x0000000800007824 */ /* 0x000fca00078e00ff */
[-C--:B------:R-:W-:Y:S02]  /*0120*/  IABS R9, R0.reuse ;  /* 0x0000000000097213 */ /* 0x080fe40000000000 */
[----:B------:R-:W-:Y:S02]  /*0130*/  IABS R12, R0 ;  /* 0x00000000000c7213 */ /* 0x000fe40000000000 */
[----:B------:R-:W1:Y:S08]  /*0140*/  I2F.RP R2, R9 ;  /* 0x0000000900027306 */ /* 0x000e700000209400 */
[----:B-1----:R-:W1:Y:S01]  /*0150*/  MUFU.RCP R2, R2 ;  /* 0x0000000200027308 */ /* 0x002e620000001000 */
[----:B0-----:R-:W-:Y:S01]  /*0160*/  IABS R10, R3 ;  /* 0x00000003000a7213 */ /* 0x001fe20000000000 */
[----:B-1----:R-:W-:-:S02]  /*0170*/  VIADD R6, R2, 0xffffffe ;  /* 0x0ffffffe02067836 */ /* 0x002fc40000000000 */
[----:B------:R-:W-:-:S04]  /*0180*/  IMAD.MOV R2, RZ, RZ, -R12 ;  /* 0x000000ffff027224 */ /* 0x000fc800078e0a0c */
[----:B------:R0:W1:Y:S02]  /*0190*/  F2I.FTZ.U32.TRUNC.NTZ R7, R6 ;  /* 0x0000000600077305 */ /* 0x000064000021f000 */
[----:B0-----:R-:W-:Y:S02]  /*01a0*/  IMAD.MOV.U32 R6, RZ, RZ, RZ ;  /* 0x000000ffff067224 */ /* 0x001fe400078e00ff */
[----:B-1----:R-:W-:-:S04]  /*01b0*/  IMAD.MOV R8, RZ, RZ, -R7 ;  /* 0x000000ffff087224 */ /* 0x002fc800078e0a07 */
[----:B------:R-:W-:Y:S02]  /*01c0*/  IMAD R11, R8, R9, RZ ;  /* 0x00000009080b7224 */ /* 0x000fe400078e02ff */
[----:B------:R-:W-:Y:S02]  /*01d0*/  IMAD.MOV.U32 R8, RZ, RZ, R10 ;  /* 0x000000ffff087224 */ /* 0x000fe400078e000a */
[----:B------:R-:W-:-:S06]  /*01e0*/  IMAD.HI.U32 R7, R7, R11, R6 ;  /* 0x0000000b07077227 */ /* 0x000fcc00078e0006 */
[----:B------:R-:W-:-:S04]  /*01f0*/  IMAD.HI.U32 R7, R7, R8, RZ ;  /* 0x0000000807077227 */ /* 0x000fc800078e00ff */
[----:B------:R-:W-:-:S05]  /*0200*/  IMAD R2, R7, R2, R8 ;  /* 0x0000000207027224 */ /* 0x000fca00078e0208 */
[----:B------:R-:W-:-:S13]  /*0210*/  ISETP.GT.U32.AND P1, PT, R9, R2, PT ;  /* 0x000000020900720c */ /* 0x000fda0003f24070 */
[----:B------:R-:W-:Y:S02]  /*0220*/  @!P1 IMAD.IADD R2, R2, 0x1, -R9 ;  /* 0x0000000102029824 */ /* 0x000fe400078e0a09 */
[----:B------:R-:W-:Y:S01]  /*0230*/  @!P1 VIADD R7, R7, 0x1 ;  /* 0x0000000107079836 */ /* 0x000fe20000000000 */
[----:B------:R-:W-:Y:S02]  /*0240*/  ISETP.NE.AND P1, PT, R0, RZ, PT ;  /* 0x000000ff0000720c */ /* 0x000fe40003f25270 */
[----:B------:R-:W-:Y:S02]  /*0250*/  ISETP.GE.U32.AND P0, PT, R2, R9, PT ;  /* 0x000000090200720c */ /* 0x000fe40003f06070 */
[----:B------:R-:W-:-:S04]  /*0260*/  LOP3.LUT R2, R3, R0, RZ, 0x3c, !PT ;  /* 0x0000000003027212 */ /* 0x000fc800078e3cff */
[----:B------:R-:W-:Y:S01]  /*0270*/  ISETP.GE.AND P2, PT, R2, RZ, PT ;  /* 0x000000ff0200720c */ /* 0x000fe20003f46270 */
[----:B------:R-:W-:-:S06]  /*0280*/  VIADD R2, R4, 0x1ff ;  /* 0x000001ff04027836 */ /* 0x000fcc0000000000 */
[----:B------:R-:W-:-:S04]  /*0290*/  @P0 VIADD R7, R7, 0x1 ;  /* 0x0000000107070836 */ /* 0x000fc80000000000 */
[----:B------:R-:W-:Y:S01]  /*02a0*/  IMAD.MOV.U32 R6, RZ, RZ, R7 ;  /* 0x000000ffff067224 */ /* 0x000fe200078e0007 */
[----:B------:R-:W-:-:S03]  /*02b0*/  SHF.R.S32.HI R7, RZ, 0x1f, R2 ;  /* 0x0000001fff077819 */ /* 0x000fc60000011402 */
[----:B------:R-:W-:Y:S01]  /*02c0*/  @!P2 IMAD.MOV R6, RZ, RZ, -R6 ;  /* 0x000000ffff06a224 */ /* 0x000fe200078e0a06 */
[----:B------:R-:W-:Y:S02]  /*02d0*/  @!P1 LOP3.LUT R6, RZ, R0, RZ, 0x33, !PT ;  /* 0x00000000ff069212 */ /* 0x000fe400078e33ff */
[----:B------:R-:W-:-:S03]  /*02e0*/  LEA.HI R7, R7, R2, RZ, 0x9 ;  /* 0x0000000207077211 */ /* 0x000fc600078f48ff */
[----:B------:R-:W-:Y:S02]  /*02f0*/  IMAD.SHL.U32 R2, R6, 0x8, RZ ;  /* 0x0000000806027824 */ /* 0x000fe400078e00ff */
[----:B------:R-:W-:-:S03]  /*0300*/  IMAD.MOV R6, RZ, RZ, -R6 ;  /* 0x000000ffff067224 */ /* 0x000fc600078e0a06 */
[----:B------:R-:W-:Y:S01]  /*0310*/  LEA.HI.SX32 R7, R7, -R2, 0x17 ;  /* 0x8000000207077211 */ /* 0x000fe200078fbaff */
[----:B------:R-:W-:Y:S02]  /*0320*/  IMAD R15, R0, R6, R3 ;  /* 0x00000006000f7224 */ /* 0x000fe400078e0203 */
[----:B------:R-:W-:Y:S01]  /*0330*/  IMAD.MOV.U32 R6, RZ, RZ, RZ ;  /* 0x000000ffff067224 */ /* 0x000fe200078e00ff */
[----:B------:R-:W-:Y:S02]  /*0340*/  VIMNMX R8, PT, PT, R7, 0x8, PT ;  /* 0x0000000807087848 */ /* 0x000fe40003fe0100 */
[----:B------:R-:W-:Y:S02]  /*0350*/  IABS R13, R15 ;  /* 0x0000000f000d7213 */ /* 0x000fe40000000000 */
[----:B------:R-:W-:-:S04]  /*0360*/  IABS R11, R8 ;  /* 0x00000008000b7213 */ /* 0x000fc80000000000 */
[----:B------:R-:W0:Y:S08]  /*0370*/  I2F.RP R9, R11 ;  /* 0x0000000b00097306 */ /* 0x000e300000209400 */
[----:B0-----:R-:W0:Y:S02]  /*0380*/  MUFU.RCP R9, R9 ;  /* 0x0000000900097308 */ /* 0x001e240000001000 */
[----:B0-----:R-:W-:-:S06]  /*0390*/  VIADD R7, R9, 0xffffffe ;  /* 0x0ffffffe09077836 */ /* 0x001fcc0000000000 */
[----:B------:R-:W0:Y:S02]  /*03a0*/  F2I.FTZ.U32.TRUNC.NTZ R7, R7 ;  /* 0x0000000700077305 */ /* 0x000e24000021f000 */
[----:B0-----:R-:W-:-:S04]  /*03b0*/  IMAD.MOV R10, RZ, RZ, -R7 ;  /* 0x000000ffff0a7224 */ /* 0x001fc800078e0a07 */
[----:B------:R-:W-:-:S04]  /*03c0*/  IMAD.MOV.U32 R0, RZ, RZ, R10 ;  /* 0x000000ffff007224 */ /* 0x000fc800078e000a */
[----:B------:R-:W-:Y:S01]  /*03d0*/  IMAD R3, R0, R11, RZ ;  /* 0x0000000b00037224 */ /* 0x000fe200078e02ff */
[----:B------:R-:W-:-:S03]  /*03e0*/  IABS R0, R8 ;  /* 0x0000000800007213 */ /* 0x000fc60000000000 */
[----:B------:R-:W-:-:S04]  /*03f0*/  IMAD.HI.U32 R6, R7, R3, R6 ;  /* 0x0000000307067227 */ /* 0x000fc800078e0006 */
[----:B------:R-:W-:Y:S02]  /*0400*/  IMAD.MOV R0, RZ, RZ, -R0 ;  /* 0x000000ffff007224 */ /* 0x000fe400078e0a00 */
        /* <DEDUP_REMOVED lines=8> */
[----:B------:R-:W-:-:S07]  /*0490*/  ISETP.GE.AND P2, PT, R0, RZ, PT ;  /* 0x000000ff0000720c */ /* 0x000fce0003f46270 */
[----:B------:R-:W-:-:S06]  /*04a0*/  @P0 VIADD R6, R6, 0x1 ;  /* 0x0000000106060836 */ /* 0x000fcc0000000000 */
[----:B------:R-:W-:Y:S01]  /*04b0*/  @!P2 IMAD.MOV R6, RZ, RZ, -R6 ;  /* 0x000000ffff06a224 */ /* 0x000fe200078e0a06 */
[----:B------:R-:W-:-:S05]  /*04c0*/  @!P1 LOP3.LUT R6, RZ, R8, RZ, 0x33, !PT ;  /* 0x00000008ff069212 */ /* 0x000fca00078e33ff */
[----:B------:R-:W-:Y:S02]  /*04d0*/  IMAD.MOV R3, RZ, RZ, -R6 ;  /* 0x000000ffff037224 */ /* 0x000fe400078e0a06 */
[----:B------:R-:W-:Y:S02]  /*04e0*/  IMAD.SHL.U32 R16, R6, 0x80, RZ ;  /* 0x0000008006107824 */ /* 0x000fe400078e00ff */
[----:B------:R-:W-:Y:S02]  /*04f0*/  IMAD R3, R8, R3, R15 ;  /* 0x0000000308037224 */ /* 0x000fe400078e020f */
[----:B------:R-:W-:Y:S01]  /*0500*/  VIADD R6, R16, 0x3 ;  /* 0x0000000310067836 */ /* 0x000fe20000000000 */
[----:B------:R-:W-:Y:S01]  /*0510*/  STL [R1+0x2044], R16 ;  /* 0x0020441001007387 */ /* 0x000fe20000100800 */
[----:B------:R-:W-:Y:S02]  /*0520*/  IMAD.IADD R0, R2, 0x1, R3 ;  /* 0x0000000102007824 */ /* 0x000fe400078e0203 */
[----:B------:R-:W-:-:S02]  /*0530*/  VIADD R3, R16, 0x1 ;  /* 0x0000000110037836 */ /* 0x000fc40000000000 */
[----:B------:R-:W-:Y:S02]  /*0540*/  VIADD R2, R16, 0x2 ;  /* 0x0000000210027836 */ /* 0x000fe40000000000 */
[----:B------:R-:W-:Y:S01]  /*0550*/  IMAD R12, R0, 0x200, R17 ;  /* 0x00000200000c7824 */ /* 0x000fe200078e0211 */
[----:B------:R0:W-:Y:S01]  /*0560*/  STL [R1+0x248], R3 ;  /* 0x0002480301007387 */ /* 0x0001e20000100800 */
[----:B------:R-:W-:Y:S02]  /*0570*/  VIADD R28, R16, 0x75 ;  /* 0x00000075101c7836 */ /* 0x000fe40000000000 */
[----:B------:R-:W-:Y:S01]  /*0580*/  VIADD R0, R12, 0x40 ;  /* 0x000000400c007836 */ /* 0x000fe20000000000 */
[----:B------:R1:W-:Y:S01]  /*0590*/  STL [R1+0x244], R2 ;  /* 0x0002440201007387 */ /* 0x0003e20000100800 */
[C---:B------:R-:W-:Y:S02]  /*05a0*/  VIADD R27, R16.reuse, 0x76 ;  /* 0x00000076101b7836 */ /* 0x040fe40000000000 */
[C---:B------:R-:W-:Y:S01]  /*05b0*/  VIADD R26, R16.reuse, 0x77 ;  /* 0x00000077101a7836 */ /* 0x040fe20000000000 */
[----:B------:R2:W-:Y:S01]  /*05c0*/  STL [R1+0x240], R6 ;  /* 0x0002400601007387 */ /* 0x0005e20000100800 */
[----:B------:R-:W-:-:S02]  /*05d0*/  VIADD R25, R16, 0x78 ;  /* 0x0000007810197836 */ /* 0x000fc40000000000 */
[C---:B0-----:R-:W-:Y:S02]  /*05e0*/  VIADD R3, R16.reuse, 0x4 ;  /* 0x0000000410037836 */ /* 0x041fe40000000000 */
[C---:B------:R-:W-:Y:S02]  /*05f0*/  VIADD R24, R16.reuse, 0x79 ;  /* 0x0000007910187836 */ /* 0x040fe40000000000 */
[C---:B-1----:R-:W-:Y:S01]  /*0600*/  VIADD R2, R16.reuse, 0x5 ;  /* 0x0000000510027836 */ /* 0x042fe20000000000 */
[----:B------:R0:W-:Y:S01]  /*0610*/  STL [R1+0x23c], R3 ;  /* 0x00023c0301007387 */ /* 0x0001e20000100800 */
[C---:B------:R-:W-:Y:S02]  /*0620*/  VIADD R23, R16.reuse, 0x7a ;  /* 0x0000007a10177836 */ /* 0x040fe40000000000 */
[C---:B--2---:R-:W-:Y:S01]  /*0630*/  VIADD R6, R16.reuse, 0x6 ;  /* 0x0000000610067836 */ /* 0x044fe20000000000 */
[----:B------:R1:W-:Y:S01]  /*0640*/  STL [R1+0x238], R2 ;  /* 0x0002380201007387 */ /* 0x0003e20000100800 */
[----:B------:R-:W-:-:S02]  /*0650*/  VIADD R22, R16, 0x7b ;  /* 0x0000007b10167836 */ /* 0x000fc40000000000 */
[C---:B------:R-:W-:Y:S01]  /*0660*/  VIADD R21, R16.reuse, 0x7c ;  /* 0x0000007c10157836 */ /* 0x040fe20000000000 */
[----:B------:R2:W-:Y:S01]  /*0670*/  STL [R1+0x234], R6 ;  /* 0x0002340601007387 */ /* 0x0005e20000100800 */
[C---:B------:R-:W-:Y:S02]  /*0680*/  VIADD R20, R16.reuse, 0x7d ;  /* 0x0000007d10147836 */ /* 0x040fe40000000000 */
[C---:B0-----:R-:W-:Y:S02]  /*0690*/  VIADD R3, R16.reuse, 0x7 ;  /* 0x0000000710037836 */ /* 0x041fe40000000000 */
[C---:B------:R-:W-:Y:S02]  /*06a0*/  VIADD R9, R16.reuse, 0x7f ;  /* 0x0000007f10097836 */ /* 0x040fe40000000000 */
[C---:B-1----:R-:W-:Y:S01]  /*06b0*/  VIADD R2, R16.reuse, 0x8 ;  /* 0x0000000810027836 */ /* 0x042fe20000000000 */
[----:B------:R0:W-:Y:S01]  /*06c0*/  STL [R1+0x230], R3 ;  /* 0x0002300301007387 */ /* 0x0001e20000100800 */
[----:B--2---:R-:W-:-:S03]  /*06d0*/  VIADD R6, R16, 0x9 ;  /* 0x0000000910067836 */ /* 0x004fc60000000000 */
[----:B------:R1:W-:Y:S04]  /*06e0*/  STL [R1+0x22c], R2 ;  /* 0x00022c0201007387 */ /* 0x0003e80000100800 */
[----:B------:R2:W-:Y:S01]  /*06f0*/  STL [R1+0x228], R6 ;  /* 0x0002280601007387 */ /* 0x0005e20000100800 */
[C---:B0-----:R-:W-:Y:S02]  /*0700*/  VIADD R3, R16.reuse, 0xa ;  /* 0x0000000a10037836 */ /* 0x041fe40000000000 */
[----:B-1----:R-:W-:-:S03]  /*0710*/  VIADD R2, R16, 0xb ;  /* 0x0000000b10027836 */ /* 0x002fc60000000000 */
        /* <DEDUP_REMOVED lines=213> */
[----:B------:R-:W-:Y:S01]  /*1470*/  STL [R1+0x2054], R12 ;  /* 0x0020540c01007387 */ /* 0x000fe20000100800 */
[----:B0-----:R-:W-:-:S03]  /*1480*/  VIADD R3, R16, 0x7e ;  /* 0x0000007e10037836 */ /* 0x001fc60000000000 */
[----:B------:R0:W-:Y:S01]  /*1490*/  STL [R1+0x20b0], R0 ;  /* 0x0020b00001007387 */ /* 0x0001e20000100800 */
[----:B-1----:R-:W-:-:S03]  /*14a0*/  VIADD R2, R12, 0xc0 ;  /* 0x000000c00c027836 */ /* 0x002fc60000000000 */
[----:B------:R1:W-:Y:S04]  /*14b0*/  STL [R1+0x20ac], R6 ;  /* 0x0020ac0601007387 */ /* 0x0003e80000100800 */
[----:B------:R2:W-:Y:S01]  /*14c0*/  STL [R1+0x20a8], R2 ;  /* 0x0020a80201007387 */ /* 0x0005e20000100800 */
[C---:B0-----:R-:W-:Y:S02]  /*14d0*/  VIADD R0, R12.reuse, 0x100 ;  /* 0x000001000c007836 */ /* 0x041fe40000000000 */
[----:B-1----:R-:W-:-:S03]  /*14e0*/  VIADD R6, R12, 0x140 ;  /* 0x000001400c067836 */ /* 0x002fc60000000000 */
[----:B------:R0:W-:Y:S01]  /*14f0*/  STL [R1+0x20a4], R0 ;  /* 0x0020a40001007387 */ /* 0x0001e20000100800 */
[----:B--2---:R-:W-:-:S03]  /*1500*/  VIADD R2, R12, 0x180 ;  /* 0x000001800c027836 */ /* 0x004fc60000000000 */
[----:B------:R1:W-:Y:S01]  /*1510*/  STL [R1+0x20a0], R6 ;  /* 0x0020a00601007387 */ /* 0x0003e20000100800 */
[----:B0-----:R-:W-:-:S05]  /*1520*/  VIADD R0, R12, 0x1c0 ;  /* 0x000001c00c007836 */ /* 0x001fca0000000000 */
[----:B------:R1:W-:Y:S04]  /*1530*/  STL [R1+0x2098], R0 ;  /* 0x0020980001007387 */ /* 0x0003e80000100800 */
[----:B------:R1:W-:Y:S01]  /*1540*/  STL [R1+0x209c], R2 ;  /* 0x00209c0201007387 */ /* 0x0003e20000100800 */
[----:B----4-:R-:W-:Y:S05]  /*1550*/  BRA.U UP0, `(.L_x_0) ;  /* 0x00000041000c7547 */ /* 0x010fea000b800000 */
[----:B-1----:R-:W-:Y:S01]  /*1560*/  IMAD.SHL.U32 R0, R14, 0x8, RZ ;  /* 0x000000080e007824 */ /* 0x002fe200078e00ff */
[----:B------:R0:W-:Y:S04]  /*1570*/  STL [R1+0x20], RZ ;  /* 0x000020ff01007387 */ /* 0x0001e80000100800 */
[----:B------:R0:W-:Y:S04]  /*1580*/  STL [R1+0x3af8], R0 ;  /* 0x003af80001007387 */ /* 0x0001e80000100800 */
[----:B------:R0:W-:Y:S04]  /*1590*/  STL [R1+0x24], RZ ;  /* 0x000024ff01007387 */ /* 0x0001e80000100800 */
        /* <DEDUP_REMOVED lines=1021> */
[----:B------:R0:W-:Y:S01]  /*5570*/  STL [R1+0x30c], RZ ;  /* 0x00030cff01007387 */ /* 0x0001e20000100800 */
[----:B------:R-:W-:Y:S05]  /*5580*/  BRA `(.L_x_1) ;  /* 0x000007e000d47947 */ /* 0x000fea0003800000 */
.L_x_0:
[----:B------:R0:W-:Y:S01]  /*5590*/  STL [R1+0x3cd8], R23 ;  /* 0x003cd81701007387 */ /* 0x0001e20000100800 */
[----:B------:R-:W-:Y:S01]  /*55a0*/  IABS R8, R4 ;  /* 0x0000000400087213 */ /* 0x000fe20000000000 */
[----:B------:R-:W2:Y:S01]  /*55b0*/  LDCU UR64, c[0x0][0x3ac] ;  /* 0x00007580ff4077ac */ /* 0x000ea20008000800 */
[----:B-1----:R-:W-:Y:S02]  /*55c0*/  IABS R2, R5 ;  /* 0x0000000500027213 */ /* 0x002fe40000000000 */
[----:B------:R-:W-:Y:S01]  /*55d0*/  IABS R19, R12 ;  /* 0x0000000c00137213 */ /* 0x000fe20000000000 */
[----:B------:R-:W1:Y:S01]  /*55e0*/  LDCU.128 UR20, c[0x0][0x380] ;  /* 0x00007000ff1477ac */ /* 0x000e620008000c00 */
[----:B0-----:R-:W3:Y:S01]  /*55f0*/  LDL R23, [R1+0x20ac] ;  /* 0x0020ac0001177983 */ /* 0x001ee20000100800 */
[----:B------:R-:W-:Y:S01]  /*5600*/  ISETP.GE.AND P1, PT, R9, RZ, PT ;  /* 0x000000ff0900720c */ /* 0x000fe20003f26270 */
[----:B------:R-:W0:Y:S02]  /*5610*/  LDCU UR66, c[0x0][0x3b0] ;  /* 0x00007600ff4277ac */ /* 0x000e240008000800 */
[----:B------:R4:W-:Y:S01]  /*5620*/  STL [R1+0x3cd4], R24 ;  /* 0x003cd41801007387 */ /* 0x0009e20000100800 */
[----:B------:R-:W-:Y:S01]  /*5630*/  ISETP.GE.AND P4, PT, R3, RZ, PT ;  /* 0x000000ff0300720c */ /* 0x000fe20003f86270 */
[----:B------:R-:W5:Y:S01]  /*5640*/  LDCU UR65, c[0x0][0x3a4] ;  /* 0x00007480ff4177ac */ /* 0x000f620008000800 */
[----:B------:R-:W0:Y:S01]  /*5650*/  LDCU UR5, c[0x0][0x3a8] ;  /* 0x00007500ff0577ac */ /* 0x000e220008000800 */
[----:B----4-:R-:W4:Y:S01]  /*5660*/  LDL R24, [R1+0x20a8] ;  /* 0x0020a80001187983 */ /* 0x010f220000100800 */
[----:B------:R-:W0:Y:S03]  /*5670*/  LDCU UR52, c[0x0][0x3a8] ;  /* 0x00007500ff3477ac */ /* 0x000e260008000800 */
[----:B------:R1:W-:Y:S01]  /*5680*/  STL [R1+0x3cd0], R25 ;  /* 0x003cd01901007387 */ /* 0x0003e20000100800 */
[----:B------:R-:W0:Y:S01]  /*5690*/  LDCU UR55, c[0x0][0x3a8] ;  /* 0x00007500ff3777ac */ /* 0x000e220008000800 */
[----:B------:R-:W0:Y:S01]  /*56a0*/  LDCU UR41, c[0x0][0x3a8] ;  /* 0x00007500ff2977ac */ /* 0x000e220008000800 */
[----:B------:R-:W0:Y:S01]  /*56b0*/  LDCU UR42, c[0x0][0x3a8] ;  /* 0x00007500ff2a77ac */ /* 0x000e220008000800 */
[----:B-1----:R-:W2:Y:S01]  /*56c0*/  LDL R25, [R1+0x20a4] ;  /* 0x0020a40001197983 */ /* 0x002ea20000100800 */
[----:B------:R-:W1:Y:S03]  /*56d0*/  LDCU UR43, c[0x0][0x3a8] ;  /* 0x00007500ff2b77ac */ /* 0x000e660008000800 */
[----:B------:R0:W-:Y:S01]  /*56e0*/  STL [R1+0x3ccc], R26 ;  /* 0x003ccc1a01007387 */ /* 0x0001e20000100800 */
[----:B------:R-:W1:Y:S01]  /*56f0*/  LDCU UR44, c[0x0][0x3a8] ;  /* 0x00007500ff2c77ac */ /* 0x000e620008000800 */
[----:B------:R-:W1:Y:S02]  /*5700*/  LDCU UR45, c[0x0][0x3a8] ;  /* 0x00007500ff2d77ac */ /* 0x000e640008000800 */
[----:B0-----:R-:W5:Y:S01]  /*5710*/  LDL R26, [R1+0x20a0] ;  /* 0x0020a000011a7983 */ /* 0x001f620000100800 */
[----:B------:R-:W0:Y:S03]  /*5720*/  LDCU UR46, c[0x0][0x3a8] ;  /* 0x00007500ff2e77ac */ /* 0x000e260008000800 */
[----:B------:R1:W-:Y:S01]  /*5730*/  STL [R1+0x3cc8], R27 ;  /* 0x003cc81b01007387 */ /* 0x0003e20000100800 */
[----:B------:R-:W0:Y:S01]  /*5740*/  LDCU UR47, c[0x0][0x3a8] ;  /* 0x00007500ff2f77ac */ /* 0x000e220008000800 */
[----:B------:R-:W0:Y:S01]  /*5750*/  LDCU UR48, c[0x0][0x3a8] ;  /* 0x00007500ff3077ac */ /* 0x000e220008000800 */
[----:B------:R-:W0:Y:S01]  /*5760*/  LDCU UR49, c[0x0][0x3a8] ;  /* 0x00007500ff3177ac */ /* 0x000e220008000800 */
[----:B-1----:R-:W5:Y:S01]  /*5770*/  LDL R27, [R1+0x209c] ;  /* 0x00209c00011b7983 */ /* 0x002f620000100800 */
        /* <DEDUP_REMOVED lines=16> */
[----:B------:R-:W0:Y:S01]  /*5880*/  I2F.RP R6, R8 ;  /* 0x0000000800067306 */ /* 0x000e220000209400 */
[----:B------:R-:W-:Y:S01]  /*5890*/  IABS R9, R9 ;  /* 0x0000000900097213 */ /* 0x000fe20000000000 */
[----:B------:R-:W1:Y:S01]  /*58a0*/  LDCU UR10, c[0x0][0x3a8] ;  /* 0x00007500ff0a77ac */ /* 0x000e620008000800 */
[----:B------:R-:W-:Y:S01]  /*58b0*/  IABS R3, R3 ;  /* 0x0000000300037213 */ /* 0x000fe20000000000 */
[----:B------:R-:W1:Y:S04]  /*58c0*/  LDCU UR11, c[0x0][0x3a8] ;  /* 0x00007500ff0b77ac */ /* 0x000e680008000800 */
[----:B------:R-:W1:Y:S01]  /*58d0*/  I2F.RP R0, R2 ;  /* 0x0000000200007306 */ /* 0x000e620000209400 */
[----:B------:R-:W2:Y:S01]  /*58e0*/  LDCU UR12, c[0x0][0x3a8] ;  /* 0x00007500ff0c77ac */ /* 0x000ea20008000800 */
[----:B------:R-:W2:Y:S06]  /*58f0*/  LDCU UR13, c[0x0][0x3a8] ;  /* 0x00007500ff0d77ac */ /* 0x000eac0008000800 */
[----:B0-----:R-:W0:Y:S01]  /*5900*/  MUFU.RCP R6, R6 ;  /* 0x0000000600067308 */ /* 0x001e220000001000 */
[----:B------:R-:W2:Y:S01]  /*5910*/  LDCU UR14, c[0x0][0x3a8] ;  /* 0x00007500ff0e77ac */ /* 0x000ea20008000800 */
[----:B------:R-:W2:Y:S06]  /*5920*/  LDCU UR15, c[0x0][0x3a8] ;  /* 0x00007500ff0f77ac */ /* 0x000eac0008000800 */
[----:B-1----:R-:W1:Y:S01]  /*5930*/  MUFU.RCP R0, R0 ;  /* 0x0000000000007308 */ /* 0x002e620000001000 */
[----:B------:R-:W2:Y:S01]  /*5940*/  LDCU UR16, c[0x0][0x3a8] ;  /* 0x00007500ff1077ac */ /* 0x000ea20008000800 */
[----:B------:R-:W2:Y:S01]  /*5950*/  LDCU UR17, c[0x0][0x3a8] ;  /* 0x00007500ff1177ac */ /* 0x000ea20008000800 */
[----:B0-----:R-:W-:Y:S01]  /*5960*/  VIADD R6, R6, 0xffffffe ;  /* 0x0ffffffe06067836 */ /* 0x001fe20000000000 */
[----:B------:R-:W0:Y:S04]  /*5970*/  LDCU UR18, c[0x0][0x3a8] ;  /* 0x00007500ff1277ac */ /* 0x000e280008000800 */
[----:B------:R0:W0:Y:S01]  /*5980*/  F2I.FTZ.U32.TRUNC.NTZ R7, R6 ;  /* 0x0000000600077305 */ /* 0x000022000021f000 */
[----:B------:R-:W2:Y:S01]  /*5990*/  LDCU UR19, c[0x0][0x3a8] ;  /* 0x00007500ff1377ac */ /* 0x000ea20008000800 */
[----:B-1----:R-:W-:Y:S01]  /*59a0*/  VIADD R0, R0, 0xffffffe ;  /* 0x0ffffffe00007836 */ /* 0x002fe20000000000 */
[----:B------:R-:W1:Y:S05]  /*59b0*/  LDCU UR24, c[0x0][0x3a8] ;  /* 0x00007500ff1877ac */ /* 0x000e6a0008000800 */
[----:B------:R-:W1:Y:S01]  /*59c0*/  F2I.FTZ.U32.TRUNC.NTZ R11, R0 ;  /* 0x00000000000b7305 */ /* 0x000e62000021f000 */
[----:B0-----:R-:W-:Y:S01]  /*59d0*/  IMAD.MOV.U32 R6, RZ, RZ, RZ ;  /* 0x000000ffff067224 */ /* 0x001fe200078e00ff */
[----:B------:R-:W0:Y:S01]  /*59e0*/  LDCU UR25, c[0x0][0x3a8] ;  /* 0x00007500ff1977ac */ /* 0x000e220008000800 */
[----:B------:R-:W0:Y:S01]  /*59f0*/  LDCU UR26, c[0x0][0x3a8] ;  /* 0x00007500ff1a77ac */ /* 0x000e220008000800 */
[--C-:B------:R-:W-:Y:S01]  /*5a00*/  IMAD.MOV R10, RZ, RZ, -R7.reuse ;  /* 0x000000ffff0a7224 */ /* 0x100fe200078e0a07 */
[----:B------:R-:W0:Y:S03]  /*5a10*/  LDCU UR27, c[0x0][0x3a8] ;  /* 0x00007500ff1b77ac */ /* 0x000e260008000800 */
[----:B------:R-:W-:Y:S01]  /*5a20*/  IMAD R10, R10, R8, RZ ;  /* 0x000000080a0a7224 */ /* 0x000fe200078e02ff */
[----:B------:R-:W0:Y:S03]  /*5a30*/  LDCU UR28, c[0x0][0x3a8] ;  /* 0x00007500ff1c77ac */ /* 0x000e260008000800 */
[----:B------:R-:W-:Y:S01]  /*5a40*/  IMAD.HI.U32 R7, R7, R10, R6 ;  /* 0x0000000a07077227 */ /* 0x000fe200078e0006 */
[----:B------:R-:W0:Y:S03]  /*5a50*/  LDCU UR29, c[0x0][0x3a8] ;  /* 0x00007500ff1d77ac */ /* 0x000e260008000800 */
[----:B-1----:R-:W-:-:S02]  /*5a60*/  IMAD.MOV R0, RZ, RZ, -R11 ;  /* 0x000000ffff007224 */ /* 0x002fc400078e0a0b */
[----:B------:R-:W-:Y:S01]  /*5a70*/  IMAD.HI.U32 R13, R7, R19, RZ ;  /* 0x00000013070d7227 */ /* 0x000fe200078e00ff */
[----:B------:R-:W1:Y:S03]  /*5a80*/  LDCU UR30, c[0x0][0x3a8] ;  /* 0x00007500ff1e77ac */ /* 0x000e660008000800 */
[----:B------:R-:W-:Y:S01]  /*5a90*/  IMAD.MOV R13, RZ, RZ, -R13 ;  /* 0x000000ffff0d7224 */ /* 0x000fe200078e0a0d */
[----:B------:R-:W0:Y:S01]  /*5aa0*/  LDCU UR31, c[0x0][0x3a8] ;  /* 0x00007500ff1f77ac */ /* 0x000e220008000800 */
[----:B------:R-:W-:Y:S02]  /*5ab0*/  IMAD R0, R0, R2, RZ ;  /* 0x0000000200007224 */ /* 0x000fe400078e02ff */
[----:B------:R-:W-:Y:S01]  /*5ac0*/  IMAD R19, R8, R13, R19 ;  /* 0x0000000d08137224 */ /* 0x000fe200078e0213 */
[----:B------:R-:W0:Y:S01]  /*5ad0*/  LDCU UR32, c[0x0][0x3a8] ;  /* 0x00007500ff2077ac */ /* 0x000e220008000800 */
[----:B------:R-:W-:-:S03]  /*5ae0*/  IMAD.MOV.U32 R10, RZ, RZ, RZ ;  /* 0x000000ffff0a7224 */ /* 0x000fc600078e00ff */
[----:B------:R-:W-:Y:S01]  /*5af0*/  ISETP.GT.U32.AND P0, PT, R8, R19, PT ;  /* 0x000000130800720c */ /* 0x000fe20003f04070 */
[----:B------:R-:W-:Y:S01]  /*5b00*/  IMAD.HI.U32 R0, R11, R0, R10 ;  /* 0x000000000b007227 */ /* 0x000fe200078e000a */
[----:B------:R-:W0:Y:S01]  /*5b10*/  LDCU UR33, c[0x0][0x3a8] ;  /* 0x00007500ff2177ac */ /* 0x000e220008000800 */
[----:B------:R-:W0:Y:S01]  /*5b20*/  LDCU UR36, c[0x0][0x3a8] ;  /* 0x00007500ff2477ac */ /* 0x000e220008000800 */
[----:B------:R-:W0:Y:S09]  /*5b30*/  LDCU UR37, c[0x0][0x3a8] ;  /* 0x00007500ff2577ac */ /* 0x000e320008000800 */
[----:B------:R-:W-:Y:S01]  /*5b40*/  @!P0 IMAD.IADD R19, R19, 0x1, -R8 ;  /* 0x0000000113138824 */ /* 0x000fe200078e0a08 */
[----:B------:R-:W0:Y:S01]  /*5b50*/  LDCU UR38, c[0x0][0x3a8] ;  /* 0x00007500ff2677ac */ /* 0x000e220008000800 */
[----:B------:R-:W0:Y:S01]  /*5b60*/  LDCU UR39, c[0x0][0x3a8] ;  /* 0x00007500ff2777ac */ /* 0x000e220008000800 */
[----:B------:R-:W0:Y:S01]  /*5b70*/  LDCU UR58, c[0x0][0x3a8] ;  /* 0x00007500ff3a77ac */ /* 0x000e220008000800 */
[----:B------:R-:W0:Y:S01]  /*5b80*/  LDCU UR59, c[0x0][0x3a8] ;  /* 0x00007500ff3b77ac */ /* 0x000e220008000800 */
[----:B------:R-:W0:Y:S01]  /*5b90*/  LDCU UR60, c[0x0][0x3a8] ;  /* 0x00007500ff3c77ac */ /* 0x000e220008000800 */
[----:B------:R-:W0:Y:S01]  /*5ba0*/  LDCU UR61, c[0x0][0x3a8] ;  /* 0x00007500ff3d77ac */ /* 0x000e220008000800 */
[----:B------:R-:W0:Y:S01]  /*5bb0*/  LDCU UR62, c[0x0][0x3a8] ;  /* 0x00007500ff3e77ac */ /* 0x000e220008000800 */
[----:B------:R-:W0:Y:S01]  /*5bc0*/  LDCU UR63, c[0x0][0x3a8] ;  /* 0x00007500ff3f77ac */ /* 0x000e220008000800 */
[----:B---3--:R-:W-:-:S02]  /*5bd0*/  IABS R17, R23 ;  /* 0x0000001700117213 */ /* 0x008fc40000000000 */
[----:B----4-:R-:W-:-:S03]  /*5be0*/  IABS R16, R24 ;  /* 0x0000001800107213 */ /* 0x010fc60000000000 */
[----:B------:R-:W-:-:S04]  /*5bf0*/  IMAD.HI.U32 R11, R7, R17, RZ ;  /* 0x00000011070b7227 */ /* 0x000fc800078e00ff */
[----:B------:R-:W-:-:S04]  /*5c00*/  IMAD.HI.U32 R10, R7, R16, RZ ;  /* 0x00000010070a7227 */ /* 0x000fc800078e00ff */
[----:B------:R-:W-:Y:S01]  /*5c10*/  IMAD.MOV R10, RZ, RZ, -R10 ;  /* 0x000000ffff0a7224 */ /* 0x000fe200078e0a0a */
[----:B--2---:R-:W-:-:S03]  /*5c20*/  IABS R15, R25 ;  /* 0x00000019000f7213 */ /* 0x004fc60000000000 */
[C---:B------:R-:W-:Y:S01]  /*5c30*/  IMAD R16, R8.reuse, R10, R16 ;  /* 0x0000000a08107224 */ /* 0x040fe200078e0210 */
[----:B-----5:R-:W-:Y:S01]  /*5c40*/  IABS R14, R26 ;  /* 0x0000001a000e7213 */ /* 0x020fe20000000000 */
[----:B------:R-:W-:Y:S01]  /*5c50*/  IMAD.MOV R11, RZ, RZ, -R11 ;  /* 0x000000ffff0b7224 */ /* 0x000fe200078e0a0b */
[----:B------:R-:W-:Y:S01]  /*5c60*/  STL [R1+0x3ce0], R4 ;  /* 0x003ce00401007387 */ /* 0x000fe20000100800 */
[C---:B------:R-:W-:Y:S02]  /*5c70*/  ISETP.GT.U32.AND P3, PT, R8.reuse, R19, PT ;  /* 0x000000130800720c */ /* 0x040fe40003f64070 */
[C---:B------:R-:W-:Y:S01]  /*5c80*/  IMAD.HI.U32 R10, R7.reuse, R14, RZ ;  /* 0x0000000e070a7227 */ /* 0x040fe200078e00ff */
[----:B------:R-:W-:Y:S01]  /*5c90*/  IABS R18, R4 ;  /* 0x0000000400127213 */ /* 0x000fe20000000000 */
[----:B------:R2:W-:Y:S01]  /*5ca0*/  STL [R1+0x3ce4], R23 ;  /* 0x003ce41701007387 */ /* 0x0005e20000100800 */
[----:B------:R-:W-:Y:S01]  /*5cb0*/  IABS R13, R27 ;  /* 0x0000001b000d7213 */ /* 0x000fe20000000000 */
[----:B------:R-:W-:Y:S01]  /*5cc0*/  IMAD.MOV R10, RZ, RZ, -R10 ;  /* 0x000000ffff0a7224 */ /* 0x000fe200078e0a0a */
[----:B------:R-:W-:Y:S01]  /*5cd0*/  ISETP.GT.U32.AND P6, PT, R8, R16, PT ;  /* 0x000000100800720c */ /* 0x000fe20003fc4070 */
[----:B------:R-:W-:-:S04]  /*5ce0*/  IMAD.HI.U32 R6, R7, R15, RZ ;  /* 0x0000000f07067227 */ /* 0x000fc800078e00ff */
[C---:B------:R-:W-:Y:S01]  /*5cf0*/  IMAD R14, R8.reuse, R10, R14 ;  /* 0x0000000a080e7224 */ /* 0x040fe200078e020e */
[----:B--2---:R-:W2:Y:S01]  /*5d00*/  LDL R23, [R1+0x2054] ;  /* 0x0020540001177983 */ /* 0x004ea20000100800 */
[----:B------:R-:W-:Y:S02]  /*5d10*/  @!P3 IMAD.IADD R19, R19, 0x1, -R8 ;  /* 0x000000011313b824 */ /* 0x000fe400078e0a08 */
[C---:B------:R-:W-:Y:S01]  /*5d20*/  IMAD R17, R8.reuse, R11, R17 ;  /* 0x0000000b08117224 */ /* 0x040fe200078e0211 */
[C---:B------:R-:W-:Y:S01]  /*5d30*/  ISETP.GT.U32.AND P3, PT, R8.reuse, R14, PT ;  /* 0x0000000e0800720c */ /* 0x040fe20003f64070 */
[----:B------:R-:W-:Y:S01]  /*5d40*/  IMAD.MOV R6, RZ, RZ, -R6 ;  /* 0x000000ffff067224 */ /* 0x000fe200078e0a06 */
[----:B------:R-:W-:Y:S01]  /*5d50*/  IABS R11, R5 ;  /* 0x00000005000b7213 */ /* 0x000fe20000000000 */
[----:B------:R-:W-:Y:S02]  /*5d60*/  IMAD.MOV.U32 R4, RZ, RZ, R9 ;  /* 0x000000ffff047224 */ /* 0x000fe400078e0009 */
[----:B------:R-:W-:-:S02]  /*5d70*/  IMAD R15, R8, R6, R15 ;  /* 0x00000006080f7224 */ /* 0x000fc400078e020f */
[----:B------:R-:W-:-:S04]  /*5d80*/  IMAD.HI.U32 R6, R0, R11, RZ ;  /* 0x0000000b00067227 */ /* 0x000fc800078e00ff */
[----:B------:R-:W-:Y:S02]  /*5d90*/  @!P6 IMAD.IADD R16, R16, 0x1, -R8 ;  /* 0x000000011010e824 */ /* 0x000fe400078e0a08 */
[----:B------:R-:W-:Y:S02]  /*5da0*/  IMAD.MOV R6, RZ, RZ, -R6 ;  /* 0x000000ffff067224 */ /* 0x000fe400078e0a06 */
[----:B------:R-:W-:-:S04]  /*5db0*/  IMAD.HI.U32 R29, R0, R4, RZ ;  /* 0x00000004001d7227 */ /* 0x000fc800078e00ff */
[----:B------:R-:W-:Y:S01]  /*5dc0*/  @!P3 IMAD.IADD R14, R14, 0x1, -R8 ;  /* 0x000000010e0eb824 */ /* 0x000fe200078e0a08 */
[----:B------:R-:W-:Y:S01]  /*5dd0*/  ISETP.GT.U32.AND P3, PT, R8, R16, PT ;  /* 0x000000100800720c */ /* 0x000fe20003f64070 */
[----:B------:R-:W-:Y:S01]  /*5de0*/  IMAD R11, R2, R6, R11 ;  /* 0x00000006020b7224 */ /* 0x000fe200078e020b */
[----:B------:R-:W-:Y:S01]  /*5df0*/  IABS R6, R21 ;  /* 0x0000001500067213 */ /* 0x000fe20000000000 */
[----:B------:R-:W-:Y:S02]  /*5e00*/  IMAD.MOV R29, RZ, RZ, -R29 ;  /* 0x000000ffff1d7224 */ /* 0x000fe400078e0a1d */
[----:B------:R-:W-:-:S04]  /*5e10*/  IMAD.HI.U32 R12, R7, R18, RZ ;  /* 0x00000012070c7227 */ /* 0x000fc800078e00ff */
[----:B------:R-:W-:Y:S02]  /*5e20*/  IMAD R10, R2, R29, R4 ;  /* 0x0000001d020a7224 */ /* 0x000fe400078e0204 */
[----:B------:R-:W-:-:S04]  /*5e30*/  IMAD.HI.U32 R4, R0, R6, RZ ;  /* 0x0000000600047227 */ /* 0x000fc800078e00ff */
[----:B------:R-:W-:Y:S02]  /*5e40*/  IMAD.MOV R4, RZ, RZ, -R4 ;  /* 0x000000ffff047224 */ /* 0x000fe400078e0a04 */
[----:B------:R-:W-:Y:S02]  /*5e50*/  @!P3 IMAD.IADD R16, R16, 0x1, -R8 ;  /* 0x000000011010b824 */ /* 0x000fe400078e0a08 */
[----:B------:R-:W-:Y:S02]  /*5e60*/  IMAD R6, R2, R4, R6 ;  /* 0x0000000402067224 */ /* 0x000fe400078e0206 */
[----:B------:R-:W-:Y:S02]  /*5e70*/  IMAD.MOV R12, RZ, RZ, -R12 ;  /* 0x000000ffff0c7224 */ /* 0x000fe400078e0a0c */
[----:B------:R-:W-:-:S04]  /*5e80*/  IMAD.HI.U32 R9, R7, R13, RZ ;  /* 0x0000000d07097227 */ /* 0x000fc800078e00ff */
[C---:B------:R-:W-:Y:S01]  /*5e90*/  IMAD R18, R8.reuse, R12, R18 ;  /* 0x0000000c08127224 */ /* 0x040fe200078e0212 */
[C---:B------:R-:W-:Y:S01]  /*5ea0*/  ISETP.GT.U32.AND P2, PT, R8.reuse, R15, PT ;  /* 0x0000000f0800720c */ /* 0x040fe20003f44070 */
[----:B------:R-:W-:Y:S01]  /*5eb0*/  IMAD.MOV R9, RZ, RZ, -R9 ;  /* 0x000000ffff097224 */ /* 0x000fe200078e0a09 */
[----:B------:R-:W-:Y:S02]  /*5ec0*/  IABS R12, R28 ;  /* 0x0000001c000c7213 */ /* 0x000fe40000000000 */
[----:B--2---:R-:W-:Y:S01]  /*5ed0*/  ISETP.GE.AND P3, PT, R23, RZ, PT ;  /* 0x000000ff1700720c */ /* 0x004fe20003f66270 */
[C---:B------:R-:W-:Y:S01]  /*5ee0*/  IMAD R13, R8.reuse, R9, R13 ;  /* 0x00000009080d7224 */ /* 0x040fe200078e020d */
[----:B------:R-:W2:Y:S01]  /*5ef0*/  LDL.LU R23, [R1+0x3ce4] ;  /* 0x003ce40001177983 */ /* 0x000ea20000300800 */
[----:B------:R-:W-:-:S06]  /*5f00*/  ISETP.GT.U32.AND P0, PT, R8, R18, PT ;  /* 0x000000120800720c */ /* 0x000fcc0003f04070 */
[----:B------:R-:W-:Y:S01]  /*5f10*/  @!P2 IMAD.IADD R15, R15, 0x1, -R8 ;  /* 0x000000010f0fa824 */ /* 0x000fe200078e0a08 */
[----:B------:R-:W3:Y:S01]  /*5f20*/  LDL.LU R4, [R1+0x3ce0] ;  /* 0x003ce00001047983 */ /* 0x000ee20000300800 */
[----:B------:R-:W-:Y:S01]  /*5f30*/  ISETP.GT.U32.AND P5, PT, R8, R17, PT ;  /* 0x000000110800720c */ /* 0x000fe20003fa4070 */
[----:B------:R-:W-:-:S04]  /*5f40*/  IMAD.HI.U32 R7, R7, R12, RZ ;  /* 0x0000000c07077227 */ /* 0x000fc800078e00ff */
[----:B------:R-:W-:Y:S02]  /*5f50*/  IMAD.MOV R7, RZ, RZ, -R7 ;  /* 0x000000ffff077224 */ /* 0x000fe400078e0a07 */
[----:B------:R-:W-:Y:S01]  /*5f60*/  @!P0 IMAD.IADD R18, R18, 0x1, -R8 ;  /* 0x0000000112128824 */ /* 0x000fe200078e0a08 */
[C---:B------:R-:W-:Y:S01]  /*5f70*/  ISETP.GT.U32.AND P0, PT, R8.reuse, R13, PT ;  /* 0x0000000d0800720c */ /* 0x040fe20003f04070 */
[----:B------:R-:W-:-:S12]  /*5f80*/  IMAD R12, R8, R7, R12 ;  /* 0x00000007080c7224 */ /* 0x000fd800078e020c */
[--C-:B------:R-:W-:Y:S01]  /*5f90*/  @!P0 IMAD.IADD R13, R13, 0x1, -R8.reuse ;  /* 0x000000010d0d8824 */ /* 0x100fe200078e0a08 */
[C---:B------:R-:W-:Y:S01]  /*5fa0*/  ISETP.GT.U32.AND P0, PT, R8.reuse, R15, PT ;  /* 0x0000000f0800720c */ /* 0x040fe20003f04070 */
[----:B------:R-:W-:Y:S01]  /*5fb0*/  @!P5 IMAD.IADD R17, R17, 0x1, -R8 ;  /* 0x000000011111d824 */ /* 0x000fe200078e0a08 */
[----:B------:R-:W-:-:S11]  /*5fc0*/  ISETP.GT.U32.AND P5, PT, R8, R12, PT ;  /* 0x0000000c0800720c */ /* 0x000fd60003fa4070 */
[--C-:B------:R-:W-:Y:S01]  /*5fd0*/  @!P0 IMAD.IADD R15, R15, 0x1, -R8.reuse ;  /* 0x000000010f0f8824 */ /* 0x100fe200078e0a08 */
[----:B------:R-:W-:Y:S01]  /*5fe0*/  ISETP.GT.U32.AND P2, PT, R8, R17, PT ;  /* 0x000000110800720c */ /* 0x000fe20003f44070 */
[----:B------:R-:W-:Y:S01]  /*5ff0*/  @!P5 IMAD.IADD R12, R12, 0x1, -R8 ;  /* 0x000000010c0cd824 */ /* 0x000fe200078e0a08 */
[C---:B------:R-:W-:Y:S02]  /*6000*/  ISETP.GT.U32.AND P5, PT, R8.reuse, R14, PT ;  /* 0x0000000e0800720c */ /* 0x040fe40003fa4070 */
[----:B------:R-:W-:-:S09]  /*6010*/  ISETP.GT.U32.AND P6, PT, R8, R18, PT ;  /* 0x000000120800720c */ /* 0x000fd20003fc4070 */
[--C-:B------:R-:W-:Y:S01]  /*6020*/  @!P2 IMAD.IADD R17, R17, 0x1, -R8.reuse ;  /* 0x000000011111a824 */ /* 0x100fe200078e0a08 */
[----:B------:R-:W-:Y:S01]  /*6030*/  ISETP.GT.U32.AND P2, PT, R8, R13, PT ;  /* 0x0000000d0800720c */ /* 0x000fe20003f44070 */
[--C-:B------:R-:W-:Y:S02]  /*6040*/  @!P5 IMAD.IADD R14, R14, 0x1, -R8.reuse ;  /* 0x000000010e0ed824 */ /* 0x100fe400078e0a08 */
[----:B------:R-:W-:Y:S01]  /*6050*/  @!P6 IMAD.IADD R18, R18, 0x1, -R8 ;  /* 0x000000011212e824 */ /* 0x000fe200078e0a08 */
[----:B------:R-:W-:-:S09]  /*6060*/  ISETP.GT.U32.AND P6, PT, R8, R12, PT ;  /* 0x0000000c0800720c */ /* 0x000fd20003fc4070 */
[----:B------:R-:W-:Y:S01]  /*6070*/  @!P2 IMAD.IADD R13, R13, 0x1, -R8 ;  /* 0x000000010d0da824 */ /* 0x000fe200078e0a08 */
[----:B------:R-:W-:-:S03]  /*6080*/  ISETP.GE.AND P2, PT, R24, RZ, PT ;  /* 0x000000ff1800720c */ /* 0x000fc60003f46270 */
[----:B------:R-:W-:Y:S01]  /*6090*/  @!P6 IMAD.IADD R12, R12, 0x1, -R8 ;  /* 0x000000010c0ce824 */ /* 0x000fe200078e0a08 */
[----:B------:R-:W-:Y:S02]  /*60a0*/  ISETP.GE.AND P6, PT, R25, RZ, PT ;  /* 0x000000ff1900720c */ /* 0x000fe40003fc6270 */
[----:B---3--:R-:W-:Y:S02]  /*60b0*/  ISETP.GE.AND P0, PT, R4, RZ, PT ;  /* 0x000000ff0400720c */ /* 0x008fe40003f06270 */
[----:B------:R-:W3:Y:S01]  /*60c0*/  LDL.LU R4, [R1+0x3cdc] ;  /* 0x003cdc0001047983 */ /* 0x000ee20000300800 */
[----:B--2---:R-:W-:-:S03]  /*60d0*/  ISETP.GE.AND P5, PT, R23, RZ, PT ;  /* 0x000000ff1700720c */ /* 0x004fc60003fa6270 */
[----:B------:R-:W2:Y:S04]  /*60e0*/  LDL.LU R23, [R1+0x3cd8] ;  /* 0x003cd80001177983 */ /* 0x000ea80000300800 */
[----:B------:R-:W4:Y:S04]  /*60f0*/  LDL.LU R24, [R1+0x3cd4] ;  /* 0x003cd40001187983 */ /* 0x000f280000300800 */
[----:B------:R-:W5:Y:S01]  /*6100*/  LDL.LU R25, [R1+0x3cd0] ;  /* 0x003cd00001197983 */ /* 0x000f620000300800 */
[----:B------:R-:W-:-:S04]  /*6110*/  IMAD.MOV.U32 R29, RZ, RZ, R3 ;  /* 0x000000ffff1d7224 */ /* 0x000fc800078e0003 */
[----:B------:R-:W-:Y:S01]  /*6120*/  IMAD.HI.U32 R9, R0, R29, RZ ;  /* 0x0000001d00097227 */ /* 0x000fe200078e00ff */
[----:B------:R-:W-:-:S03]  /*6130*/  IABS R7, R20 ;  /* 0x0000001400077213 */ /* 0x000fc60000000000 */
[----:B------:R-:W-:-:S04]  /*6140*/  IMAD.MOV R9, RZ, RZ, -R9 ;  /* 0x000000ffff097224 */ /* 0x000fc800078e0a09 */
[----:B------:R-:W-:Y:S02]  /*6150*/  IMAD R9, R2, R9, R29 ;  /* 0x0000000902097224 */ /* 0x000fe400078e021d */
[----:B------:R-:W-:Y:S01]  /*6160*/  IMAD.HI.U32 R29, R0, R7, RZ ;  /* 0x00000007001d7227 */ /* 0x000fe200078e00ff */
[----:B------:R-:W-:-:S03]  /*6170*/  IABS R3, R22 ;  /* 0x0000001600037213 */ /* 0x000fc60000000000 */
[----:B------:R-:W-:Y:S02]  /*6180*/  IMAD.MOV R29, RZ, RZ, -R29 ;  /* 0x000000ffff1d7224 */ /* 0x000fe400078e0a1d */
[----:B------:R-:W-:Y:S01]  /*6190*/  @!P3 IMAD.MOV R19, RZ, RZ, -R19 ;  /* 0x000000ffff13b224 */ /* 0x000fe200078e0a13 */
[----:B------:R-:W-:Y:S01]  /*61a0*/  ISETP.GE.AND P3, PT, R26, RZ, PT ;  /* 0x000000ff1a00720c */ /* 0x000fe20003f66270 */
[----:B------:R-:W-:Y:S01]  /*61b0*/  @!P5 IMAD.MOV R17, RZ, RZ, -R17 ;  /* 0x000000ffff11d224 */ /* 0x000fe200078e0a11 */
[C---:B------:R-:W-:Y:S01]  /*61c0*/  ISETP.GT.U32.AND P5, PT, R2.reuse, R11, PT ;  /* 0x0000000b0200720c */ /* 0x040fe20003fa4070 */
[----:B------:R-:W-:Y:S01]  /*61d0*/  @!P0 IMAD.MOV R18, RZ, RZ, -R18 ;  /* 0x000000ffff128224 */ /* 0x000fe200078e0a12 */
[----:B------:R-:W-:Y:S01]  /*61e0*/  ISETP.GE.AND P0, PT, R27, RZ, PT ;  /* 0x000000ff1b00720c */ /* 0x000fe20003f06270 */
[----:B------:R-:W-:Y:S01]  /*61f0*/  IMAD R7, R2, R29, R7 ;  /* 0x0000001d02077224 */ /* 0x000fe200078e0207 */
[----:B------:R-:W4:Y:S01]  /*6200*/  LDL.LU R26, [R1+0x3ccc] ;  /* 0x003ccc00011a7983 */ /* 0x000f220000300800 */
[----:B------:R-:W-:-:S03]  /*6210*/  IMAD.HI.U32 R29, R0, R3, RZ ;  /* 0x00000003001d7227 */ /* 0x000fc600078e00ff */
[----:B------:R-:W4:Y:S01]  /*6220*/  LDL.LU R27, [R1+0x3cc8] ;  /* 0x003cc800011b7983 */ /* 0x000f220000300800 */
[----:B------:R-:W-:Y:S02]  /*6230*/  IMAD.MOV R29, RZ, RZ, -R29 ;  /* 0x000000ffff1d7224 */ /* 0x000fe400078e0a1d */
[----:B------:R-:W-:Y:S01]  /*6240*/  @!P2 IMAD.MOV R16, RZ, RZ, -R16 ;  /* 0x000000ffff10a224 */ /* 0x000fe200078e0a10 */
[----:B------:R-:W-:Y:S01]  /*6250*/  ISETP.GE.AND P2, PT, R28, RZ, PT ;  /* 0x000000ff1c00720c */ /* 0x000fe20003f46270 */
[C---:B------:R-:W-:Y:S01]  /*6260*/  IMAD R3, R2.reuse, R29, R3 ;  /* 0x0000001d02037224 */ /* 0x040fe200078e0203 */
[----:B------:R-:W4:Y:S01]  /*6270*/  LDL.LU R28, [R1+0x3cc4] ;  /* 0x003cc400011c7983 */ /* 0x000f220000300800 */
[----:B------:R-:W-:Y:S02]  /*6280*/  @!P6 IMAD.MOV R15, RZ, RZ, -R15 ;  /* 0x000000ffff0fe224 */ /* 0x000fe400078e0a0f */
[----:B------:R-:W-:Y:S01]  /*6290*/  @!P3 IMAD.MOV R14, RZ, RZ, -R14 ;  /* 0x000000ffff0eb224 */ /* 0x000fe200078e0a0e */
[----:B------:R-:W-:Y:S01]  /*62a0*/  ISETP.GT.U32.AND P3, PT, R2, R10, PT ;  /* 0x0000000a0200720c */ /* 0x000fe20003f64070 */
[----:B------:R-:W-:-:S02]  /*62b0*/  @!P5 IMAD.IADD R11, R11, 0x1, -R2 ;  /* 0x000000010b0bd824 */ /* 0x000fc400078e0a02 */
[----:B------:R-:W-:Y:S01]  /*62c0*/  @!P0 IMAD.MOV R13, RZ, RZ, -R13 ;  /* 0x000000ffff0d8224 */ /* 0x000fe200078e0a0d */
[C---:B------:R-:W-:Y:S02]  /*62d0*/  ISETP.GT.U32.AND P0, PT, R2.reuse, R9, PT ;  /* 0x000000090200720c */ /* 0x040fe40003f04070 */
[C---:B------:R-:W-:Y:S01]  /*62e0*/  ISETP.GT.U32.AND P5, PT, R2.reuse, R11, PT ;  /* 0x0000000b0200720c */ /* 0x040fe20003fa4070 */
[----:B------:R-:W-:Y:S01]  /*62f0*/  @!P2 IMAD.MOV R12, RZ, RZ, -R12 ;  /* 0x000000ffff0ca224 */ /* 0x000fe200078e0a0c */
[----:B------:R-:W-:-:S05]  /*6300*/  ISETP.GT.U32.AND P2, PT, R2, R7, PT ;  /* 0x000000070200720c */ /* 0x000fca0003f44070 */
[----:B------:R-:W-:Y:S01]  /*6310*/  @!P3 IMAD.IADD R10, R10, 0x1, -R2 ;  /* 0x000000010a0ab824 */ /* 0x000fe200078e0a02 */
[----:B------:R-:W-:-:S03]  /*6320*/  ISETP.GT.U32.AND P3, PT, R2, R3, PT ;  /* 0x000000030200720c */ /* 0x000fc60003f64070 */
[--C-:B------:R-:W-:Y:S01]  /*6330*/  @!P0 IMAD.IADD R9, R9, 0x1, -R2.reuse ;  /* 0x0000000109098824 */ /* 0x100fe200078e0a02 */
[----:B------:R-:W-:Y:S01]  /*6340*/  ISETP.GE.AND P0, PT, R5, RZ, PT ;  /* 0x000000ff0500720c */ /* 0x000fe20003f06270 */
[--C-:B------:R-:W-:Y:S01]  /*6350*/  @!P5 IMAD.IADD R11, R11, 0x1, -R2.reuse ;  /* 0x000000010b0bd824 */ /* 0x100fe200078e0a02 */
[----:B------:R-:W-:Y:S01]  /*6360*/  ISETP.GT.U32.AND P5, PT, R2, R10, PT ;  /* 0x0000000a0200720c */ /* 0x000fe20003fa4070 */
[----:B------:R-:W-:Y:S02]  /*6370*/  @!P2 IMAD.IADD R7, R7, 0x1, -R2 ;  /* 0x000000010707a824 */ /* 0x000fe400078e0a02 */
[----:B------:R-:W-:-:S04]  /*6380*/  IMAD.MOV.U32 R5, RZ, RZ, R11 ;  /* 0x000000ffff057224 */ /* 0x000fc800078e000b */
[----:B------:R-:W-:Y:S01]  /*6390*/  @!P3 IMAD.IADD R3, R3, 0x1, -R2 ;  /* 0x000000010303b824 */ /* 0x000fe200078e0a02 */
[----:B------:R-:W-:-:S03]  /*63a0*/  ISETP.GT.U32.AND P3, PT, R2, R7, PT ;  /* 0x000000070200720c */ /* 0x000fc60003f64070 */
[----:B------:R-:W-:Y:S02]  /*63b0*/  @!P0 IMAD.MOV R5, RZ, RZ, -R5 ;  /* 0x000000ffff058224 */ /* 0x000fe400078e0a05 */
[----:B------:R-:W-:Y:S01]  /*63c0*/  @!P5 IMAD.IADD R10, R10, 0x1, -R2 ;  /* 0x000000010a0ad824 */ /* 0x000fe200078e0a02 */
[----:B------:R-:W-:-:S07]  /*63d0*/  ISETP.GE.AND P2, PT, R20, RZ, PT ;  /* 0x000000ff1400720c */ /* 0x000fce0003f46270 */
[----:B------:R-:W-:Y:S01]  /*63e0*/  @!P3 IMAD.IADD R7, R7, 0x1, -R2 ;  /* 0x000000010707b824 */ /* 0x000fe200078e0a02 */
[----:B------:R-:W-:Y:S02]  /*63f0*/  ISETP.GE.AND P3, PT, R22, RZ, PT ;  /* 0x000000ff1600720c */ /* 0x000fe40003f66270 */
[----:B------:R-:W-:-:S13]  /*6400*/  ISETP.GT.U32.AND P0, PT, R2, R3, PT ;  /* 0x000000030200720c */ /* 0x000fda0003f04070 */
[----:B------:R-:W-:-:S04]  /*6410*/  @!P0 IMAD.IADD R3, R3, 0x1, -R2 ;  /* 0x0000000103038824 */ /* 0x000fc800078e0a02 */
[----:B------:R-:W-:Y:S01]  /*6420*/  @!P3 IMAD.MOV R3, RZ, RZ, -R3 ;  /* 0x000000ffff03b224 */ /* 0x000fe200078e0a03 */
[----:B---3--:R-:W-:Y:S02]  /*6430*/  ISETP.NE.AND P6, PT, R4, RZ, PT ;  /* 0x000000ff0400720c */ /* 0x008fe40003fc5270 */
[----:B------:R-:W-:-:S04]  /*6440*/  LOP3.LUT R29, RZ, R4, RZ, 0x33, !PT ;  /* 0x00000004ff1d7212 */ /* 0x000fc800078e33ff */
[----:B------:R-:W-:-:S05]  /*6450*/  SEL R19, R29, R19, !P6 ;  /* 0x000000131d137207 */ /* 0x000fca0007000000 */
[----:B------:R3:W-:Y:S02]  /*6460*/  STL [R1+0x268], R19 ;  /* 0x0002681301007387 */ /* 0x0007e40000100800 */
[C---:B---3--:R-:W-:Y:S02]  /*6470*/  SEL R19, R29.reuse, R18, !P6 ;  /* 0x000000121d137207 */ /* 0x048fe40007000000 */
[C---:B------:R-:W-:Y:S02]  /*6480*/  SEL R18, R29.reuse, R17, !P6 ;  /* 0x000000111d127207 */ /* 0x040fe40007000000 */
[C---:B------:R-:W-:Y:S02]  /*6490*/  SEL R17, R29.reuse, R16, !P6 ;  /* 0x000000101d117207 */ /* 0x040fe40007000000 */
[C---:B------:R-:W-:Y:S02]  /*64a0*/  SEL R16, R29.reuse, R15, !P6 ;  /* 0x0000000f1d107207 */ /* 0x040fe40007000000 */
[----:B------:R-:W-:-:S02]  /*64b0*/  SEL R15, R29, R14, !P6 ;  /* 0x0000000e1d0f7207 */ /* 0x000fc40007000000 */
[C---:B------:R-:W-:Y:S02]  /*64c0*/  SEL R14, R29.reuse, R13, !P6 ;  /* 0x0000000d1d0e7207 */ /* 0x040fe40007000000 */
[----:B------:R-:W-:Y:S02]  /*64d0*/  SEL R13, R29, R12, !P6 ;  /* 0x0000000c1d0d7207 */ /* 0x000fe40007000000 */
[----:B------:R-:W-:Y:S01]  /*64e0*/  ISETP.GT.U32.AND P6, PT, R2, R6, PT ;  /* 0x000000060200720c */ /* 0x000fe20003fc4070 */
[----:B------:R-:W-:Y:S01]  /*64f0*/  STL [R1+0x264], R19 ;  /* 0x0002641301007387 */ /* 0x000fe20000100800 */
[----:B--2---:R-:W-:-:S03]  /*6500*/  IABS R8, R23 ;  /* 0x0000001700087213 */ /* 0x004fc60000000000 */
[----:B------:R-:W-:Y:S04]  /*6510*/  STL [R1+0x260], R18 ;  /* 0x0002601201007387 */ /* 0x000fe80000100800 */
[----:B------:R-:W-:Y:S01]  /*6520*/  STL [R1+0x25c], R17 ;  /* 0x00025c1101007387 */ /* 0x000fe20000100800 */
[----:B------:R-:W-:-:S03]  /*6530*/  IMAD.HI.U32 R4, R0, R8, RZ ;  /* 0x0000000800047227 */ /* 0x000fc600078e00ff */
[----:B------:R-:W-:Y:S01]  /*6540*/  STL [R1+0x258], R16 ;  /* 0x0002581001007387 */ /* 0x000fe20000100800 */
[----:B------:R-:W-:Y:S01]  /*6550*/  @!P6 IMAD.IADD R6, R6, 0x1, -R2 ;  /* 0x000000010606e824 */ /* 0x000fe200078e0a02 */
[----:B------:R-:W-:Y:S02]  /*6560*/  ISETP.GT.U32.AND P6, PT, R2, R9, PT ;  /* 0x000000090200720c */ /* 0x000fe40003fc4070 */
[----:B------:R-:W-:Y:S04]  /*6570*/  STL [R1+0x254], R15 ;  /* 0x0002540f01007387 */ /* 0x000fe80000100800 */
[----:B------:R-:W-:Y:S01]  /*6580*/  STL [R1+0x250], R14 ;  /* 0x0002500e01007387 */ /* 0x000fe20000100800 */
[----:B----4-:R-:W-:-:S03]  /*6590*/  IABS R12, R24 ;  /* 0x00000018000c7213 */ /* 0x010fc60000000000 */
[----:B------:R-:W-:Y:S01]  /*65a0*/  STL [R1+0x24c], R13 ;  /* 0x00024c0d01007387 */ /* 0x000fe20000100800 */
[----:B------:R-:W-:-:S03]  /*65b0*/  IMAD.MOV R4, RZ, RZ, -R4 ;  /* 0x000000ffff047224 */ /* 0x000fc600078e0a04 */
[----:B------:R2:W-:Y:S01]  /*65c0*/  STL [R1+0x1e8], R5 ;  /* 0x0001e80501007387 */ /* 0x0005e20000100800 */
[C---:B------:R-:W-:Y:S01]  /*65d0*/  IMAD R4, R2.reuse, R4, R8 ;  /* 0x0000000402047224 */ /* 0x040fe200078e0208 */
[----:B------:R-:W-:Y:S01]  /*65e0*/  ISETP.GT.U32.AND P5, PT, R2, R6, PT ;  /* 0x000000060200720c */ /* 0x000fe20003fa4070 */
[----:B------:R-:W-:Y:S01]  /*65f0*/  IMAD.HI.U32 R8, R0, R12, RZ ;  /* 0x0000000c00087227 */ /* 0x000fe200078e00ff */
[----:B------:R-:W3:Y:S03]  /*6600*/  LDL.LU R20, [R1+0x10] ;  /* 0x0000100001147983 */ /* 0x000ee60000300800 */
[----:B------:R-:W-:Y:S01]  /*6610*/  @!P6 IMAD.IADD R9, R9, 0x1, -R2 ;  /* 0x000000010909e824 */ /* 0x000fe200078e0a02 */
[----:B------:R-:W4:Y:S01]  /*6620*/  LDL.LU R29, [R1+0x14] ;  /* 0x00001400011d7983 */ /* 0x000f220000300800 */
[----:B--2---:R-:W-:-:S04]  /*6630*/  IMAD.MOV.U32 R5, RZ, RZ, R10 ;  /* 0x000000ffff057224 */ /* 0x004fc800078e000a */
[----:B------:R-:W-:Y:S01]  /*6640*/  @!P1 IMAD.MOV R5, RZ, RZ, -R5 ;  /* 0x000000ffff059224 */ /* 0x000fe200078e0a05 */
[----:B------:R-:W-:Y:S01]  /*6650*/  ISETP.GE.AND P6, PT, R21, RZ, PT ;  /* 0x000000ff1500720c */ /* 0x000fe20003fc6270 */
[----:B------:R-:W-:-:S03]  /*6660*/  IMAD.MOV R8, RZ, RZ, -R8 ;  /* 0x000000ffff087224 */ /* 0x000fc600078e0a08 */
[----:B------:R2:W-:Y:S04]  /*6670*/  STL [R1+0x1ec], R5 ;  /* 0x0001ec0501007387 */ /* 0x0005e80000100800 */
[----:B------:R-:W3:Y:S01]  /*6680*/  LDL.LU R21, [R1+0xc] ;  /* 0x00000c0001157983 */ /* 0x000ee20000300800 */
[----:B------:R-:W-:-:S03]  /*6690*/  IMAD R12, R2, R8, R12 ;  /* 0x00000008020c7224 */ /* 0x000fc600078e020c */
[----:B------:R-:W4:Y:S01]  /*66a0*/  LDL.LU R22, [R1+0x8] ;  /* 0x0000080001167983 */ /* 0x000f220000300800 */
[----:B-----5:R-:W-:Y:S01]  /*66b0*/  IABS R13, R25 ;  /* 0x00000019000d7213 */ /* 0x020fe20000000000 */
[----:B------:R-:W-:Y:S01]  /*66c0*/  @!P5 IMAD.IADD R6, R6, 0x1, -R2 ;  /* 0x000000010606d824 */ /* 0x000fe200078e0a02 */
[----:B------:R-:W-:-:S03]  /*66d0*/  ISETP.GT.U32.AND P5, PT, R2, R12, PT ;  /* 0x0000000c0200720c */ /* 0x000fc60003fa4070 */
[----:B------:R-:W-:-:S04]  /*66e0*/  IMAD.HI.U32 R8, R0, R13, RZ ;  /* 0x0000000d00087227 */ /* 0x000fc800078e00ff */
[----:B------:R-:W-:Y:S01]  /*66f0*/  IMAD.MOV R8, RZ, RZ, -R8 ;  /* 0x000000ffff087224 */ /* 0x000fe200078e0a08 */
[----:B------:R-:W-:-:S03]  /*6700*/  ISETP.GT.U32.AND P1, PT, R2, R4, PT ;  /* 0x000000040200720c */ /* 0x000fc60003f24070 */
[----:B------:R-:W-:Y:S02]  /*6710*/  IMAD R17, R2, R8, R13 ;  /* 0x0000000802117224 */ /* 0x000fe400078e020d */
[----:B------:R-:W-:-:S03]  /*6720*/  @!P5 IMAD.IADD R12, R12, 0x1, -R2 ;  /* 0x000000010c0cd824 */ /* 0x000fc600078e0a02 */
[----:B------:R-:W-:Y:S01]  /*6730*/  ISETP.GT.U32.AND P5, PT, R2, R17, PT ;  /* 0x000000110200720c */ /* 0x000fe20003fa4070 */
[----:B--2---:R-:W-:-:S04]  /*6740*/  IMAD.MOV.U32 R5, RZ, RZ, R9 ;  /* 0x000000ffff057224 */ /* 0x004fc800078e0009 */
[----:B------:R-:W-:Y:S02]  /*6750*/  @!P1 IMAD.IADD R4, R4, 0x1, -R2 ;  /* 0x0000000104049824 */ /* 0x000fe400078e0a02 */
[----:B------:R-:W-:-:S06]  /*6760*/  @!P4 IMAD.MOV R5, RZ, RZ, -R5 ;  /* 0x000000ffff05c224 */ /* 0x000fcc00078e0a05 */
[----:B------:R-:W-:Y:S01]  /*6770*/  @!P5 IMAD.IADD R17, R17, 0x1, -R2 ;  /* 0x000000011111d824 */ /* 0x000fe200078e0a02 */
[----:B------:R-:W-:Y:S01]  /*6780*/  ISETP.GT.U32.AND P5, PT, R2, R4, PT ;  /* 0x000000040200720c */ /* 0x000fe20003fa4070 */
[----:B------:R-:W-:Y:S01]  /*6790*/  IMAD.MOV.U32 R19, RZ, RZ, R7 ;  /* 0x000000ffff137224 */ /* 0x000fe200078e0007 */
[----:B------:R2:W-:Y:S01]  /*67a0*/  STL [R1+0x1dc], R5 ;  /* 0x0001dc0501007387 */ /* 0x0005e20000100800 */
[----:B------:R-:W-:Y:S02]  /*67b0*/  ISETP.GE.AND P0, PT, R23, RZ, PT ;  /* 0x000000ff1700720c */ /* 0x000fe40003f06270 */
[----:B------:R-:W-:Y:S02]  /*67c0*/  @!P2 IMAD.MOV R19, RZ, RZ, -R19 ;  /* 0x000000ffff13a224 */ /* 0x000fe400078e0a13 */
[----:B--2---:R-:W-:-:S06]  /*67d0*/  IMAD.MOV.U32 R5, RZ, RZ, R6 ;  /* 0x000000ffff057224 */ /* 0x004fcc00078e0006 */
[----:B------:R-:W-:Y:S02]  /*67e0*/  @!P5 IMAD.IADD R4, R4, 0x1, -R2 ;  /* 0x000000010404d824 */ /* 0x000fe400078e0a02 */
[----:B------:R-:W-:Y:S01]  /*67f0*/  @!P6 IMAD.MOV R5, RZ, RZ, -R5 ;  /* 0x000000ffff05e224 */ /* 0x000fe200078e0a05 */
[----:B------:R-:W-:Y:S04]  /*6800*/  STL [R1+0x1d8], R19 ;  /* 0x0001d81301007387 */ /* 0x000fe80000100800 */
[----:B------:R2:W-:Y:S02]  /*6810*/  STL [R1+0x1d4], R5 ;  /* 0x0001d40501007387 */ /* 0x0005e40000100800 */
[----:B--2---:R-:W-:Y:S02]  /*6820*/  IMAD.MOV.U32 R5, RZ, RZ, R4 ;  /* 0x000000ffff057224 */ /* 0x004fe400078e0004 */
[----:B------:R-:W-:Y:S02]  /*6830*/  STL [R1+0x1d0], R3 ;  /* 0x0001d00301007387 */ /* 0x000fe40000100800 */
[----:B------:R-:W-:-:S02]  /*6840*/  @!P0 IMAD.MOV R5, RZ, RZ, -R5 ;  /* 0x000000ffff058224 */ /* 0x000fc400078e0a05 */
[----:B------:R-:W2:Y:S04]  /*6850*/  LDL.LU R19, [R1+0x18] ;  /* 0x0000180001137983 */ /* 0x000ea80000300800 */
[----:B------:R5:W-:Y:S04]  /*6860*/  STL [R1+0x1cc], R5 ;  /* 0x0001cc0501007387 */ /* 0x000be80000100800 */
[----:B-----5:R-:W5:Y:S01]  /*6870*/  LDL.LU R5, [R1+0x1c] ;  /* 0x00001c0001057983 */ /* 0x020f620000300800 */
[----:B------:R-:W-:Y:S02]  /*6880*/  IABS R16, R26 ;  /* 0x0000001a00107213 */ /* 0x000fe40000000000 */
[----:B------:R-:W-:-:S03]  /*6890*/  IABS R15, R27 ;  /* 0x0000001b000f7213 */ /* 0x000fc60000000000 */
[----:B------:R-:W-:Y:S01]  /*68a0*/  IMAD.HI.U32 R8, R0, R16, RZ ;  /* 0x0000001000087227 */ /* 0x000fe200078e00ff */
[C---:B------:R-:W-:Y:S02]  /*68b0*/  ISETP.GT.U32.AND P2, PT, R2.reuse, R12, PT ;  /* 0x0000000c0200720c */ /* 0x040fe40003f44070 */
[----:B------:R-:W-:Y:S01]  /*68c0*/  ISETP.GT.U32.AND P4, PT, R2, R17, PT ;  /* 0x000000110200720c */ /* 0x000fe20003f84070 */
[----:B------:R-:W-:Y:S02]  /*68d0*/  IMAD.MOV R8, RZ, RZ, -R8 ;  /* 0x000000ffff087224 */ /* 0x000fe400078e0a08 */
[----:B------:R-:W-:Y:S01]  /*68e0*/  IMAD.HI.U32 R18, R0, R15, RZ ;  /* 0x0000000f00127227 */ /* 0x000fe200078e00ff */
[----:B------:R-:W-:-:S03]  /*68f0*/  IABS R14, R28 ;  /* 0x0000001c000e7213 */ /* 0x000fc60000000000 */
[----:B------:R-:W-:Y:S02]  /*6900*/  IMAD R16, R2, R8, R16 ;  /* 0x0000000802107224 */ /* 0x000fe400078e0210 */
[----:B------:R-:W-:Y:S01]  /*6910*/  IMAD.MOV R18, RZ, RZ, -R18 ;  /* 0x000000ffff127224 */ /* 0x000fe200078e0a12 */
[----:B------:R-:W-:Y:S01]  /*6920*/  ISETP.GE.AND P1, PT, R24, RZ, PT ;  /* 0x000000ff1800720c */ /* 0x000fe20003f26270 */
[----:B------:R-:W-:Y:S01]  /*6930*/  IMAD.HI.U32 R11, R0, R14, RZ ;  /* 0x0000000e000b7227 */ /* 0x000fe200078e00ff */
[----:B------:R-:W-:Y:S02]  /*6940*/  ISETP.GE.AND P3, PT, R25, RZ, PT ;  /* 0x000000ff1900720c */ /* 0x000fe40003f66270 */
[C---:B------:R-:W-:Y:S01]  /*6950*/  ISETP.GT.U32.AND P6, PT, R2.reuse, R16, PT ;  /* 0x000000100200720c */ /* 0x040fe20003fc4070 */
[----:B------:R-:W-:Y:S02]  /*6960*/  IMAD R15, R2, R18, R15 ;  /* 0x00000012020f7224 */ /* 0x000fe400078e020f */
[----:B------:R-:W-:-:S02]  /*6970*/  IMAD.MOV R11, RZ, RZ, -R11 ;  /* 0x000000ffff0b7224 */ /* 0x000fc400078e0a0b */
[--C-:B------:R-:W-:Y:S01]  /*6980*/  @!P2 IMAD.IADD R12, R12, 0x1, -R2.reuse ;  /* 0x000000010c0ca824 */ /* 0x100fe200078e0a02 */
[C---:B------:R-:W-:Y:S01]  /*6990*/  ISETP.GT.U32.AND P5, PT, R2.reuse, R15, PT ;  /* 0x0000000f0200720c */ /* 0x040fe20003fa4070 */
[----:B------:R-:W-:Y:S02]  /*69a0*/  @!P4 IMAD.IADD R17, R17, 0x1, -R2 ;  /* 0x000000011111c824 */ /* 0x000fe400078e0a02 */
[C---:B------:R-:W-:Y:S02]  /*69b0*/  IMAD R11, R2.reuse, R11, R14 ;  /* 0x0000000b020b7224 */ /* 0x040fe400078e020e */
[----:B------:R-:W-:Y:S02]  /*69c0*/  IMAD.MOV.U32 R9, RZ, RZ, R12 ;  /* 0x000000ffff097224 */ /* 0x000fe400078e000c */
[----:B------:R-:W-:Y:S01]  /*69d0*/  IMAD.MOV.U32 R4, RZ, RZ, R17 ;  /* 0x000000ffff047224 */ /* 0x000fe200078e0011 */
[----:B------:R-:W-:Y:S01]  /*69e0*/  ISETP.GT.U32.AND P2, PT, R2, R11, PT ;  /* 0x0000000b0200720c */ /* 0x000fe20003f44070 */
[----:B------:R-:W-:-:S02]  /*69f0*/  @!P1 IMAD.MOV R9, RZ, RZ, -R9 ;  /* 0x000000ffff099224 */ /* 0x000fc400078e0a09 */
[----:B------:R-:W-:Y:S02]  /*6a00*/  @!P3 IMAD.MOV R4, RZ, RZ, -R4 ;  /* 0x000000ffff04b224 */ /* 0x000fe400078e0a04 */
[--C-:B------:R-:W-:Y:S01]  /*6a10*/  @!P6 IMAD.IADD R16, R16, 0x1, -R2.reuse ;  /* 0x000000011010e824 */ /* 0x100fe200078e0a02 */
[----:B------:R-:W-:Y:S01]  /*6a20*/  STL [R1+0x1c8], R9 ;  /* 0x0001c80901007387 */ /* 0x000fe20000100800 */
[----:B------:R-:W-:-:S03]  /*6a30*/  @!P5 IMAD.IADD R15, R15, 0x1, -R2 ;  /* 0x000000010f0fd824 */ /* 0x000fc600078e0a02 */
[----:B------:R-:W-:Y:S01]  /*6a40*/  STL [R1+0x1c4], R4 ;  /* 0x0001c40401007387 */ /* 0x000fe20000100800 */
[----:B------:R-:W-:-:S03]  /*6a50*/  ISETP.GT.U32.AND P5, PT, R2, R16, PT ;  /* 0x000000100200720c */ /* 0x000fc60003fa4070 */
[----:B------:R-:W2:Y:S01]  /*6a60*/  LDL.LU R18, [R1+0x20] ;  /* 0x0000200001127983 */ /* 0x000ea20000300800 */
[----:B------:R-:W-:Y:S01]  /*6a70*/  @!P2 IMAD.IADD R11, R11, 0x1, -R2 ;  /* 0x000000010b0ba824 */ /* 0x000fe200078e0a02 */
[----:B------:R-:W-:Y:S02]  /*6a80*/  ISETP.GE.AND P4, PT, R26, RZ, PT ;  /* 0x000000ff1a00720c */ /* 0x000fe40003f86270 */
[C---:B------:R-:W-:Y:S01]  /*6a90*/  ISETP.GT.U32.AND P0, PT, R2.reuse, R15, PT ;  /* 0x0000000f0200720c */ /* 0x040fe20003f04070 */
[----:B------:R-:W2:Y:S01]  /*6aa0*/  LDL.LU R25, [R1+0x24] ;  /* 0x0000240001197983 */ /* 0x000ea20000300800 */
[----:B------:R-:W-:-:S04]  /*6ab0*/  ISETP.GT.U32.AND P2, PT, R2, R11, PT ;  /* 0x0000000b0200720c */ /* 0x000fc80003f44070 */
[----:B------:R-:W-:Y:S01]  /*6ac0*/  @!P5 IMAD.IADD R16, R16, 0x1, -R2 ;  /* 0x000000011010d824 */ /* 0x000fe200078e0a02 */
[----:B------:R-:W-:Y:S02]  /*6ad0*/  ISETP.GE.AND P6, PT, R27, RZ, PT ;  /* 0x000000ff1b00720c */ /* 0x000fe40003fc6270 */
[----:B------:R-:W-:-:S04]  /*6ae0*/  ISETP.GE.AND P3, PT, R28, RZ, PT ;  /* 0x000000ff1c00720c */ /* 0x000fc80003f66270 */
[--C-:B------:R-:W-:Y:S02]  /*6af0*/  @!P0 IMAD.IADD R15, R15, 0x1, -R2.reuse ;  /* 0x000000010f0f8824 */ /* 0x100fe400078e0a02 */
[----:B------:R-:W-:Y:S02]  /*6b00*/  @!P2 IMAD.IADD R11, R11, 0x1, -R2 ;  /* 0x000000010b0ba824 */ /* 0x000fe400078e0a02 */
[----:B------:R-:W-:-:S04]  /*6b10*/  IMAD.MOV.U32 R12, RZ, RZ, R15 ;  /* 0x000000ffff0c7224 */ /* 0x000fc800078e000f */
[----:B------:R-:W-:Y:S01]  /*6b20*/  @!P6 IMAD.MOV R12, RZ, RZ, -R12 ;  /* 0x000000ffff0ce224 */ /* 0x000fe200078e0a0c */
[----:B---3--:R-:W-:Y:S02]  /*6b30*/  IABS R10, R21 ;  /* 0x00000015000a7213 */ /* 0x008fe40000000000 */
[----:B----4-:R-:W-:-:S03]  /*6b40*/  IABS R13, R22 ;  /* 0x00000016000d7213 */ /* 0x010fc60000000000 */
[----:B------:R-:W-:-:S04]  /*6b50*/  IMAD.HI.U32 R3, R0, R10, RZ ;  /* 0x0000000a00037227 */ /* 0x000fc800078e00ff */
[----:B------:R-:W-:-:S04]  /*6b60*/  IMAD.HI.U32 R8, R0, R13, RZ ;  /* 0x0000000d00087227 */ /* 0x000fc800078e00ff */
[----:B------:R-:W-:Y:S02]  /*6b70*/  IMAD.MOV R3, RZ, RZ, -R3 ;  /* 0x000000ffff037224 */ /* 0x000fe400078e0a03 */
[----:B------:R-:W-:Y:S02]  /*6b80*/  IMAD.MOV R8, RZ, RZ, -R8 ;  /* 0x000000ffff087224 */ /* 0x000fe400078e0a08 */
[C---:B------:R-:W-:Y:S02]  /*6b90*/  IMAD R3, R2.reuse, R3, R10 ;  /* 0x0000000302037224 */ /* 0x040fe400078e020a */
[----:B------:R-:W-:Y:S02]  /*6ba0*/  IMAD.MOV.U32 R10, RZ, RZ, R16 ;  /* 0x000000ffff0a7224 */ /* 0x000fe400078e0010 */
[----:B------:R-:W-:Y:S02]  /*6bb0*/  IMAD R8, R2, R8, R13 ;  /* 0x0000000802087224 */ /* 0x000fe400078e020d */
[----:B------:R-:W-:-:S03]  /*6bc0*/  @!P4 IMAD.MOV R10, RZ, RZ, -R10 ;  /* 0x000000ffff0ac224 */ /* 0x000fc600078e0a0a */
[----:B------:R-:W-:Y:S02]  /*6bd0*/  ISETP.GT.U32.AND P1, PT, R2, R8, PT ;  /* 0x000000080200720c */ /* 0x000fe40003f24070 */
[----:B------:R-:W-:Y:S01]  /*6be0*/  ISETP.GE.AND P2, PT, R21, RZ, PT ;  /* 0x000000ff1500720c */ /* 0x000fe20003f46270 */
[----:B------:R3:W-:Y:S04]  /*6bf0*/  STL [R1+0x1c0], R10 ;  /* 0x0001c00a01007387 */ /* 0x0007e80000100800 */
[----:B------:R-:W4:Y:S04]  /*6c00*/  LDL.LU R21, [R1+0x28] ;  /* 0x0000280001157983 */ /* 0x000f280000300800 */
[----:B------:R-:W4:Y:S01]  /*6c10*/  LDL.LU R24, [R1+0x2c] ;  /* 0x00002c0001187983 */ /* 0x000f220000300800 */
[----:B---3--:R-:W-:-:S03]  /*6c20*/  IMAD.MOV.U32 R10, RZ, RZ, R11 ;  /* 0x000000ffff0a7224 */ /* 0x008fc600078e000b */
[----:B------:R-:W3:Y:S01]  /*6c30*/  LDL.LU R23, [R1+0x30] ;  /* 0x0000300001177983 */ /* 0x000ee20000300800 */
[----:B------:R-:W-:Y:S02]  /*6c40*/  @!P1 IMAD.IADD R8, R8, 0x1, -R2 ;  /* 0x0000000108089824 */ /* 0x000fe400078e0a02 */
[----:B------:R-:W-:Y:S01]  /*6c50*/  @!P3 IMAD.MOV R10, RZ, RZ, -R10 ;  /* 0x000000ffff0ab224 */ /* 0x000fe200078e0a0a */
[----:B------:R-:W-:Y:S01]  /*6c60*/  STL [R1+0x1bc], R12 ;  /* 0x0001bc0c01007387 */ /* 0x000fe20000100800 */
[----:B------:R-:W-:Y:S02]  /*6c70*/  IABS R7, R29 ;  /* 0x0000001d00077213 */ /* 0x000fe40000000000 */
[----:B------:R-:W-:Y:S01]  /*6c80*/  ISETP.GT.U32.AND P4, PT, R2, R8, PT ;  /* 0x000000080200720c */ /* 0x000fe20003f84070 */
[----:B------:R0:W-:Y:S01]  /*6c90*/  STL [R1+0x1b8], R10 ;  /* 0x0001b80a01007387 */ /* 0x0001e20000100800 */
[----:B------:R-:W-:-:S03]  /*6ca0*/  ISETP.GE.AND P3, PT, R29, RZ, PT ;  /* 0x000000ff1d00720c */ /* 0x000fc60003f66270 */
[----:B------:R-:W3:Y:S01]  /*6cb0*/  LDL.LU R29, [R1+0x34] ;  /* 0x00003400011d7983 */ /* 0x000ee20000300800 */
[----:B------:R-:W-:Y:S01]  /*6cc0*/  ISETP.GE.AND P0, PT, R22, RZ, PT ;  /* 0x000000ff1600720c */ /* 0x000fe20003f06270 */
[----:B------:R-:W-:-:S06]  /*6cd0*/  IMAD.HI.U32 R9, R0, R7, RZ ;  /* 0x0000000700097227 */ /* 0x000fcc00078e00ff */
[----:B------:R-:W-:-:S04]  /*6ce0*/  @!P4 IMAD.IADD R8, R8, 0x1, -R2 ;  /* 0x000000010808c824 */ /* 0x000fc800078e0a02 */
[----:B------:R-:W-:Y:S02]  /*6cf0*/  IMAD.MOV.U32 R11, RZ, RZ, R8 ;  /* 0x000000ffff0b7224 */ /* 0x000fe400078e0008 */
[----:B------:R-:W-:Y:S02]  /*6d00*/  IMAD.MOV R9, RZ, RZ, -R9 ;  /* 0x000000ffff097224 */ /* 0x000fe400078e0a09 */
[----:B------:R-:W-:Y:S01]  /*6d10*/  @!P0 IMAD.MOV R11, RZ, RZ, -R11 ;  /* 0x000000ffff0b8224 */ /* 0x000fe200078e0a0b */
[----:B------:R-:W-:Y:S01]  /*6d20*/  IABS R6, R20 ;  /* 0x0000001400067213 */ /* 0x000fe20000000000 */
[----:B------:R-:W-:Y:S01]  /*6d30*/  IMAD R7, R2, R9, R7 ;  /* 0x0000000902077224 */ /* 0x000fe200078e0207 */
[----:B------:R-:W-:Y:S02]  /*6d40*/  ISETP.GE.AND P1, PT, R20, RZ, PT ;  /* 0x000000ff1400720c */ /* 0x000fe40003f26270 */
[----:B------:R-:W3:Y:S04]  /*6d50*/  LDL.LU R20, [R1+0x38] ;  /* 0x0000380001147983 */ /* 0x000ee80000300800 */
[----:B------:R-:W-:Y:S01]  /*6d60*/  STL [R1+0x1b4], R11 ;  /* 0x0001b40b01007387 */ /* 0x000fe20000100800 */
[----:B-----5:R-:W-:-:S02]  /*6d70*/  IABS R9, R5 ;  /* 0x0000000500097213 */ /* 0x020fc40000000000 */
[----:B------:R-:W-:Y:S02]  /*6d80*/  ISETP.GE.AND P0, PT, R5, RZ, PT ;  /* 0x000000ff0500720c */ /* 0x000fe40003f06270 */
[----:B------:R-:W5:Y:S01]  /*6d90*/  LDL.LU R5, [R1+0x3c] ;  /* 0x00003c0001057983 */ /* 0x000f620000300800 */
[----:B------:R-:W-:Y:S01]  /*6da0*/  ISETP.GT.U32.AND P5, PT, R2, R3, PT ;  /* 0x000000030200720c */ /* 0x000fe20003fa4070 */
[----:B------:R-:W-:-:S12]  /*6db0*/  IMAD.HI.U32 R4, R0, R6, RZ ;  /* 0x0000000600047227 */ /* 0x000fd800078e00ff */
[----:B------:R-:W-:-:S05]  /*6dc0*/  @!P5 IMAD.IADD R3, R3, 0x1, -R2 ;  /* 0x000000010303d824 */ /* 0x000fca00078e0a02 */
[----:B------:R-:W-:Y:S01]  /*6dd0*/  ISETP.GT.U32.AND P5, PT, R2, R3, PT ;  /* 0x000000030200720c */ /* 0x000fe20003fa4070 */
[----:B------:R-:W-:-:S04]  /*6de0*/  IMAD.MOV R4, RZ, RZ, -R4 ;  /* 0x000000ffff047224 */ /* 0x000fc800078e0a04 */
[----:B------:R-:W-:Y:S01]  /*6df0*/  IMAD R6, R2, R4, R6 ;  /* 0x0000000402067224 */ /* 0x000fe200078e0206 */
[----:B--2---:R-:W-:-:S07]  /*6e00*/  IABS R4, R19 ;  /* 0x0000001300047213 */ /* 0x004fce0000000000 */
[----:B------:R-:W-:Y:S01]  /*6e10*/  @!P5 IMAD.IADD R3, R3, 0x1, -R2 ;  /* 0x000000010303d824 */ /* 0x000fe200078e0a02 */
[----:B------:R-:W-:Y:S02]  /*6e20*/  ISETP.GE.AND P5, PT, R19, RZ, PT ;  /* 0x000000ff1300720c */ /* 0x000fe40003fa6270 */
[----:B------:R-:W2:Y:S01]  /*6e30*/  LDL.LU R19, [R1+0x40] ;  /* 0x0000400001137983 */ /* 0x000ea20000300800 */
[----:B------:R-:W-:Y:S01]  /*6e40*/  ISETP.GT.U32.AND P6, PT, R2, R6, PT ;  /* 0x000000060200720c */ /* 0x000fe20003fc4070 */
[----:B0-----:R-:W-:Y:S02]  /*6e50*/  IMAD.MOV.U32 R10, RZ, RZ, R9 ;  /* 0x000000ffff0a7224 */ /* 0x001fe400078e0009 */
[----:B------:R-:W-:Y:S01]  /*6e60*/  IMAD.HI.U32 R9, R0, R4, RZ ;  /* 0x0000000400097227 */ /* 0x000fe200078e00ff */
[----:B------:R-:W-:-:S09]  /*6e70*/  ISETP.GT.U32.AND P4, PT, R2, R7, PT ;  /* 0x000000070200720c */ /* 0x000fd20003f84070 */
[----:B------:R-:W-:-:S05]  /*6e80*/  @!P6 IMAD.IADD R6, R6, 0x1, -R2 ;  /* 0x000000010606e824 */ /* 0x000fca00078e0a02 */
[----:B------:R-:W-:Y:S01]  /*6e90*/  ISETP.GT.U32.AND P6, PT, R2, R6, PT ;  /* 0x000000060200720c */ /* 0x000fe20003fc4070 */
[----:B------:R-:W-:-:S04]  /*6ea0*/  IMAD.MOV R9, RZ, RZ, -R9 ;  /* 0x000000ffff097224 */ /* 0x000fc800078e0a09 */
[----:B------:R-:W-:Y:S01]  /*6eb0*/  IMAD R9, R2, R9, R4 ;  /* 0x0000000902097224 */ /* 0x000fe200078e0204 */
[----:B------:R-:W-:Y:S01]  /*6ec0*/  IABS R4, R18 ;  /* 0x0000001200047213 */ /* 0x000fe20000000000 */
[----:B------:R-:W-:-:S04]  /*6ed0*/  @!P4 IMAD.IADD R7, R7, 0x1, -R2 ;  /* 0x000000010707c824 */ /* 0x000fc800078e0a02 */
[----:B------:R-:W-:-:S04]  /*6ee0*/  IMAD.HI.U32 R13, R0, R4, RZ ;  /* 0x00000004000d7227 */ /* 0x000fc800078e00ff */
[----:B------:R-:W-:Y:S01]  /*6ef0*/  @!P6 IMAD.IADD R6, R6, 0x1, -R2 ;  /* 0x000000010606e824 */ /* 0x000fe200078e0a02 */
[C---:B------:R-:W-:Y:S01]  /*6f00*/  ISETP.GT.U32.AND P6, PT, R2.reuse, R9, PT ;  /* 0x000000090200720c */ /* 0x040fe20003fc4070 */
[----:B------:R-:W-:Y:S01]  /*6f10*/  IMAD.MOV R13, RZ, RZ, -R13 ;  /* 0x000000ffff0d7224 */ /* 0x000fe200078e0a0d */
[----:B------:R-:W-:Y:S01]  /*6f20*/  ISETP.GT.U32.AND P4, PT, R2, R7, PT ;  /* 0x000000070200720c */ /* 0x000fe20003f84070 */
[----:B------:R-:W-:-:S04]  /*6f30*/  IMAD.HI.U32 R8, R0, R10, RZ ;  /* 0x0000000a00087227 */ /* 0x000fc800078e00ff */
[----:B------:R-:W-:Y:S02]  /*6f40*/  IMAD R4, R2, R13, R4 ;  /* 0x0000000d02047224 */ /* 0x000fe400078e0204 */
[----:B------:R-:W-:-:S04]  /*6f50*/  IMAD.MOV R8, RZ, RZ, -R8 ;  /* 0x000000ffff087224 */ /* 0x000fc800078e0a08 */
[----:B------:R-:W-:Y:S01]  /*6f60*/  @!P6 IMAD.IADD R9, R9, 0x1, -R2 ;  /* 0x000000010909e824 */ /* 0x000fe200078e0a02 */
[C---:B------:R-:W-:Y:S01]  /*6f70*/  ISETP.GT.U32.AND P6, PT, R2.reuse, R4, PT ;  /* 0x000000040200720c */ /* 0x040fe20003fc4070 */
[----:B------:R-:W-:Y:S01]  /*6f80*/  IMAD R8, R2, R8, R10 ;  /* 0x0000000802087224 */ /* 0x000fe200078e020a */
[----:B------:R-:W-:Y:S01]  /*6f90*/  IABS R16, R25 ;  /* 0x0000001900107213 */ /* 0x000fe20000000000 */
[----:B------:R-:W-:-:S03]  /*6fa0*/  @!P4 IMAD.IADD R7, R7, 0x1, -R2 ;  /* 0x000000010707c824 */ /* 0x000fc600078e0a02 */
[----:B------:R-:W-:Y:S01]  /*6fb0*/  ISETP.GT.U32.AND P4, PT, R2, R8, PT ;  /* 0x000000080200720c */ /* 0x000fe20003f84070 */
[----:B------:R-:W-:-:S04]  /*6fc0*/  IMAD.HI.U32 R17, R0, R16, RZ ;  /* 0x0000001000117227 */ /* 0x000fc800078e00ff */
[----:B------:R-:W-:Y:S02]  /*6fd0*/  IMAD.MOV R17, RZ, RZ, -R17 ;  /* 0x000000ffff117224 */ /* 0x000fe400078e0a11 */
[----:B------:R-:W-:Y:S01]  /*6fe0*/  @!P6 IMAD.IADD R4, R4, 0x1, -R2 ;  /* 0x000000010404e824 */ /* 0x000fe200078e0a02 */
[C---:B------:R-:W-:Y:S01]  /*6ff0*/  ISETP.GT.U32.AND P6, PT, R2.reuse, R9, PT ;  /* 0x000000090200720c */ /* 0x040fe20003fc4070 */
[----:B------:R-:W-:-:S04]  /*7000*/  IMAD R16, R2, R17, R16 ;  /* 0x0000001102107224 */ /* 0x000fc800078e0210 */
[----:B------:R-:W-:Y:S01]  /*7010*/  @!P4 IMAD.IADD R8, R8, 0x1, -R2 ;  /* 0x000000010808c824 */ /* 0x000fe200078e0a02 */
[----:B------:R-:W-:Y:S01]  /*7020*/  ISETP.GT.U32.AND P4, PT, R2, R16, PT ;  /* 0x000000100200720c */ /* 0x000fe20003f84070 */
[----:B------:R-:W-:-:S03]  /*7030*/  @!P2 IMAD.MOV R3, RZ, RZ, -R3 ;  /* 0x000000ffff03a224 */ /* 0x000fc600078e0a03 */
[----:B------:R-:W-:-:S03]  /*7040*/  ISETP.GT.U32.AND P2, PT, R2, R8, PT ;  /* 0x000000080200720c */ /* 0x000fc60003f44070 */
[----:B------:R-:W-:Y:S01]  /*7050*/  @!P6 IMAD.IADD R9, R9, 0x1, -R2 ;  /* 0x000000010909e824 */ /* 0x000fe200078e0a02 */
[----:B------:R0:W-:Y:S01]  /*7060*/  STL [R1+0x1b0], R3 ;  /* 0x0001b00301007387 */ /* 0x0001e20000100800 */
[----:B------:R-:W-:-:S03]  /*7070*/  @!P3 IMAD.MOV R7, RZ, RZ, -R7 ;  /* 0x000000ffff07b224 */ /* 0x000fc600078e0a07 */
[----:B------:R-:W2:Y:S01]  /*7080*/  LDL.LU R22, [R1+0x44] ;  /* 0x0000440001167983 */ /* 0x000ea20000300800 */
[----:B------:R-:W-:Y:S01]  /*7090*/  @!P4 IMAD.IADD R16, R16, 0x1, -R2 ;  /* 0x000000011010c824 */ /* 0x000fe200078e0a02 */
[----:B------:R-:W-:Y:S01]  /*70a0*/  ISETP.GT.U32.AND P4, PT, R2, R4, PT ;  /* 0x000000040200720c */ /* 0x000fe20003f84070 */
[----:B0-----:R-:W-:Y:S02]  /*70b0*/  IMAD.MOV.U32 R3, RZ, RZ, R6 ;  /* 0x000000ffff037224 */ /* 0x001fe400078e0006 */
[----:B------:R-:W-:Y:S02]  /*70c0*/  @!P2 IMAD.IADD R8, R8, 0x1, -R2 ;  /* 0x000000010808a824 */ /* 0x000fe400078e0a02 */
[----:B------:R-:W-:Y:S01]  /*70d0*/  @!P1 IMAD.MOV R3, RZ, RZ, -R3 ;  /* 0x000000ffff039224 */ /* 0x000fe200078e0a03 */
[----:B------:R-:W-:-:S07]  /*70e0*/  ISETP.GT.U32.AND P1, PT, R2, R16, PT ;  /* 0x000000100200720c */ /* 0x000fce0003f24070 */
[--C-:B------:R-:W-:Y:S01]  /*70f0*/  @!P4 IMAD.IADD R4, R4, 0x1, -R2.reuse ;  /* 0x000000010404c824 */ /* 0x100fe200078e0a02 */
[----:B------:R-:W-:Y:S05]  /*7100*/  STL [R1+0x1ac], R3 ;  /* 0x0001ac0301007387 */ /* 0x000fea0000100800 */
[----:B------:R-:W-:Y:S01]  /*7110*/  @!P1 IMAD.IADD R16, R16, 0x1, -R2 ;  /* 0x0000000110109824 */ /* 0x000fe200078e0a02 */
[----:B------:R-:W-:Y:S01]  /*7120*/  ISETP.GE.AND P1, PT, R18, RZ, PT ;  /* 0x000000ff1200720c */ /* 0x000fe20003f26270 */
[----:B------:R0:W-:Y:S01]  /*7130*/  STL [R1+0x1a8], R7 ;  /* 0x0001a80701007387 */ /* 0x0001e20000100800 */
[----:B------:R-:W-:Y:S02]  /*7140*/  @!P5 IMAD.MOV R9, RZ, RZ, -R9 ;  /* 0x000000ffff09d224 */ /* 0x000fe400078e0a09 */
[----:B------:R-:W-:-:S02]  /*7150*/  @!P0 IMAD.MOV R8, RZ, RZ, -R8 ;  /* 0x000000ffff088224 */ /* 0x000fc400078e0a08 */
[----:B0-----:R-:W-:-:S07]  /*7160*/  IMAD.MOV.U32 R7, RZ, RZ, R16 ;  /* 0x000000ffff077224 */ /* 0x001fce00078e0010 */
[----:B------:R-:W-:Y:S01]  /*7170*/  @!P1 IMAD.MOV R4, RZ, RZ, -R4 ;  /* 0x000000ffff049224 */ /* 0x000fe200078e0a04 */
[----:B----4-:R-:W-:Y:S02]  /*7180*/  IABS R10, R21 ;  /* 0x00000015000a7213 */ /* 0x010fe40000000000 */
[----:B------:R-:W-:-:S03]  /*7190*/  IABS R11, R24 ;  /* 0x00000018000b7213 */ /* 0x000fc60000000000 */
[----:B------:R-:W-:Y:S01]  /*71a0*/  IMAD.HI.U32 R13, R0, R10, RZ ;  /* 0x0000000a000d7227 */ /* 0x000fe200078e00ff */
[----:B---3--:R-:W-:-:S03]  /*71b0*/  IABS R12, R23 ;  /* 0x00000017000c7213 */ /* 0x008fc60000000000 */
[----:B------:R-:W-:-:S04]  /*71c0*/  IMAD.HI.U32 R14, R0, R11, RZ ;  /* 0x0000000b000e7227 */ /* 0x000fc800078e00ff */
[----:B------:R-:W-:Y:S02]  /*71d0*/  IMAD.MOV R13, RZ, RZ, -R13 ;  /* 0x000000ffff0d7224 */ /* 0x000fe400078e0a0d */
[----:B------:R-:W-:Y:S02]  /*71e0*/  IMAD.MOV R14, RZ, RZ, -R14 ;  /* 0x000000ffff0e7224 */ /* 0x000fe400078e0a0e */
[----:B------:R-:W-:-:S04]  /*71f0*/  IMAD.HI.U32 R15, R0, R12, RZ ;  /* 0x0000000c000f7227 */ /* 0x000fc800078e00ff */
[C---:B------:R-:W-:Y:S02]  /*7200*/  IMAD R10, R2.reuse, R13, R10 ;  /* 0x0000000d020a7224 */ /* 0x040fe400078e020a */
[C---:B------:R-:W-:Y:S01]  /*7210*/  IMAD R11, R2.reuse, R14, R11 ;  /* 0x0000000e020b7224 */ /* 0x040fe200078e020b */
[----:B------:R-:W-:Y:S01]  /*7220*/  IABS R14, R29 ;  /* 0x0000001d000e7213 */ /* 0x000fe20000000000 */
[----:B------:R-:W-:Y:S01]  /*7230*/  IMAD.MOV R15, RZ, RZ, -R15 ;  /* 0x000000ffff0f7224 */ /* 0x000fe200078e0a0f */
[----:B------:R-:W-:-:S03]  /*7240*/  ISETP.GT.U32.AND P6, PT, R2, R10, PT ;  /* 0x0000000a0200720c */ /* 0x000fc60003fc4070 */
[----:B------:R-:W-:Y:S02]  /*7250*/  IMAD R12, R2, R15, R12 ;  /* 0x0000000f020c7224 */ /* 0x000fe400078e020c */
[----:B------:R-:W-:-:S04]  /*7260*/  IMAD.HI.U32 R15, R0, R14, RZ ;  /* 0x0000000e000f7227 */ /* 0x000fc800078e00ff */
[----:B------:R-:W-:Y:S01]  /*7270*/  IMAD.MOV R15, RZ, RZ, -R15 ;  /* 0x000000ffff0f7224 */ /* 0x000fe200078e0a0f */
[----:B------:R-:W-:-:S03]  /*7280*/  ISETP.GT.U32.AND P2, PT, R2, R11, PT ;  /* 0x0000000b0200720c */ /* 0x000fc60003f44070 */
[----:B------:R-:W-:Y:S02]  /*7290*/  IMAD R14, R2, R15, R14 ;  /* 0x0000000f020e7224 */ /* 0x000fe400078e020e */
[----:B------:R-:W-:-:S03]  /*72a0*/  @!P6 IMAD.IADD R10, R10, 0x1, -R2 ;  /* 0x000000010a0ae824 */ /* 0x000fc600078e0a02 */
[C---:B------:R-:W-:Y:S02]  /*72b0*/  ISETP.GT.U32.AND P6, PT, R2.reuse, R14, PT ;  /* 0x0000000e0200720c */ /* 0x040fe40003fc4070 */
[----:B------:R-:W-:-:S03]  /*72c0*/  ISETP.GT.U32.AND P4, PT, R2, R12, PT ;  /* 0x0000000c0200720c */ /* 0x000fc60003f84070 */
[----:B------:R-:W-:Y:S01]  /*72d0*/  @!P2 IMAD.IADD R11, R11, 0x1, -R2 ;  /* 0x000000010b0ba824 */ /* 0x000fe200078e0a02 */
[----:B------:R-:W-:Y:S02]  /*72e0*/  ISETP.GE.AND P2, PT, R25, RZ, PT ;  /* 0x000000ff1900720c */ /* 0x000fe40003f46270 */
[----:B-----5:R-:W-:-:S05]  /*72f0*/  IABS R6, R5 ;  /* 0x0000000500067213 */ /* 0x020fca0000000000 */
[----:B------:R-:W-:Y:S02]  /*7300*/  @!P6 IMAD.IADD R14, R14, 0x1, -R2 ;  /* 0x000000010e0ee824 */ /* 0x000fe400078e0a02 */
[----:B------:R-:W-:-:S03]  /*7310*/  IMAD.HI.U32 R17, R0, R6, RZ ;  /* 0x0000000600117227 */ /* 0x000fc600078e00ff */
[----:B------:R-:W-:Y:S01]  /*7320*/  ISETP.GT.U32.AND P6, PT, R2, R14, PT ;  /* 0x0000000e0200720c */ /* 0x000fe20003fc4070 */
[----:B------:R-:W-:Y:S02]  /*7330*/  IMAD.MOV R17, RZ, RZ, -R17 ;  /* 0x000000ffff117224 */ /* 0x000fe400078e0a11 */
[----:B------:R-:W-:Y:S01]  /*7340*/  @!P4 IMAD.IADD R12, R12, 0x1, -R2 ;  /* 0x000000010c0cc824 */ /* 0x000fe200078e0a02 */
[----:B------:R-:W-:Y:S01]  /*7350*/  ISETP.GE.AND P4, PT, R21, RZ, PT ;  /* 0x000000ff1500720c */ /* 0x000fe20003f86270 */
[----:B------:R-:W-:Y:S01]  /*7360*/  IMAD R6, R2, R17, R6 ;  /* 0x0000001102067224 */ /* 0x000fe200078e0206 */
[----:B------:R-:W3:Y:S01]  /*7370*/  LDL.LU R21, [R1+0x48] ;  /* 0x0000480001157983 */ /* 0x000ee20000300800 */
[----:B------:R-:W-:-:S03]  /*7380*/  @!P2 IMAD.MOV R7, RZ, RZ, -R7 ;  /* 0x000000ffff07a224 */ /* 0x000fc600078e0a07 */
[----:B------:R-:W-:Y:S01]  /*7390*/  ISETP.GT.U32.AND P2, PT, R2, R6, PT ;  /* 0x000000060200720c */ /* 0x000fe20003f44070 */
[----:B------:R-:W-:Y:S02]  /*73a0*/  STL [R1+0x1a4], R9 ;  /* 0x0001a40901007387 */ /* 0x000fe40000100800 */
[--C-:B------:R-:W-:Y:S01]  /*73b0*/  @!P6 IMAD.IADD R14, R14, 0x1, -R2.reuse ;  /* 0x000000010e0ee824 */ /* 0x100fe200078e0a02 */
[----:B------:R-:W-:Y:S01]  /*73c0*/  ISETP.GE.AND P6, PT, R29, RZ, PT ;  /* 0x000000ff1d00720c */ /* 0x000fe20003fc6270 */
[----:B------:R0:W-:Y:S04]  /*73d0*/  STL [R1+0x1a0], R8 ;  /* 0x0001a00801007387 */ /* 0x0001e80000100800 */
[----:B------:R-:W-:Y:S04]  /*73e0*/  STL [R1+0x19c], R4 ;  /* 0x00019c0401007387 */ /* 0x000fe80000100800 */
[----:B------:R4:W-:Y:S04]  /*73f0*/  STL [R1+0x198], R7 ;  /* 0x0001980701007387 */ /* 0x0009e80000100800 */
[----:B------:R-:W5:Y:S01]  /*7400*/  LDL.LU R29, [R1+0x60] ;  /* 0x00006000011d7983 */ /* 0x000f620000300800 */
[----:B------:R-:W-:Y:S01]  /*7410*/  @!P2 IMAD.IADD R6, R6, 0x1, -R2 ;  /* 0x000000010606a824 */ /* 0x000fe200078e0a02 */
[----:B------:R-:W-:-:S02]  /*7420*/  ISETP.GE.AND P2, PT, R5, RZ, PT ;  /* 0x000000ff0500720c */ /* 0x000fc40003f46270 */
[----:B------:R-:W5:Y:S01]  /*7430*/  LDL.LU R5, [R1+0x64] ;  /* 0x0000640001057983 */ /* 0x000f620000300800 */
[----:B------:R-:W-:Y:S02]  /*7440*/  IABS R13, R20 ;  /* 0x00000014000d7213 */ /* 0x000fe40000000000 */
[C---:B------:R-:W-:Y:S02]  /*7450*/  ISETP.GT.U32.AND P3, PT, R2.reuse, R10, PT ;  /* 0x0000000a0200720c */ /* 0x040fe40003f64070 */
[----:B------:R-:W-:Y:S01]  /*7460*/  ISETP.GT.U32.AND P5, PT, R2, R11, PT ;  /* 0x0000000b0200720c */ /* 0x000fe20003fa4070 */
[----:B------:R-:W-:-:S04]  /*7470*/  IMAD.HI.U32 R15, R0, R13, RZ ;  /* 0x0000000d000f7227 */ /* 0x000fc800078e00ff */
[----:B------:R-:W-:-:S04]  /*7480*/  IMAD.MOV R15, RZ, RZ, -R15 ;  /* 0x000000ffff0f7224 */ /* 0x000fc800078e0a0f */
[----:B------:R-:W-:Y:S02]  /*7490*/  IMAD R13, R2, R15, R13 ;  /* 0x0000000f020d7224 */ /* 0x000fe400078e020d */
[--C-:B------:R-:W-:Y:S01]  /*74a0*/  @!P3 IMAD.IADD R10, R10, 0x1, -R2.reuse ;  /* 0x000000010a0ab824 */ /* 0x100fe200078e0a02 */
[----:B------:R-:W-:Y:S01]  /*74b0*/  ISETP.GE.AND P3, PT, R24, RZ, PT ;  /* 0x000000ff1800720c */ /* 0x000fe20003f66270 */
[----:B------:R-:W-:Y:S01]  /*74c0*/  @!P5 IMAD.IADD R11, R11, 0x1, -R2 ;  /* 0x000000010b0bd824 */ /* 0x000fe200078e0a02 */
[----:B------:R-:W-:Y:S01]  /*74d0*/  ISETP.GT.U32.AND P1, PT, R2, R13, PT ;  /* 0x0000000d0200720c */ /* 0x000fe20003f24070 */
[----:B0-----:R-:W-:Y:S02]  /*74e0*/  IMAD.MOV.U32 R8, RZ, RZ, R10 ;  /* 0x000000ffff087224 */ /* 0x001fe400078e000a */
[----:B----4-:R-:W-:Y:S02]  /*74f0*/  IMAD.MOV.U32 R7, RZ, RZ, R11 ;  /* 0x000000ffff077224 */ /* 0x010fe400078e000b */
[----:B------:R-:W-:-:S06]  /*7500*/  @!P4 IMAD.MOV R8, RZ, RZ, -R8 ;  /* 0x000000ffff08c224 */ /* 0x000fcc00078e0a08 */
[----:B------:R-:W-:Y:S01]  /*7510*/  @!P3 IMAD.MOV R7, RZ, RZ, -R7 ;  /* 0x000000ffff07b224 */ /* 0x000fe200078e0a07 */
[----:B------:R0:W-:Y:S01]  /*7520*/  STL [R1+0x194], R8 ;  /* 0x0001940801007387 */ /* 0x0001e20000100800 */
[----:B------:R-:W-:Y:S01]  /*7530*/  @!P1 IMAD.IADD R13, R13, 0x1, -R2 ;  /* 0x000000010d0d9824 */ /* 0x000fe200078e0a02 */
[----:B------:R-:W-:Y:S02]  /*7540*/  ISETP.GE.AND P1, PT, R20, RZ, PT ;  /* 0x000000ff1400720c */ /* 0x000fe40003f26270 */
[----:B------:R3:W-:Y:S04]  /*7550*/  STL [R1+0x12c], R7 ;  /* 0x00012c0701007387 */ /* 0x0007e80000100800 */
[----:B------:R-:W4:Y:S01]  /*7560*/  LDL.LU R20, [R1+0x68] ;  /* 0x0000680001147983 */ /* 0x000f220000300800 */
[----:B------:R-:W-:-:S13]  /*7570*/  ISETP.GT.U32.AND P0, PT, R2, R12, PT ;  /* 0x0000000c0200720c */ /* 0x000fda0003f04070 */
[----:B------:R-:W-:Y:S01]  /*7580*/  @!P0 IMAD.IADD R12, R12, 0x1, -R2 ;  /* 0x000000010c0c8824 */ /* 0x000fe200078e0a02 */
[----:B------:R-:W-:-:S03]  /*7590*/  ISETP.GE.AND P0, PT, R23, RZ, PT ;  /* 0x000000ff1700720c */ /* 0x000fc60003f06270 */
[----:B------:R-:W-:Y:S01]  /*75a0*/  IMAD.MOV.U32 R9, RZ, RZ, R12 ;  /* 0x000000ffff097224 */ /* 0x000fe200078e000c */
[----:B--2---:R-:W-:-:S09]  /*75b0*/  IABS R3, R19 ;  /* 0x0000001300037213 */ /* 0x004fd20000000000 */
[----:B------:R-:W-:Y:S01]  /*75c0*/  @!P0 IMAD.MOV R9, RZ, RZ, -R9 ;  /* 0x000000ffff098224 */ /* 0x000fe200078e0a09 */
[----:B------:R-:W-:-:S04]  /*75d0*/  ISETP.GE.AND P0, PT, R19, RZ, PT ;  /* 0x000000ff1300720c */ /* 0x000fc80003f06270 */
[----:B------:R-:W-:Y:S04]  /*75e0*/  STL [R1+0x134], R9 ;  /* 0x0001340901007387 */ /* 0x000fe80000100800 */
[----:B------:R-:W2:Y:S01]  /*75f0*/  LDL.LU R19, [R1+0x4c] ;  /* 0x00004c0001137983 */ /* 0x000ea20000300800 */
[----:B------:R-:W-:-:S04]  /*7600*/  IMAD.HI.U32 R18, R0, R3, RZ ;  /* 0x0000000300127227 */ /* 0x000fc800078e00ff */
[----:B------:R-:W-:-:S04]  /*7610*/  IMAD.MOV R18, RZ, RZ, -R18 ;  /* 0x000000ffff127224 */ /* 0x000fc800078e0a12 */
[----:B------:R-:W-:-:S05]  /*7620*/  IMAD R3, R2, R18, R3 ;  /* 0x0000001202037224 */ /* 0x000fca00078e0203 */
[C---:B------:R-:W-:Y:S02]  /*7630*/  ISETP.GT.U32.AND P5, PT, R2.reuse, R3, PT ;  /* 0x000000030200720c */ /* 0x040fe40003fa4070 */
[----:B------:R-:W-:-:S11]  /*7640*/  ISETP.GT.U32.AND P4, PT, R2, R6, PT ;  /* 0x000000060200720c */ /* 0x000fd60003f84070 */
[----:B------:R-:W-:Y:S01]  /*7650*/  @!P5 IMAD.IADD R3, R3, 0x1, -R2 ;  /* 0x000000010303d824 */ /* 0x000fe200078e0a02 */
[----:B------:R-:W-:Y:S01]  /*7660*/  ISETP.GT.U32.AND P5, PT, R2, R13, PT ;  /* 0x0000000d0200720c */ /* 0x000fe20003fa4070 */
[----:B0-----:R-:W-:-:S03]  /*7670*/  IMAD.MOV.U32 R8, RZ, RZ, R14 ;  /* 0x000000ffff087224 */ /* 0x001fc600078e000e */
[----:B------:R-:W-:Y:S01]  /*7680*/  ISETP.GT.U32.AND P3, PT, R2, R3, PT ;  /* 0x000000030200720c */ /* 0x000fe20003f64070 */
[----:B------:R-:W-:Y:S02]  /*7690*/  @!P6 IMAD.MOV R8, RZ, RZ, -R8 ;  /* 0x000000ffff08e224 */ /* 0x000fe400078e0a08 */
[----:B------:R-:W-:-:S06]  /*76a0*/  @!P4 IMAD.IADD R6, R6, 0x1, -R2 ;  /* 0x000000010606c824 */ /* 0x000fcc00078e0a02 */
[----:B------:R-:W-:-:S04]  /*76b0*/  @!P5 IMAD.IADD R13, R13, 0x1, -R2 ;  /* 0x000000010d0dd824 */ /* 0x000fc800078e0a02 */
[----:B------:R-:W-:Y:S01]  /*76c0*/  IMAD.MOV.U32 R10, RZ, RZ, R13 ;  /* 0x000000ffff0a7224 */ /* 0x000fe200078e000d */
[----:B------:R0:W-:Y:S01]  /*76d0*/  STL [R1+0x13c], R8 ;  /* 0x00013c0801007387 */ /* 0x0001e20000100800 */
[----:B------:R-:W-:Y:S02]  /*76e0*/  @!P2 IMAD.MOV R6, RZ, RZ, -R6 ;  /* 0x000000ffff06a224 */ /* 0x000fe400078e0a06 */
[----:B------:R-:W-:Y:S02]  /*76f0*/  @!P1 IMAD.MOV R10, RZ, RZ, -R10 ;  /* 0x000000ffff0a9224 */ /* 0x000fe400078e0a0a */
[----:B------:R-:W-:-:S03]  /*7700*/  @!P3 IMAD.IADD R3, R3, 0x1, -R2 ;  /* 0x000000010303b824 */ /* 0x000fc600078e0a02 */
[----:B------:R-:W-:Y:S04]  /*7710*/  STL [R1+0x144], R10 ;  /* 0x0001440a01007387 */ /* 0x000fe80000100800 */
[----:B------:R0:W-:Y:S01]  /*7720*/  STL [R1+0x14c], R6 ;  /* 0x00014c0601007387 */ /* 0x0001e20000100800 */
[----:B------:R-:W-:-:S05]  /*7730*/  IABS R15, R22 ;  /* 0x00000016000f7213 */ /* 0x000fca0000000000 */
[----:B------:R-:W-:-:S04]  /*7740*/  IMAD.HI.U32 R4, R0, R15, RZ ;  /* 0x0000000f00047227 */ /* 0x000fc800078e00ff */
[----:B------:R-:W-:-:S04]  /*7750*/  IMAD.MOV R4, RZ, RZ, -R4 ;  /* 0x000000ffff047224 */ /* 0x000fc800078e0a04 */
[----:B------:R-:W-:Y:S02]  /*7760*/  IMAD R4, R2, R4, R15 ;  /* 0x0000000402047224 */ /* 0x000fe400078e020f */
[----:B------:R-:W-:-:S03]  /*7770*/  @!P0 IMAD.MOV R3, RZ, RZ, -R3 ;  /* 0x000000ffff038224 */ /* 0x000fc600078e0a03 */
[----:B------:R-:W-:-:S13]  /*7780*/  ISETP.GT.U32.AND P6, PT, R2, R4, PT ;  /* 0x000000040200720c */ /* 0x000fda0003fc4070 */
[----:B------:R-:W-:-:S05]  /*7790*/  @!P6 IMAD.IADD R4, R4, 0x1, -R2 ;  /* 0x000000010404e824 */ /* 0x000fca00078e0a02 */
[----:B------:R-:W-:Y:S02]  /*77a0*/  ISETP.GT.U32.AND P6, PT, R2, R4, PT ;  /* 0x000000040200720c */ /* 0x000fe40003fc4070 */
[----:B------:R-:W-:Y:S02]  /*77b0*/  ISETP.GE.AND P5, PT, R22, RZ, PT ;  /* 0x000000ff1600720c */ /* 0x000fe40003fa6270 */
[----:B---3--:R-:W-:-:S05]  /*77c0*/  IABS R7, R21 ;  /* 0x0000001500077213 */ /* 0x008fca0000000000 */
[----:B0-----:R-:W-:-:S04]  /*77d0*/  IMAD.HI.U32 R8, R0, R7, RZ ;  /* 0x0000000700087227 */ /* 0x001fc800078e00ff */
[----:B------:R-:W-:Y:S01]  /*77e0*/  IMAD.MOV R9, RZ, RZ, -R8 ;  /* 0x000000ffff097224 */ /* 0x000fe200078e0a08 */
[----:B-----5:R-:W-:Y:S02]  /*77f0*/  IABS R8, R29 ;  /* 0x0000001d00087213 */ /* 0x020fe40000000000 */
[----:B------:R-:W-:Y:S02]  /*7800*/  ISETP.GE.AND P3, PT, R29, RZ, PT ;  /* 0x000000ff1d00720c */ /* 0x000fe40003f66270 */
[----:B------:R-:W3:Y:S01]  /*7810*/  LDL.LU R29, [R1+0x50] ;  /* 0x00005000011d7983 */ /* 0x000ee20000300800 */
[----:B------:R-:W-:Y:S02]  /*7820*/  ISETP.GE.AND P1, PT, R5, RZ, PT ;  /* 0x000000ff0500720c */ /* 0x000fe40003f26270 */
[----:B------:R-:W-:Y:S02]  /*7830*/  IABS R6, R5 ;  /* 0x0000000500067213 */ /* 0x000fe40000000000 */
[----:B------:R-:W5:Y:S04]  /*7840*/  LDL.LU R5, [R1+0x54] ;  /* 0x0000540001057983 */ /* 0x000f680000300800 */
[----:B------:R-:W5:Y:S04]  /*7850*/  LDL.LU R25, [R1+0x58] ;  /* 0x0000580001197983 */ /* 0x000f680000300800 */
[----:B------:R2:W-:Y:S04]  /*7860*/  STL [R1+0x154], R3 ;  /* 0x0001540301007387 */ /* 0x0005e80000100800 */
[----:B------:R-:W5:Y:S01]  /*7870*/  LDL.LU R24, [R1+0x5c] ;  /* 0x00005c0001187983 */ /* 0x000f620000300800 */
[----:B------:R-:W-:Y:S01]  /*7880*/  IMAD R7, R2, R9, R7 ;  /* 0x0000000902077224 */ /* 0x000fe200078e0207 */
[----:B------:R-:W-:Y:S01]  /*7890*/  ISETP.GE.AND P4, PT, R21, RZ, PT ;  /* 0x000000ff1500720c */ /* 0x000fe20003f86270 */
[----:B------:R-:W-:Y:S01]  /*78a0*/  IMAD.HI.U32 R9, R0, R8, RZ ;  /* 0x0000000800097227 */ /* 0x000fe200078e00ff */
[----:B------:R-:W5:Y:S03]  /*78b0*/  LDL.LU R21, [R1+0x6c] ;  /* 0x00006c0001157983 */ /* 0x000f660000300800 */
[----:B------:R-:W-:-:S02]  /*78c0*/  IMAD.MOV R10, RZ, RZ, -R9 ;  /* 0x000000ffff0a7224 */ /* 0x000fc400078e0a09 */
[----:B------:R-:W-:-:S04]  /*78d0*/  @!P6 IMAD.IADD R4, R4, 0x1, -R2 ;  /* 0x000000010404e824 */ /* 0x000fc800078e0a02 */
[----:B------:R-:W-:Y:S01]  /*78e0*/  IMAD.MOV.U32 R13, RZ, RZ, R4 ;  /* 0x000000ffff0d7224 */ /* 0x000fe200078e0004 */
[----:B----4-:R-:W-:Y:S02]  /*78f0*/  ISETP.GE.AND P0, PT, R20, RZ, PT ;  /* 0x000000ff1400720c */ /* 0x010fe40003f06270 */
[----:B------:R-:W-:Y:S02]  /*7900*/  IABS R9, R20 ;  /* 0x0000001400097213 */ /* 0x000fe40000000000 */
[----:B------:R-:W4:Y:S01]  /*7910*/  LDL.LU R20, [R1+0x70] ;  /* 0x0000700001147983 */ /* 0x000f220000300800 */
[----:B------:R-:W-:-:S05]  /*7920*/  @!P5 IMAD.MOV R13, RZ, RZ, -R13 ;  /* 0x000000ffff0dd224 */ /* 0x000fca00078e0a0d */
[----:B------:R0:W-:Y:S04]  /*7930*/  STL [R1+0x168], R13 ;  /* 0x0001680d01007387 */ /* 0x0001e80000100800 */
[----:B------:R-:W4:Y:S01]  /*7940*/  LDL.LU R23, [R1+0x74] ;  /* 0x0000740001177983 */ /* 0x000f220000300800 */
[----:B--2---:R-:W-:Y:S02]  /*7950*/  IABS R3, R19 ;  /* 0x0000001300037213 */ /* 0x004fe40000000000 */
[----:B------:R-:W-:Y:S02]  /*7960*/  ISETP.GE.AND P5, PT, R19, RZ, PT ;  /* 0x000000ff1300720c */ /* 0x000fe40003fa6270 */
[----:B------:R-:W2:Y:S01]  /*7970*/  LDL.LU R19, [R1+0x78] ;  /* 0x0000780001137983 */ /* 0x000ea20000300800 */
[----:B------:R-:W-:-:S05]  /*7980*/  IMAD R8, R2, R10, R8 ;  /* 0x0000000a02087224 */ /* 0x000fca00078e0208 */
[C---:B------:R-:W-:Y:S02]  /*7990*/  ISETP.GT.U32.AND P6, PT, R2.reuse, R8, PT ;  /* 0x000000080200720c */ /* 0x040fe40003fc4070 */
[----:B------:R-:W-:Y:S01]  /*79a0*/  ISETP.GT.U32.AND P2, PT, R2, R7, PT ;  /* 0x000000070200720c */ /* 0x000fe20003f44070 */
[----:B------:R-:W-:-:S10]  /*79b0*/  IMAD.HI.U32 R10, R0, R3, RZ ;  /* 0x00000003000a7227 */ /* 0x000fd400078e00ff */
[--C-:B------:R-:W-:Y:S02]  /*79c0*/  @!P6 IMAD.IADD R8, R8, 0x1, -R2.reuse ;  /* 0x000000010808e824 */ /* 0x100fe400078e0a02 */
[----:B------:R-:W-:-:S03]  /*79d0*/  @!P2 IMAD.IADD R7, R7, 0x1, -R2 ;  /* 0x000000010707a824 */ /* 0x000fc600078e0a02 */
[C---:B------:R-:W-:Y:S01]  /*79e0*/  ISETP.GT.U32.AND P6, PT, R2.reuse, R8, PT ;  /* 0x000000080200720c */ /* 0x040fe20003fc4070 */
[----:B------:R-:W-:Y:S01]  /*79f0*/  IMAD.MOV R10, RZ, RZ, -R10 ;  /* 0x000000ffff0a7224 */ /* 0x000fe200078e0a0a */
[----:B------:R-:W-:-:S03]  /*7a00*/  ISETP.GT.U32.AND P2, PT, R2, R7, PT ;  /* 0x000000070200720c */ /* 0x000fc60003f44070 */
[----:B------:R-:W-:Y:S02]  /*7a10*/  IMAD R3, R2, R10, R3 ;  /* 0x0000000a02037224 */ /* 0x000fe400078e0203 */
[----:B------:R-:W-:-:S04]  /*7a20*/  IMAD.HI.U32 R11, R0, R6, RZ ;  /* 0x00000006000b7227 */ /* 0x000fc800078e00ff */
[----:B------:R-:W-:-:S04]  /*7a30*/  IMAD.HI.U32 R12, R0, R9, RZ ;  /* 0x00000009000c7227 */ /* 0x000fc800078e00ff */
[----:B------:R-:W-:Y:S01]  /*7a40*/  @!P6 IMAD.IADD R8, R8, 0x1, -R2 ;  /* 0x000000010808e824 */ /* 0x000fe200078e0a02 */
[C---:B------:R-:W-:Y:S01]  /*7a50*/  ISETP.GT.U32.AND P6, PT, R2.reuse, R3, PT ;  /* 0x000000030200720c */ /* 0x040fe20003fc4070 */
[----:B------:R-:W-:Y:S02]  /*7a60*/  IMAD.MOV R11, RZ, RZ, -R11 ;  /* 0x000000ffff0b7224 */ /* 0x000fe400078e0a0b */
[----:B------:R-:W-:Y:S02]  /*7a70*/  IMAD.MOV R4, RZ, RZ, -R12 ;  /* 0x000000ffff047224 */ /* 0x000fe400078e0a0c */
[C---:B------:R-:W-:Y:S02]  /*7a80*/  IMAD R6, R2.reuse, R11, R6 ;  /* 0x0000000b02067224 */ /* 0x040fe400078e0206 */
[----:B------:R-:W-:Y:S02]  /*7a90*/  @!P2 IMAD.IADD R7, R7, 0x1, -R2 ;  /* 0x000000010707a824 */ /* 0x000fe400078e0a02 */
[C---:B------:R-:W-:Y:S01]  /*7aa0*/  IMAD R4, R2.reuse, R4, R9 ;  /* 0x0000000402047224 */ /* 0x040fe200078e0209 */
[----:B------:R-:W-:Y:S01]  /*7ab0*/  ISETP.GT.U32.AND P2, PT, R2, R6, PT ;  /* 0x000000060200720c */ /* 0x000fe20003f44070 */
[----:B------:R-:W-:-:S02]  /*7ac0*/  IMAD.MOV.U32 R14, RZ, RZ, R7 ;  /* 0x000000ffff0e7224 */ /* 0x000fc400078e0007 */
[----:B------:R-:W-:Y:S02]  /*7ad0*/  @!P6 IMAD.IADD R3, R3, 0x1, -R2 ;  /* 0x000000010303e824 */ /* 0x000fe400078e0a02 */
[----:B------:R-:W-:Y:S01]  /*7ae0*/  @!P4 IMAD.MOV R14, RZ, RZ, -R14 ;  /* 0x000000ffff0ec224 */ /* 0x000fe200078e0a0e */
[C---:B------:R-:W-:Y:S01]  /*7af0*/  ISETP.GT.U32.AND P4, PT, R2.reuse, R4, PT ;  /* 0x000000040200720c */ /* 0x040fe20003f84070 */
[----:B------:R-:W-:Y:S01]  /*7b00*/  @!P3 IMAD.MOV R8, RZ, RZ, -R8 ;  /* 0x000000ffff08b224 */ /* 0x000fe200078e0a08 */
[----:B------:R-:W-:Y:S02]  /*7b10*/  ISETP.GT.U32.AND P3, PT, R2, R3, PT ;  /* 0x000000030200720c */ /* 0x000fe40003f64070 */
[----:B------:R-:W-:Y:S03]  /*7b20*/  STL [R1+0x170], R14 ;  /* 0x0001700e01007387 */ /* 0x000fe60000100800 */
[--C-:B------:R-:W-:Y:S01]  /*7b30*/  @!P2 IMAD.IADD R6, R6, 0x1, -R2.reuse ;  /* 0x000000010606a824 */ /* 0x100fe200078e0a02 */
[----:B------:R-:W2:Y:S05]  /*7b40*/  LDL.LU R22, [R1+0x7c] ;  /* 0x00007c0001167983 */ /* 0x000eaa0000300800 */
[--C-:B------:R-:W-:Y:S01]  /*7b50*/  @!P4 IMAD.IADD R4, R4, 0x1, -R2.reuse ;  /* 0x000000010404c824 */ /* 0x100fe200078e0a02 */
[----:B------:R-:W-:Y:S01]  /*7b60*/  ISETP.GT.U32.AND P4, PT, R2, R6, PT ;  /* 0x000000060200720c */ /* 0x000fe20003f84070 */
[--C-:B------:R-:W-:Y:S01]  /*7b70*/  @!P3 IMAD.IADD R3, R3, 0x1, -R2.reuse ;  /* 0x000000010303b824 */ /* 0x100fe200078e0a02 */
[----:B------:R-:W-:Y:S11]  /*7b80*/  STL [R1+0x178], R8 ;  /* 0x0001780801007387 */ /* 0x000ff60000100800 */
[----:B------:R-:W-:Y:S01]  /*7b90*/  @!P4 IMAD.IADD R6, R6, 0x1, -R2 ;  /* 0x000000010606c824 */ /* 0x000fe200078e0a02 */
[----:B------:R-:W-:-:S13]  /*7ba0*/  ISETP.GT.U32.AND P6, PT, R2, R4, PT ;  /* 0x000000040200720c */ /* 0x000fda0003fc4070 */
[----:B------:R-:W-:Y:S02]  /*7bb0*/  @!P6 IMAD.IADD R4, R4, 0x1, -R2 ;  /* 0x000000010404e824 */ /* 0x000fe400078e0a02 */
[----:B------:R-:W-:Y:S02]  /*7bc0*/  @!P5 IMAD.MOV R3, RZ, RZ, -R3 ;  /* 0x000000ffff03d224 */ /* 0x000fe400078e0a03 */
[----:B------:R-:W-:Y:S01]  /*7bd0*/  @!P0 IMAD.MOV R4, RZ, RZ, -R4 ;  /* 0x000000ffff048224 */ /* 0x000fe200078e0a04 */
[----:B---3--:R-:W-:-:S05]  /*7be0*/  IABS R12, R29 ;  /* 0x0000001d000c7213 */ /* 0x008fca0000000000 */
[----:B0-----:R-:W-:Y:S01]  /*7bf0*/  IMAD.HI.U32 R13, R0, R12, RZ ;  /* 0x0000000c000d7227 */ /* 0x001fe200078e00ff */
[----:B-----5:R-:W-:-:S03]  /*7c00*/  IABS R10, R25 ;  /* 0x00000019000a7213 */ /* 0x020fc60000000000 */
[----:B------:R-:W-:-:S04]  /*7c10*/  IMAD.MOV R13, RZ, RZ, -R13 ;  /* 0x000000ffff0d7224 */ /* 0x000fc800078e0a0d */
[----:B------:R-:W-:Y:S02]  /*7c20*/  IMAD R12, R2, R13, R12 ;  /* 0x0000000d020c7224 */ /* 0x000fe400078e020c */
[----:B------:R-:W-:-:S04]  /*7c30*/  IMAD.HI.U32 R13, R0, R10, RZ ;  /* 0x0000000a000d7227 */ /* 0x000fc800078e00ff */
[----:B------:R-:W-:-:S04]  /*7c40*/  IMAD.MOV R13, RZ, RZ, -R13 ;  /* 0x000000ffff0d7224 */ /* 0x000fc800078e0a0d */
[----:B------:R-:W-:-:S05]  /*7c50*/  IMAD R10, R2, R13, R10 ;  /* 0x0000000d020a7224 */ /* 0x000fca00078e020a */
[----:B------:R-:W-:Y:S02]  /*7c60*/  ISETP.GT.U32.AND P3, PT, R2, R10, PT ;  /* 0x0000000a0200720c */ /* 0x000fe40003f64070 */
[----:B------:R-:W-:Y:S02]  /*7c70*/  IABS R11, R5 ;  /* 0x00000005000b7213 */ /* 0x000fe40000000000 */
[----:B------:R-:W-:Y:S02]  /*7c80*/  ISETP.GE.AND P2, PT, R29, RZ, PT ;  /* 0x000000ff1d00720c */ /* 0x000fe40003f46270 */
[----:B------:R-:W3:Y:S07]  /*7c90*/  LDL.LU R29, [R1+0x80] ;  /* 0x00008000011d7983 */ /* 0x000eee0000300800 */
[----:B------:R-:W-:Y:S01]  /*7ca0*/  @!P3 IMAD.IADD R10, R10, 0x1, -R2 ;  /* 0x000000010a0ab824 */ /* 0x000fe200078e0a02 */
[----:B------:R-:W-:Y:S01]  /*7cb0*/  ISETP.GE.AND P3, PT, R5, RZ, PT ;  /* 0x000000ff0500720c */ /* 0x000fe20003f66270 */
[----:B------:R-:W-:-:S04]  /*7cc0*/  IMAD.MOV.U32 R5, RZ, RZ, R6 ;  /* 0x000000ffff057224 */ /* 0x000fc800078e0006 */
[----:B------:R-:W-:-:S05]  /*7cd0*/  @!P1 IMAD.MOV R5, RZ, RZ, -R5 ;  /* 0x000000ffff059224 */ /* 0x000fca00078e0a05 */
[----:B------:R0:W-:Y:S01]  /*7ce0*/  STL [R1+0x184], R5 ;  /* 0x0001840501007387 */ /* 0x0001e20000100800 */
[----:B------:R-:W-:-:S03]  /*7cf0*/  IMAD.HI.U32 R9, R0, R11, RZ ;  /* 0x0000000b00097227 */ /* 0x000fc600078e00ff */
[----:B0-----:R-:W5:Y:S01]  /*7d00*/  LDL.LU R5, [R1+0x84] ;  /* 0x0000840001057983 */ /* 0x001f620000300800 */
[----:B------:R-:W-:Y:S01]  /*7d10*/  IABS R7, R24 ;  /* 0x0000001800077213 */ /* 0x000fe20000000000 */
[----:B------:R-:W-:Y:S01]  /*7d20*/  IMAD.MOV R9, RZ, RZ, -R9 ;  /* 0x000000ffff097224 */ /* 0x000fe200078e0a09 */
[----:B------:R-:W-:-:S03]  /*7d30*/  ISETP.GT.U32.AND P4, PT, R2, R12, PT ;  /* 0x0000000c0200720c */ /* 0x000fc60003f84070 */
[----:B------:R-:W-:Y:S02]  /*7d40*/  IMAD R11, R2, R9, R11 ;  /* 0x00000009020b7224 */ /* 0x000fe400078e020b */
[----:B------:R-:W-:-:S04]  /*7d50*/  IMAD.HI.U32 R9, R0, R7, RZ ;  /* 0x0000000700097227 */ /* 0x000fc800078e00ff */
[----:B------:R-:W-:-:S04]  /*7d60*/  IMAD.MOV R9, RZ, RZ, -R9 ;  /* 0x000000ffff097224 */ /* 0x000fc800078e0a09 */
[----:B------:R-:W-:Y:S02]  /*7d70*/  IMAD R9, R2, R9, R7 ;  /* 0x0000000902097224 */ /* 0x000fe400078e0207 */
[----:B------:R-:W-:Y:S01]  /*7d80*/  @!P4 IMAD.IADD R12, R12, 0x1, -R2 ;  /* 0x000000010c0cc824 */ /* 0x000fe200078e0a02 */
[----:B------:R-:W-:Y:S02]  /*7d90*/  IABS R8, R21 ;  /* 0x0000001500087213 */ /* 0x000fe40000000000 */
[C---:B------:R-:W-:Y:S02]  /*7da0*/  ISETP.GT.U32.AND P4, PT, R2.reuse, R9, PT ;  /* 0x000000090200720c */ /* 0x040fe40003f84070 */
[----:B------:R-:W-:Y:S01]  /*7db0*/  ISETP.GT.U32.AND P6, PT, R2, R11, PT ;  /* 0x0000000b0200720c */ /* 0x000fe20003fc4070 */
[----:B------:R-:W-:Y:S01]  /*7dc0*/  IMAD.HI.U32 R15, R0, R8, RZ ;  /* 0x00000008000f7227 */ /* 0x000fe200078e00ff */
[----:B----4-:R-:W-:-:S03]  /*7dd0*/  IABS R14, R20 ;  /* 0x00000014000e7213 */ /* 0x010fc60000000000 */
[----:B------:R-:W-:Y:S02]  /*7de0*/  IMAD.MOV R15, RZ, RZ, -R15 ;  /* 0x000000ffff0f7224 */ /* 0x000fe400078e0a0f */
[----:B------:R-:W-:Y:S02]  /*7df0*/  IMAD.MOV.U32 R7, RZ, RZ, R14 ;  /* 0x000000ffff077224 */ /* 0x000fe400078e000e */
[C---:B------:R-:W-:Y:S02]  /*7e00*/  IMAD R8, R2.reuse, R15, R8 ;  /* 0x0000000f02087224 */ /* 0x040fe400078e0208 */
[----:B------:R-:W-:Y:S01]  /*7e10*/  @!P4 IMAD.IADD R9, R9, 0x1, -R2 ;  /* 0x000000010909c824 */ /* 0x000fe200078e0a02 */
[----:B------:R-:W-:Y:S01]  /*7e20*/  ISETP.GT.U32.AND P4, PT, R2, R12, PT ;  /* 0x0000000c0200720c */ /* 0x000fe20003f84070 */
[----:B------:R-:W-:Y:S01]  /*7e30*/  IMAD.HI.U32 R14, R0, R7, RZ ;  /* 0x00000007000e7227 */ /* 0x000fe200078e00ff */
[----:B------:R-:W-:-:S03]  /*7e40*/  IABS R13, R23 ;  /* 0x00000017000d7213 */ /* 0x000fc60000000000 */
[----:B------:R-:W-:Y:S01]  /*7e50*/  @!P6 IMAD.IADD R11, R11, 0x1, -R2 ;  /* 0x000000010b0be824 */ /* 0x000fe200078e0a02 */
[C---:B------:R-:W-:Y:S01]  /*7e60*/  ISETP.GT.U32.AND P6, PT, R2.reuse, R8, PT ;  /* 0x000000080200720c */ /* 0x040fe20003fc4070 */
[----:B------:R-:W-:Y:S01]  /*7e70*/  IMAD.MOV R14, RZ, RZ, -R14 ;  /* 0x000000ffff0e7224 */ /* 0x000fe200078e0a0e */
[----:B------:R-:W-:Y:S01]  /*7e80*/  ISETP.GT.U32.AND P0, PT, R2, R10, PT ;  /* 0x0000000a0200720c */ /* 0x000fe20003f04070 */
[----:B------:R-:W-:Y:S01]  /*7e90*/  IMAD.HI.U32 R15, R0, R13, RZ ;  /* 0x0000000d000f7227 */ /* 0x000fe200078e00ff */
[C---:B------:R-:W-:Y:S02]  /*7ea0*/  ISETP.GT.U32.AND P1, PT, R2.reuse, R11, PT ;  /* 0x0000000b0200720c */ /* 0x040fe40003f24070 */
[C---:B------:R-:W-:Y:S01]  /*7eb0*/  ISETP.GT.U32.AND P5, PT, R2.reuse, R9, PT ;  /* 0x000000090200720c */ /* 0x040fe20003fa4070 */
[----:B------:R-:W-:Y:S02]  /*7ec0*/  IMAD R7, R2, R14, R7 ;  /* 0x0000000e02077224 */ /* 0x000fe400078e0207 */
[----:B------:R-:W-:-:S02]  /*7ed0*/  @!P4 IMAD.IADD R12, R12, 0x1, -R2 ;  /* 0x000000010c0cc824 */ /* 0x000fc400078e0a02 */
[----:B------:R-:W-:Y:S01]  /*7ee0*/  IMAD.MOV R15, RZ, RZ, -R15 ;  /* 0x000000ffff0f7224 */ /* 0x000fe200078e0a0f */
[----:B------:R-:W-:Y:S01]  /*7ef0*/  ISETP.GT.U32.AND P4, PT, R2, R7, PT ;  /* 0x000000070200720c */ /* 0x000fe20003f84070 */
[--C-:B------:R-:W-:Y:S02]  /*7f00*/  @!P6 IMAD.IADD R8, R8, 0x1, -R2.reuse ;  /* 0x000000010808e824 */ /* 0x100fe400078e0a02 */
[----:B------:R-:W-:Y:S02]  /*7f10*/  IMAD R13, R2, R15, R13 ;  /* 0x0000000f020d7224 */ /* 0x000fe400078e020d */
[--C-:B------:R-:W-:Y:S01]  /*7f20*/  @!P1 IMAD.IADD R11, R11, 0x1, -R2.reuse ;  /* 0x000000010b0b9824 */ /* 0x100fe200078e0a02 */
[----:B------:R-:W-:Y:S01]  /*7f30*/  ISETP.GE.AND P1, PT, R25, RZ, PT ;  /* 0x000000ff1900720c */ /* 0x000fe20003f26270 */
[--C-:B------:R-:W-:Y:S01]  /*7f40*/  @!P0 IMAD.IADD R10, R10, 0x1, -R2.reuse ;  /* 0x000000010a0a8824 */ /* 0x100fe200078e0a02 */
[C---:B------:R-:W-:Y:S01]  /*7f50*/  ISETP.GT.U32.AND P0, PT, R2.reuse, R13, PT ;  /* 0x0000000d0200720c */ /* 0x040fe20003f04070 */
[----:B------:R-:W-:Y:S01]  /*7f60*/  @!P5 IMAD.IADD R9, R9, 0x1, -R2 ;  /* 0x000000010909d824 */ /* 0x000fe200078e0a02 */
[----:B------:R-:W-:-:S02]  /*7f70*/  ISETP.GT.U32.AND P6, PT, R2, R8, PT ;  /* 0x000000080200720c */ /* 0x000fc40003fc4070 */
[----:B------:R-:W-:Y:S01]  /*7f80*/  ISETP.GE.AND P5, PT, R24, RZ, PT ;  /* 0x000000ff1800720c */ /* 0x000fe20003fa6270 */
[----:B------:R-:W-:Y:S01]  /*7f90*/  @!P4 IMAD.IADD R7, R7, 0x1, -R2 ;  /* 0x000000010707c824 */ /* 0x000fe200078e0a02 */
[----:B------:R-:W-:Y:S01]  /*7fa0*/  ISETP.GE.AND P4, PT, R21, RZ, PT ;  /* 0x000000ff1500720c */ /* 0x000fe20003f86270 */
[----:B------:R-:W-:Y:S01]  /*7fb0*/  @!P2 IMAD.MOV R12, RZ, RZ, -R12 ;  /* 0x000000ffff0ca224 */ /* 0x000fe200078e0a0c */
[----:B------:R-:W-:Y:S01]  /*7fc0*/  STL [R1+0x190], R4 ;  /* 0x0001900401007387 */ /* 0x000fe20000100800 */
[----:B------:R-:W-:Y:S02]  /*7fd0*/  @!P3 IMAD.MOV R11, RZ, RZ, -R11 ;  /* 0x000000ffff0bb224 */ /* 0x000fe400078e0a0b */
[----:B------:R-:W-:Y:S01]  /*7fe0*/  @!P1 IMAD.MOV R10, RZ, RZ, -R10 ;  /* 0x000000ffff0a9224 */ /* 0x000fe200078e0a0a */
[----:B------:R0:W-:Y:S01]  /*7ff0*/  STL [R1+0x18c], R3 ;  /* 0x00018c0301007387 */ /* 0x0001e20000100800 */
[--C-:B------:R-:W-:Y:S01]  /*8000*/  @!P0 IMAD.IADD R13, R13, 0x1, -R2.reuse ;  /* 0x000000010d0d8824 */ /* 0x100fe200078e0a02 */
[----:B------:R-:W-:Y:S01]  /*8010*/  ISETP.GE.AND P0, PT, R20, RZ, PT ;  /* 0x000000ff1400720c */ /* 0x000fe20003f06270 */
[----:B------:R-:W-:Y:S01]  /*8020*/  @!P6 IMAD.IADD R8, R8, 0x1, -R2 ;  /* 0x000000010808e824 */ /* 0x000fe200078e0a02 */
[----:B------:R-:W4:Y:S01]  /*8030*/  LDL.LU R21, [R1+0x88] ;  /* 0x0000880001157983 */ /* 0x000f220000300800 */
[----:B------:R-:W-:-:S03]  /*8040*/  @!P5 IMAD.MOV R9, RZ, RZ, -R9 ;  /* 0x000000ffff09d224 */ /* 0x000fc600078e0a09 */
[----:B------:R-:W4:Y:S01]  /*8050*/  LDL.LU R20, [R1+0x8c] ;  /* 0x00008c0001147983 */ /* 0x000f220000300800 */
[----:B------:R-:W-:-:S03]  /*8060*/  @!P4 IMAD.MOV R8, RZ, RZ, -R8 ;  /* 0x000000ffff08c224 */ /* 0x000fc600078e0a08 */
[----:B------:R-:W-:Y:S01]  /*8070*/  STL [R1+0x188], R12 ;  /* 0x0001880c01007387 */ /* 0x000fe20000100800 */
[----:B--2---:R-:W-:-:S03]  /*8080*/  IABS R16, R19 ;  /* 0x0000001300107213 */ /* 0x004fc60000000000 */
[----:B------:R2:W-:Y:S01]  /*8090*/  STL [R1+0x180], R11 ;  /* 0x0001800b01007387 */ /* 0x0005e20000100800 */
[----:B------:R-:W-:-:S03]  /*80a0*/  ISETP.GE.AND P4, PT, R19, RZ, PT ;  /* 0x000000ff1300720c */ /* 0x000fc60003f86270 */
[----:B------:R-:W-:Y:S04]  /*80b0*/  STL [R1+0x17c], R10 ;  /* 0x00017c0a01007387 */ /* 0x000fe80000100800 */
[----:B------:R-:W-:Y:S04]  /*80c0*/  STL [R1+0x174], R9 ;  /* 0x0001740901007387 */ /* 0x000fe80000100800 */
[----:B------:R-:W4:Y:S01]  /*80d0*/  LDL.LU R19, [R1+0x90] ;  /* 0x0000900001137983 */ /* 0x000f220000300800 */
[----:B0-----:R-:W-:-:S05]  /*80e0*/  IABS R3, R22 ;  /* 0x0000001600037213 */ /* 0x001fca0000000000 */
[----:B------:R-:W-:-:S04]  /*80f0*/  IMAD.HI.U32 R14, R0, R3, RZ ;  /* 0x00000003000e7227 */ /* 0x000fc800078e00ff */
[----:B------:R-:W-:Y:S01]  /*8100*/  IMAD.MOV R14, RZ, RZ, -R14 ;  /* 0x000000ffff0e7224 */ /* 0x000fe200078e0a0e */
[----:B------:R-:W-:-:S03]  /*8110*/  ISETP.GT.U32.AND P2, PT, R2, R7, PT ;  /* 0x000000070200720c */ /* 0x000fc60003f44070 */
[----:B------:R-:W-:Y:S02]  /*8120*/  IMAD R3, R2, R14, R3 ;  /* 0x0000000e02037224 */ /* 0x000fe400078e0203 */
[----:B------:R-:W-:-:S03]  /*8130*/  IMAD.HI.U32 R6, R0, R16, RZ ;  /* 0x0000001000067227 */ /* 0x000fc600078e00ff */
[----:B------:R-:W-:Y:S01]  /*8140*/  ISETP.GT.U32.AND P3, PT, R2, R3, PT ;  /* 0x000000030200720c */ /* 0x000fe20003f64070 */
[----:B------:R-:W-:-:S04]  /*8150*/  IMAD.MOV R6, RZ, RZ, -R6 ;  /* 0x000000ffff067224 */ /* 0x000fc800078e0a06 */
[----:B------:R-:W-:Y:S02]  /*8160*/  IMAD R6, R2, R6, R16 ;  /* 0x0000000602067224 */ /* 0x000fe400078e0210 */
[----:B------:R-:W-:-:S03]  /*8170*/  @!P2 IMAD.IADD R7, R7, 0x1, -R2 ;  /* 0x000000010707a824 */ /* 0x000fc600078e0a02 */
[----:B------:R-:W-:-:S03]  /*8180*/  ISETP.GT.U32.AND P6, PT, R2, R6, PT ;  /* 0x000000060200720c */ /* 0x000fc60003fc4070 */
[--C-:B------:R-:W-:Y:S01]  /*8190*/  @!P3 IMAD.IADD R3, R3, 0x1, -R2.reuse ;  /* 0x000000010303b824 */ /* 0x100fe200078e0a02 */
[----:B------:R-:W-:Y:S09]  /*81a0*/  STL [R1+0x16c], R8 ;  /* 0x00016c0801007387 */ /* 0x000ff20000100800 */
[----:B------:R-:W-:Y:S01]  /*81b0*/  @!P6 IMAD.IADD R6, R6, 0x1, -R2 ;  /* 0x000000010606e824 */ /* 0x000fe200078e0a02 */
[----:B------:R-:W-:-:S04]  /*81c0*/  ISETP.GT.U32.AND P6, PT, R2, R13, PT ;  /* 0x0000000d0200720c */ /* 0x000fc80003fc4070 */
[----:B------:R-:W-:-:S09]  /*81d0*/  ISETP.GT.U32.AND P1, PT, R2, R6, PT ;  /* 0x000000060200720c */ /* 0x000fd20003f24070 */
[----:B------:R-:W-:-:S04]  /*81e0*/  @!P6 IMAD.IADD R13, R13, 0x1, -R2 ;  /* 0x000000010d0de824 */ /* 0x000fc800078e0a02 */
[----:B------:R-:W-:Y:S01]  /*81f0*/  @!P1 IMAD.IADD R6, R6, 0x1, -R2 ;  /* 0x0000000106069824 */ /* 0x000fe200078e0a02 */
[----:B------:R-:W-:Y:S02]  /*8200*/  ISETP.GE.AND P6, PT, R22, RZ, PT ;  /* 0x000000ff1600720c */ /* 0x000fe40003fc6270 */
[----:B------:R-:W-:Y:S01]  /*8210*/  ISETP.GE.AND P5, PT, R23, RZ, PT ;  /* 0x000000ff1700720c */ /* 0x000fe20003fa6270 */
[----:B--2---:R-:W-:Y:S02]  /*8220*/  IMAD.MOV.U32 R11, RZ, RZ, R13 ;  /* 0x000000ffff0b7224 */ /* 0x004fe400078e000d */
[----:B------:R-:W-:-:S10]  /*8230*/  @!P4 IMAD.MOV R6, RZ, RZ, -R6 ;  /* 0x000000ffff06c224 */ /* 0x000fd400078e0a06 */
[----:B------:R-:W-:Y:S01]  /*8240*/  @!P5 IMAD.MOV R11, RZ, RZ, -R11 ;  /* 0x000000ffff0bd224 */ /* 0x000fe200078e0a0b */
[----:B---3--:R-:W-:Y:S02]  /*8250*/  IABS R4, R29 ;  /* 0x0000001d00047213 */ /* 0x008fe40000000000 */
[----:B-----5:R-:W-:Y:S02]  /*8260*/  IABS R15, R5 ;  /* 0x00000005000f7213 */ /* 0x020fe40000000000 */
[----:B------:R-:W-:Y:S01]  /*8270*/  ISETP.GE.AND P3, PT, R5, RZ, PT ;  /* 0x000000ff0500720c */ /* 0x000fe20003f66270 */
[----:B------:R-:W-:-:S04]  /*8280*/  IMAD.MOV.U32 R5, RZ, RZ, R7 ;  /* 0x000000ffff057224 */ /* 0x000fc800078e0007 */
[----:B------:R-:W-:-:S05]  /*8290*/  @!P0 IMAD.MOV R5, RZ, RZ, -R5 ;  /* 0x000000ffff058224 */ /* 0x000fca00078e0a05 */
[----:B------:R0:W-:Y:S04]  /*82a0*/  STL [R1+0x164], R5 ;  /* 0x0001640501007387 */ /* 0x0001e80000100800 */
[----:B0-----:R-:W2:Y:S01]  /*82b0*/  LDL.LU R5, [R1+0x94] ;  /* 0x0000940001057983 */ /* 0x001ea20000300800 */
[----:B------:R-:W-:Y:S01]  /*82c0*/  ISETP.GE.AND P1, PT, R29, RZ, PT ;  /* 0x000000ff1d00720c */ /* 0x000fe20003f26270 */
[----:B------:R-:W-:Y:S02]  /*82d0*/  IMAD.HI.U32 R16, R0, R4, RZ ;  /* 0x0000000400107227 */ /* 0x000fe400078e00ff */
[----:B------:R-:W3:Y:S02]  /*82e0*/  LDL.LU R29, [R1+0x98] ;  /* 0x00009800011d7983 */ /* 0x000ee40000300800 */
[----:B------:R-:W-:-:S02]  /*82f0*/  IMAD.MOV R16, RZ, RZ, -R16 ;  /* 0x000000ffff107224 */ /* 0x000fc400078e0a10 */
[----:B------:R-:W5:Y:S02]  /*8300*/  LDL.LU R22, [R1+0x9c] ;  /* 0x00009c0001167983 */ /* 0x000f640000300800 */
[----:B------:R-:W-:-:S05]  /*8310*/  IMAD R4, R2, R16, R4 ;  /* 0x0000001002047224 */ /* 0x000fca00078e0204 */
[C---:B------:R-:W-:Y:S02]  /*8320*/  ISETP.GT.U32.AND P2, PT, R2.reuse, R4, PT ;  /* 0x000000040200720c */ /* 0x040fe40003f44070 */
[----:B------:R-:W-:-:S11]  /*8330*/  ISETP.GT.U32.AND P0, PT, R2, R3, PT ;  /* 0x000000030200720c */ /* 0x000fd60003f04070 */
[----:B------:R-:W-:-:S05]  /*8340*/  @!P2 IMAD.IADD R4, R4, 0x1, -R2 ;  /* 0x000000010404a824 */ /* 0x000fca00078e0a02 */
[----:B------:R-:W-:Y:S01]  /*8350*/  ISETP.GT.U32.AND P2, PT, R2, R4, PT ;  /* 0x000000040200720c */ /* 0x000fe20003f44070 */
[--C-:B------:R-:W-:Y:S01]  /*8360*/  @!P0 IMAD.IADD R3, R3, 0x1, -R2.reuse ;  /* 0x0000000103038824 */ /* 0x100fe200078e0a02 */
[----:B------:R-:W-:Y:S03]  /*8370*/  STL [R1+0x160], R11 ;  /* 0x0001600b01007387 */ /* 0x000fe60000100800 */
[----:B------:R-:W-:Y:S01]  /*8380*/  @!P6 IMAD.MOV R3, RZ, RZ, -R3 ;  /* 0x000000ffff03e224 */ /* 0x000fe200078e0a03 */
[----:B------:R0:W-:Y:S07]  /*8390*/  STL [R1+0x15c], R6 ;  /* 0x00015c0601007387 */ /* 0x0001ee0000100800 */
[----:B------:R-:W-:Y:S01]  /*83a0*/  @!P2 IMAD.IADD R4, R4, 0x1, -R2 ;  /* 0x000000010404a824 */ /* 0x000fe200078e0a02 */
[----:B------:R-:W-:Y:S03]  /*83b0*/  STL [R1+0x158], R3 ;  /* 0x0001580301007387 */ /* 0x000fe60000100800 */
[----:B------:R-:W-:-:S04]  /*83c0*/  IMAD.MOV.U32 R12, RZ, RZ, R4 ;  /* 0x000000ffff0c7224 */ /* 0x000fc800078e0004 */
[----:B------:R-:W-:Y:S01]  /*83d0*/  @!P1 IMAD.MOV R12, RZ, RZ, -R12 ;  /* 0x000000ffff0c9224 */ /* 0x000fe200078e0a0c */
[----:B----4-:R-:W-:Y:S02]  /*83e0*/  IABS R10, R20 ;  /* 0x00000014000a7213 */ /* 0x010fe40000000000 */
[----:B------:R-:W-:Y:S02]  /*83f0*/  ISETP.GE.AND P0, PT, R20, RZ, PT ;  /* 0x000000ff1400720c */ /* 0x000fe40003f06270 */
[----:B------:R-:W4:Y:S01]  /*8400*/  LDL.LU R20, [R1+0xa0] ;  /* 0x0000a00001147983 */ /* 0x000f220000300800 */
[----:B0-----:R-:W-:Y:S02]  /*8410*/  IABS R6, R19 ;  /* 0x0000001300067213 */ /* 0x001fe40000000000 */
[----:B------:R-:W-:Y:S02]  /*8420*/  ISETP.GE.AND P1, PT, R19, RZ, PT ;  /* 0x000000ff1300720c */ /* 0x000fe40003f26270 */
[----:B------:R-:W4:Y:S01]  /*8430*/  LDL.LU R19, [R1+0xa4] ;  /* 0x0000a40001137983 */ /* 0x000f220000300800 */
[----:B------:R-:W-:-:S04]  /*8440*/  IMAD.HI.U32 R8, R0, R15, RZ ;  /* 0x0000000f00087227 */ /* 0x000fc800078e00ff */
[----:B------:R-:W-:-:S04]  /*8450*/  IMAD.MOV R8, RZ, RZ, -R8 ;  /* 0x000000ffff087224 */ /* 0x000fc800078e0a08 */
[----:B------:R-:W-:-:S05]  /*8460*/  IMAD R8, R2, R8, R15 ;  /* 0x0000000802087224 */ /* 0x000fca00078e020f */
[----:B------:R-:W-:Y:S02]  /*8470*/  ISETP.GT.U32.AND P5, PT, R2, R8, PT ;  /* 0x000000080200720c */ /* 0x000fe40003fa4070 */
[----:B------:R-:W-:-:S11]  /*8480*/  IABS R9, R21 ;  /* 0x0000001500097213 */ /* 0x000fd60000000000 */
[----:B------:R-:W-:-:S05]  /*8490*/  @!P5 IMAD.IADD R8, R8, 0x1, -R2 ;  /* 0x000000010808d824 */ /* 0x000fca00078e0a02 */
[----:B------:R-:W-:Y:S01]  /*84a0*/  ISETP.GT.U32.AND P5, PT, R2, R8, PT ;  /* 0x000000080200720c */ /* 0x000fe20003fa4070 */
[C---:B------:R-:W-:Y:S01]  /*84b0*/  IMAD.HI.U32 R7, R0.reuse, R9, RZ ;  /* 0x0000000900077227 */ /* 0x040fe200078e00ff */
[----:B------:R0:W-:Y:S03]  /*84c0*/  STL [R1+0x150], R12 ;  /* 0x0001500c01007387 */ /* 0x0001e60000100800 */
[----:B------:R-:W-:Y:S02]  /*84d0*/  IMAD.MOV R7, RZ, RZ, -R7 ;  /* 0x000000ffff077224 */ /* 0x000fe400078e0a07 */
[----:B------:R-:W-:-:S06]  /*84e0*/  IMAD.HI.U32 R11, R0, R10, RZ ;  /* 0x0000000a000b7227 */ /* 0x000fcc00078e00ff */
[----:B------:R-:W-:Y:S02]  /*84f0*/  @!P5 IMAD.IADD R8, R8, 0x1, -R2 ;  /* 0x000000010808d824 */ /* 0x000fe400078e0a02 */
[C---:B------:R-:W-:Y:S02]  /*8500*/  IMAD R7, R2.reuse, R7, R9 ;  /* 0x0000000702077224 */ /* 0x040fe400078e0209 */
[----:B------:R-:W-:Y:S02]  /*8510*/  IMAD.MOV R11, RZ, RZ, -R11 ;  /* 0x000000ffff0b7224 */ /* 0x000fe400078e0a0b */
[----:B0-----:R-:W-:Y:S01]  /*8520*/  IMAD.MOV.U32 R12, RZ, RZ, R8 ;  /* 0x000000ffff0c7224 */ /* 0x001fe200078e0008 */
[----:B------:R-:W-:Y:S01]  /*8530*/  ISETP.GT.U32.AND P2, PT, R2, R7, PT ;  /* 0x000000070200720c */ /* 0x000fe20003f44070 */
[----:B------:R-:W-:-:S04]  /*8540*/  IMAD.HI.U32 R9, R0, R6, RZ ;  /* 0x0000000600097227 */ /* 0x000fc800078e00ff */
[C---:B------:R-:W-:Y:S02]  /*8550*/  IMAD R10, R2.reuse, R11, R10 ;  /* 0x0000000b020a7224 */ /* 0x040fe400078e020a */
[----:B------:R-:W-:Y:S02]  /*8560*/  @!P3 IMAD.MOV R12, RZ, RZ, -R12 ;  /* 0x000000ffff0cb224 */ /* 0x000fe400078e0a0c */
[----:B------:R-:W-:Y:S01]  /*8570*/  IMAD.MOV R9, RZ, RZ, -R9 ;  /* 0x000000ffff097224 */ /* 0x000fe200078e0a09 */
[----:B------:R-:W-:-:S03]  /*8580*/  ISETP.GT.U32.AND P6, PT, R2, R10, PT ;  /* 0x0000000a0200720c */ /* 0x000fc60003fc4070 */
[----:B------:R-:W-:Y:S02]  /*8590*/  IMAD R6, R2, R9, R6 ;  /* 0x0000000902067224 */ /* 0x000fe400078e0206 */
[----:B------:R-:W-:-:S03]  /*85a0*/  @!P2 IMAD.IADD R7, R7, 0x1, -R2 ;  /* 0x000000010707a824 */ /* 0x000fc600078e0a02 */
[C---:B------:R-:W-:Y:S02]  /*85b0*/  ISETP.GT.U32.AND P5, PT, R2.reuse, R6, PT ;  /* 0x000000060200720c */ /* 0x040fe40003fa4070 */
[----:B------:R-:W-:Y:S02]  /*85c0*/  ISETP.GE.AND P4, PT, R21, RZ, PT ;  /* 0x000000ff1500720c */ /* 0x000fe40003f86270 */
[----:B------:R-:W-:Y:S01]  /*85d0*/  ISETP.GT.U32.AND P2, PT, R2, R7, PT ;  /* 0x000000070200720c */ /* 0x000fe20003f44070 */
[----:B------:R-:W-:-:S05]  /*85e0*/  @!P6 IMAD.IADD R10, R10, 0x1, -R2 ;  /* 0x000000010a0ae824 */ /* 0x000fca00078e0a02 */
[----:B------:R-:W-:-:S03]  /*85f0*/  ISETP.GT.U32.AND P6, PT, R2, R10, PT ;  /* 0x0000000a0200720c */ /* 0x000fc60003fc4070 */
[----:B------:R-:W-:-:S04]  /*8600*/  @!P5 IMAD.IADD R6, R6, 0x1, -R2 ;  /* 0x000000010606d824 */ /* 0x000fc800078e0a02 */
[----:B------:R-:W-:Y:S01]  /*8610*/  @!P2 IMAD.IADD R7, R7, 0x1, -R2 ;  /* 0x000000010707a824 */ /* 0x000fe200078e0a02 */
[----:B------:R-:W-:-:S03]  /*8620*/  ISETP.GT.U32.AND P5, PT, R2, R6, PT ;  /* 0x000000060200720c */ /* 0x000fc60003fa4070 */
[----:B------:R-:W-:Y:S02]  /*8630*/  IMAD.MOV.U32 R14, RZ, RZ, R7 ;  /* 0x000000ffff0e7224 */ /* 0x000fe400078e0007 */
[----:B------:R-:W-:Y:S02]  /*8640*/  @!P6 IMAD.IADD R10, R10, 0x1, -R2 ;  /* 0x000000010a0ae824 */ /* 0x000fe400078e0a02 */
[----:B------:R-:W-:-:S06]  /*8650*/  @!P4 IMAD.MOV R14, RZ, RZ, -R14 ;  /* 0x000000ffff0ec224 */ /* 0x000fcc00078e0a0e */
[----:B------:R-:W-:Y:S02]  /*8660*/  @!P5 IMAD.IADD R6, R6, 0x1, -R2 ;  /* 0x000000010606d824 */ /* 0x000fe400078e0a02 */
[----:B------:R-:W-:Y:S02]  /*8670*/  IMAD.MOV.U32 R13, RZ, RZ, R10 ;  /* 0x000000ffff0d7224 */ /* 0x000fe400078e000a */
[----:B------:R-:W-:Y:S02]  /*8680*/  @!P1 IMAD.MOV R6, RZ, RZ, -R6 ;  /* 0x000000ffff069224 */ /* 0x000fe400078e0a06 */
[----:B------:R-:W-:Y:S01]  /*8690*/  @!P0 IMAD.MOV R13, RZ, RZ, -R13 ;  /* 0x000000ffff0d8224 */ /* 0x000fe200078e0a0d */
[----:B--2---:R-:W-:Y:S02]  /*86a0*/  IABS R11, R5 ;  /* 0x00000005000b7213 */ /* 0x004fe40000000000 */
[----:B------:R-:W-:Y:S02]  /*86b0*/  ISETP.GE.AND P3, PT, R5, RZ, PT ;  /* 0x000000ff0500720c */ /* 0x000fe40003f66270 */
[----:B------:R-:W2:Y:S04]  /*86c0*/  LDL.LU R5, [R1+0xa8] ;  /* 0x0000a80001057983 */ /* 0x000ea80000300800 */
[----:B------:R0:W-:Y:S04]  /*86d0*/  STL [R1+0x148], R12 ;  /* 0x0001480c01007387 */ /* 0x0001e80000100800 */
[----:B------:R-:W2:Y:S01]  /*86e0*/  LDL.LU R23, [R1+0xac] ;  /* 0x0000ac0001177983 */ /* 0x000ea20000300800 */
[----:B---3--:R-:W-:-:S03]  /*86f0*/  IABS R3, R29 ;  /* 0x0000001d00037213 */ /* 0x008fc60000000000 */
[----:B------:R-:W3:Y:S01]  /*8700*/  LDL.LU R21, [R1+0xb0] ;  /* 0x0000b00001157983 */ /* 0x000ee20000300800 */
[----:B------:R-:W-:Y:S01]  /*8710*/  IMAD.HI.U32 R9, R0, R11, RZ ;  /* 0x0000000b00097227 */ /* 0x000fe200078e00ff */
[----:B-----5:R-:W-:-:S03]  /*8720*/  IABS R4, R22 ;  /* 0x0000001600047213 */ /* 0x020fc60000000000 */
[----:B0-----:R-:W-:-:S04]  /*8730*/  IMAD.HI.U32 R12, R0, R3, RZ ;  /* 0x00000003000c7227 */ /* 0x001fc800078e00ff */
[----:B------:R-:W-:Y:S02]  /*8740*/  IMAD.MOV R9, RZ, RZ, -R9 ;  /* 0x000000ffff097224 */ /* 0x000fe400078e0a09 */
[----:B------:R-:W-:-:S04]  /*8750*/  IMAD.HI.U32 R8, R0, R4, RZ ;  /* 0x0000000400087227 */ /* 0x000fc800078e00ff */
[----:B------:R-:W-:Y:S02]  /*8760*/  IMAD.MOV R12, RZ, RZ, -R12 ;  /* 0x000000ffff0c7224 */ /* 0x000fe400078e0a0c */
[C---:B------:R-:W-:Y:S01]  /*8770*/  IMAD R11, R2.reuse, R9, R11 ;  /* 0x00000009020b7224 */ /* 0x040fe200078e020b */
[----:B------:R-:W-:Y:S01]  /*8780*/  ISETP.GE.AND P2, PT, R29, RZ, PT ;  /* 0x000000ff1d00720c */ /* 0x000fe20003f46270 */
[----:B------:R-:W-:Y:S01]  /*8790*/  IMAD.MOV R8, RZ, RZ, -R8 ;  /* 0x000000ffff087224 */ /* 0x000fe200078e0a08 */
[----:B------:R-:W5:Y:S01]  /*87a0*/  LDL.LU R29, [R1+0xb4] ;  /* 0x0000b400011d7983 */ /* 0x000f620000300800 */
[C---:B------:R-:W-:Y:S01]  /*87b0*/  IMAD R3, R2.reuse, R12, R3 ;  /* 0x0000000c02037224 */ /* 0x040fe200078e0203 */
[C---:B------:R-:W-:Y:S01]  /*87c0*/  ISETP.GT.U32.AND P6, PT, R2.reuse, R11, PT ;  /* 0x0000000b0200720c */ /* 0x040fe20003fc4070 */
[----:B------:R-:W-:-:S03]  /*87d0*/  IMAD R7, R2, R8, R4 ;  /* 0x0000000802077224 */ /* 0x000fc600078e0204 */
[C---:B------:R-:W-:Y:S02]  /*87e0*/  ISETP.GT.U32.AND P4, PT, R2.reuse, R3, PT ;  /* 0x000000030200720c */ /* 0x040fe40003f84070 */
[----:B------:R-:W-:-:S07]  /*87f0*/  ISETP.GT.U32.AND P5, PT, R2, R7, PT ;  /* 0x000000070200720c */ /* 0x000fce0003fa4070 */
[----:B------:R-:W-:-:S04]  /*8800*/  @!P6 IMAD.IADD R11, R11, 0x1, -R2 ;  /* 0x000000010b0be824 */ /* 0x000fc800078e0a02 */
[--C-:B------:R-:W-:Y:S01]  /*8810*/  @!P4 IMAD.IADD R3, R3, 0x1, -R2.reuse ;  /* 0x000000010303c824 */ /* 0x100fe200078e0a02 */
[----:B------:R-:W-:Y:S01]  /*8820*/  ISETP.GT.U32.AND P4, PT, R2, R11, PT ;  /* 0x0000000b0200720c */ /* 0x000fe20003f84070 */
[----:B------:R-:W-:-:S05]  /*8830*/  @!P5 IMAD.IADD R7, R7, 0x1, -R2 ;  /* 0x000000010707d824 */ /* 0x000fca00078e0a02 */
[----:B------:R-:W-:Y:S01]  /*8840*/  ISETP.GT.U32.AND P1, PT, R2, R7, PT ;  /* 0x000000070200720c */ /* 0x000fe20003f24070 */
[----:B------:R-:W-:Y:S01]  /*8850*/  STL [R1+0x140], R14 ;  /* 0x0001400e01007387 */ /* 0x000fe20000100800 */
[----:B----4-:R-:W-:-:S05]  /*8860*/  IABS R9, R20 ;  /* 0x0000001400097213 */ /* 0x010fca0000000000 */
[--C-:B------:R-:W-:Y:S01]  /*8870*/  @!P4 IMAD.IADD R11, R11, 0x1, -R2.reuse ;  /* 0x000000010b0bc824 */ /* 0x100fe200078e0a02 */
[----:B------:R-:W-:Y:S01]  /*8880*/  STL [R1+0x138], R13 ;  /* 0x0001380d01007387 */ /* 0x000fe20000100800 */
[----:B------:R-:W-:Y:S02]  /*8890*/  ISETP.GE.AND P6, PT, R20, RZ, PT ;  /* 0x000000ff1400720c */ /* 0x000fe40003fc6270 */
[----:B------:R-:W-:Y:S01]  /*88a0*/  @!P3 IMAD.MOV R11, RZ, RZ, -R11 ;  /* 0x000000ffff0bb224 */ /* 0x000fe200078e0a0b */
[----:B------:R-:W4:Y:S01]  /*88b0*/  LDL.LU R20, [R1+0xb8] ;  /* 0x0000b80001147983 */ /* 0x000f220000300800 */
[----:B------:R-:W-:Y:S01]  /*88c0*/  ISETP.GE.AND P0, PT, R22, RZ, PT ;  /* 0x000000ff1600720c */ /* 0x000fe20003f06270 */
[----:B------:R-:W-:Y:S02]  /*88d0*/  @!P1 IMAD.IADD R7, R7, 0x1, -R2 ;  /* 0x0000000107079824 */ /* 0x000fe400078e0a02 */
[----:B------:R0:W-:Y:S04]  /*88e0*/  STL [R1+0x128], R6 ;  /* 0x0001280601007387 */ /* 0x0001e80000100800 */
[----:B------:R-:W4:Y:S01]  /*88f0*/  LDL.LU R22, [R1+0xbc] ;  /* 0x0000bc0001167983 */ /* 0x000f220000300800 */
[----:B------:R-:W-:-:S02]  /*8900*/  IABS R4, R19 ;  /* 0x0000001300047213 */ /* 0x000fc40000000000 */
[----:B------:R-:W-:Y:S01]  /*8910*/  ISETP.GE.AND P1, PT, R19, RZ, PT ;  /* 0x000000ff1300720c */ /* 0x000fe20003f26270 */
[----:B------:R0:W-:Y:S04]  /*8920*/  STL [R1+0x120], R11 ;  /* 0x0001200b01007387 */ /* 0x0001e80000100800 */
[----:B------:R-:W4:Y:S01]  /*8930*/  LDL.LU R19, [R1+0xc0] ;  /* 0x0000c00001137983 */ /* 0x000f220000300800 */
[----:B------:R-:W-:-:S04]  /*8940*/  IMAD.HI.U32 R12, R0, R9, RZ ;  /* 0x00000009000c7227 */ /* 0x000fc800078e00ff */
[----:B------:R-:W-:Y:S01]  /*8950*/  IMAD.MOV R12, RZ, RZ, -R12 ;  /* 0x000000ffff0c7224 */ /* 0x000fe200078e0a0c */
[----:B------:R-:W-:-:S03]  /*8960*/  ISETP.GT.U32.AND P5, PT, R2, R3, PT ;  /* 0x000000030200720c */ /* 0x000fc60003fa4070 */
[----:B0-----:R-:W-:Y:S02]  /*8970*/  IMAD R6, R2, R12, R9 ;  /* 0x0000000c02067224 */ /* 0x001fe400078e0209 */
[----:B------:R-:W-:-:S03]  /*8980*/  IMAD.HI.U32 R10, R0, R4, RZ ;  /* 0x00000004000a7227 */ /* 0x000fc600078e00ff */
[----:B------:R-:W-:Y:S01]  /*8990*/  ISETP.GT.U32.AND P4, PT, R2, R6, PT ;  /* 0x000000060200720c */ /* 0x000fe20003f84070 */
[----:B------:R-:W-:-:S04]  /*89a0*/  IMAD.MOV R10, RZ, RZ, -R10 ;  /* 0x000000ffff0a7224 */ /* 0x000fc800078e0a0a */
[----:B------:R-:W-:Y:S02]  /*89b0*/  IMAD R4, R2, R10, R4 ;  /* 0x0000000a02047224 */ /* 0x000fe400078e0204 */
[----:B------:R-:W-:-:S03]  /*89c0*/  @!P5 IMAD.IADD R3, R3, 0x1, -R2 ;  /* 0x000000010303d824 */ /* 0x000fc600078e0a02 */
[----:B------:R-:W-:-:S03]  /*89d0*/  ISETP.GT.U32.AND P5, PT, R2, R4, PT ;  /* 0x000000040200720c */ /* 0x000fc60003fa4070 */
[----:B------:R-:W-:-:S05]  /*89e0*/  @!P4 IMAD.IADD R6, R6, 0x1, -R2 ;  /* 0x000000010606c824 */ /* 0x000fca00078e0a02 */
[----:B------:R-:W-:-:S05]  /*89f0*/  ISETP.GT.U32.AND P3, PT, R2, R6, PT ;  /* 0x000000060200720c */ /* 0x000fca0003f64070 */
[----:B------:R-:W-:Y:S02]  /*8a00*/  @!P5 IMAD.IADD R4, R4, 0x1, -R2 ;  /* 0x000000010404d824 */ /* 0x000fe400078e0a02 */
[----:B------:R-:W-:-:S06]  /*8a10*/  @!P0 IMAD.MOV R7, RZ, RZ, -R7 ;  /* 0x000000ffff078224 */ /* 0x000fcc00078e0a07 */
[----:B------:R-:W-:Y:S02]  /*8a20*/  @!P3 IMAD.IADD R6, R6, 0x1, -R2 ;  /* 0x000000010606b824 */ /* 0x000fe400078e0a02 */
[----:B------:R-:W-:Y:S01]  /*8a30*/  @!P2 IMAD.MOV R3, RZ, RZ, -R3 ;  /* 0x000000ffff03a224 */ /* 0x000fe200078e0a03 */
[----:B--2---:R-:W-:-:S05]  /*8a40*/  IABS R8, R5 ;  /* 0x0000000500087213 */ /* 0x004fca0000000000 */
[----:B------:R-:W-:-:S04]  /*8a50*/  IMAD.HI.U32 R13, R0, R8, RZ ;  /* 0x00000008000d7227 */ /* 0x000fc800078e00ff */
[----:B------:R-:W-:-:S04]  /*8a60*/  IMAD.MOV R13, RZ, RZ, -R13 ;  /* 0x000000ffff0d7224 */ /* 0x000fc800078e0a0d */
[C---:B------:R-:W-:Y:S01]  /*8a70*/  IMAD R8, R2.reuse, R13, R8 ;  /* 0x0000000d02087224 */ /* 0x040fe200078e0208 */
[----:B------:R-:W-:Y:S02]  /*8a80*/  IABS R12, R23 ;  /* 0x00000017000c7213 */ /* 0x000fe40000000000 */
[----:B---3--:R-:W-:Y:S02]  /*8a90*/  IABS R10, R21 ;  /* 0x00000015000a7213 */ /* 0x008fe40000000000 */
[----:B------:R-:W-:Y:S01]  /*8aa0*/  ISETP.GT.U32.AND P4, PT, R2, R8, PT ;  /* 0x000000080200720c */ /* 0x000fe20003f84070 */
[----:B------:R-:W-:-:S04]  /*8ab0*/  IMAD.HI.U32 R13, R0, R12, RZ ;  /* 0x0000000c000d7227 */ /* 0x000fc800078e00ff */
[----:B------:R-:W-:-:S04]  /*8ac0*/  IMAD.HI.U32 R14, R0, R10, RZ ;  /* 0x0000000a000e7227 */ /* 0x000fc800078e00ff */
[----:B------:R-:W-:Y:S02]  /*8ad0*/  IMAD.MOV R13, RZ, RZ, -R13 ;  /* 0x000000ffff0d7224 */ /* 0x000fe400078e0a0d */
[----:B------:R-:W-:Y:S02]  /*8ae0*/  IMAD.MOV R14, RZ, RZ, -R14 ;  /* 0x000000ffff0e7224 */ /* 0x000fe400078e0a0e */
[C---:B------:R-:W-:Y:S02]  /*8af0*/  IMAD R11, R2.reuse, R13, R12 ;  /* 0x0000000d020b7224 */ /* 0x040fe400078e020c */
[----:B------:R-:W-:Y:S02]  /*8b00*/  IMAD R10, R2, R14, R10 ;  /* 0x0000000e020a7224 */ /* 0x000fe400078e020a */
[----:B------:R-:W-:Y:S01]  /*8b10*/  @!P4 IMAD.IADD R8, R8, 0x1, -R2 ;  /* 0x000000010808c824 */ /* 0x000fe200078e0a02 */
[----:B------:R-:W-:Y:S02]  /*8b20*/  ISETP.GT.U32.AND P4, PT, R2, R4, PT ;  /* 0x000000040200720c */ /* 0x000fe40003f84070 */
[----:B-----5:R-:W-:-:S02]  /*8b30*/  IABS R9, R29 ;  /* 0x0000001d00097213 */ /* 0x020fc40000000000 */
[C---:B------:R-:W-:Y:S02]  /*8b40*/  ISETP.GT.U32.AND P3, PT, R2.reuse, R11, PT ;  /* 0x0000000b0200720c */ /* 0x040fe40003f64070 */
[----:B------:R-:W-:Y:S01]  /*8b50*/  ISETP.GT.U32.AND P0, PT, R2, R10, PT ;  /* 0x0000000a0200720c */ /* 0x000fe20003f04070 */
[----:B------:R-:W-:Y:S01]  /*8b60*/  IMAD.HI.U32 R13, R0, R9, RZ ;  /* 0x00000009000d7227 */ /* 0x000fe200078e00ff */
[----:B------:R-:W-:Y:S02]  /*8b70*/  ISETP.GT.U32.AND P2, PT, R2, R8, PT ;  /* 0x000000080200720c */ /* 0x000fe40003f44070 */
[----:B------:R-:W-:Y:S01]  /*8b80*/  ISETP.GE.AND P5, PT, R5, RZ, PT ;  /* 0x000000ff0500720c */ /* 0x000fe20003fa6270 */
[----:B------:R-:W-:Y:S01]  /*8b90*/  IMAD.MOV R13, RZ, RZ, -R13 ;  /* 0x000000ffff0d7224 */ /* 0x000fe200078e0a0d */
[----:B------:R-:W2:Y:S01]  /*8ba0*/  LDL.LU R5, [R1+0xc4] ;  /* 0x0000c40001057983 */ /* 0x000ea20000300800 */
[----:B------:R-:W-:-:S03]  /*8bb0*/  @!P4 IMAD.IADD R4, R4, 0x1, -R2 ;  /* 0x000000010404c824 */ /* 0x000fc600078e0a02 */
[----:B------:R0:W-:Y:S01]  /*8bc0*/  STL [R1+0x118], R3 ;  /* 0x0001180301007387 */ /* 0x0001e20000100800 */
[--C-:B------:R-:W-:Y:S02]  /*8bd0*/  @!P3 IMAD.IADD R11, R11, 0x1, -R2.reuse ;  /* 0x000000010b0bb824 */ /* 0x100fe400078e0a02 */
[----:B------:R-:W-:Y:S02]  /*8be0*/  @!P0 IMAD.IADD R10, R10, 0x1, -R2 ;  /* 0x000000010a0a8824 */ /* 0x000fe400078e0a02 */
[----:B------:R-:W-:Y:S02]  /*8bf0*/  IMAD.MOV.U32 R14, RZ, RZ, R6 ;  /* 0x000000ffff0e7224 */ /* 0x000fe400078e0006 */
[C---:B0-----:R-:W-:Y:S02]  /*8c00*/  IMAD R3, R2.reuse, R13, R9 ;  /* 0x0000000d02037224 */ /* 0x041fe400078e0209 */
[----:B------:R-:W-:Y:S01]  /*8c10*/  IMAD.MOV.U32 R13, RZ, RZ, R4 ;  /* 0x000000ffff0d7224 */ /* 0x000fe200078e0004 */
[----:B------:R-:W-:-:S03]  /*8c20*/  ISETP.GT.U32.AND P0, PT, R2, R11, PT ;  /* 0x0000000b0200720c */ /* 0x000fc60003f04070 */
[----:B------:R-:W-:Y:S01]  /*8c30*/  @!P1 IMAD.MOV R13, RZ, RZ, -R13 ;  /* 0x000000ffff0d9224 */ /* 0x000fe200078e0a0d */
[----:B------:R-:W-:Y:S01]  /*8c40*/  ISETP.GT.U32.AND P1, PT, R2, R10, PT ;  /* 0x0000000a0200720c */ /* 0x000fe20003f24070 */
[----:B------:R-:W-:Y:S01]  /*8c50*/  @!P6 IMAD.MOV R14, RZ, RZ, -R14 ;  /* 0x000000ffff0ee224 */ /* 0x000fe200078e0a0e */
[----:B------:R-:W-:Y:S01]  /*8c60*/  ISETP.GE.AND P6, PT, R23, RZ, PT ;  /* 0x000000ff1700720c */ /* 0x000fe20003fc6270 */
[--C-:B------:R-:W-:Y:S01]  /*8c70*/  @!P2 IMAD.IADD R8, R8, 0x1, -R2.reuse ;  /* 0x000000010808a824 */ /* 0x100fe200078e0a02 */
[----:B------:R-:W-:Y:S01]  /*8c80*/  ISETP.GE.AND P2, PT, R21, RZ, PT ;  /* 0x000000ff1500720c */ /* 0x000fe20003f46270 */
[----:B------:R-:W-:Y:S04]  /*8c90*/  STL [R1+0x114], R7 ;  /* 0x0001140701007387 */ /* 0x000fe80000100800 */
[----:B------:R-:W-:Y:S01]  /*8ca0*/  STL [R1+0x110], R14 ;  /* 0x0001100e01007387 */ /* 0x000fe20000100800 */
[----:B------:R-:W-:-:S03]  /*8cb0*/  @!P0 IMAD.IADD R11, R11, 0x1, -R2 ;  /* 0x000000010b0b8824 */ /* 0x000fc600078e0a02 */
[----:B------:R0:W-:Y:S01]  /*8cc0*/  STL [R1+0x10c], R13 ;  /* 0x00010c0d01007387 */ /* 0x0001e20000100800 */
[----:B------:R-:W-:Y:S01]  /*8cd0*/  @!P1 IMAD.IADD R10, R10, 0x1, -R2 ;  /* 0x000000010a0a9824 */ /* 0x000fe200078e0a02 */
[----:B------:R-:W-:Y:S01]  /*8ce0*/  ISETP.GE.AND P3, PT, R29, RZ, PT ;  /* 0x000000ff1d00720c */ /* 0x000fe20003f66270 */
[----:B------:R-:W-:Y:S01]  /*8cf0*/  @!P6 IMAD.MOV R11, RZ, RZ, -R11 ;  /* 0x000000ffff0be224 */ /* 0x000fe200078e0a0b */
[----:B------:R-:W3:Y:S01]  /*8d00*/  LDL.LU R21, [R1+0xc8] ;  /* 0x0000c80001157983 */ /* 0x000ee20000300800 */
[----:B0-----:R-:W-:-:S03]  /*8d10*/  IMAD.MOV.U32 R13, RZ, RZ, R8 ;  /* 0x000000ffff0d7224 */ /* 0x001fc600078e0008 */
[----:B------:R-:W5:Y:S01]  /*8d20*/  LDL.LU R29, [R1+0xcc] ;  /* 0x0000cc00011d7983 */ /* 0x000f620000300800 */
[----:B------:R-:W-:Y:S02]  /*8d30*/  @!P5 IMAD.MOV R13, RZ, RZ, -R13 ;  /* 0x000000ffff0dd224 */ /* 0x000fe400078e0a0d */
[----:B------:R-:W-:Y:S01]  /*8d40*/  @!P2 IMAD.MOV R10, RZ, RZ, -R10 ;  /* 0x000000ffff0aa224 */ /* 0x000fe200078e0a0a */
[----:B----4-:R-:W-:Y:S02]  /*8d50*/  IABS R12, R20 ;  /* 0x00000014000c7213 */ /* 0x010fe40000000000 */
[----:B------:R0:W-:Y:S01]  /*8d60*/  STL [R1+0x108], R13 ;  /* 0x0001080d01007387 */ /* 0x0001e20000100800 */
[----:B------:R-:W-:-:S03]  /*8d70*/  ISETP.GE.AND P0, PT, R20, RZ, PT ;  /* 0x000000ff1400720c */ /* 0x000fc60003f06270 */
[----:B------:R-:W4:Y:S01]  /*8d80*/  LDL.LU R20, [R1+0xd0] ;  /* 0x0000d00001147983 */ /* 0x000f220000300800 */
[----:B------:R-:W-:Y:S02]  /*8d90*/  IABS R9, R19 ;  /* 0x0000001300097213 */ /* 0x000fe40000000000 */
[----:B------:R-:W-:Y:S01]  /*8da0*/  ISETP.GE.AND P2, PT, R19, RZ, PT ;  /* 0x000000ff1300720c */ /* 0x000fe20003f46270 */
[----:B------:R-:W-:Y:S04]  /*8db0*/  STL [R1+0x104], R11 ;  /* 0x0001040b01007387 */ /* 0x000fe80000100800 */
[----:B------:R0:W-:Y:S04]  /*8dc0*/  STL [R1+0x100], R10 ;  /* 0x0001000a01007387 */ /* 0x0001e80000100800 */
[----:B------:R-:W4:Y:S01]  /*8dd0*/  LDL.LU R19, [R1+0xd4] ;  /* 0x0000d40001137983 */ /* 0x000f220000300800 */
[----:B------:R-:W-:Y:S01]  /*8de0*/  ISETP.GT.U32.AND P4, PT, R2, R3, PT ;  /* 0x000000030200720c */ /* 0x000fe20003f84070 */
[----:B------:R-:W-:Y:S01]  /*8df0*/  IMAD.HI.U32 R6, R0, R12, RZ ;  /* 0x0000000c00067227 */ /* 0x000fe200078e00ff */
[----:B------:R-:W-:-:S03]  /*8e00*/  IABS R7, R22 ;  /* 0x0000001600077213 */ /* 0x000fc60000000000 */
[----:B------:R-:W-:Y:S02]  /*8e10*/  IMAD.MOV R6, RZ, RZ, -R6 ;  /* 0x000000ffff067224 */ /* 0x000fe400078e0a06 */
[----:B------:R-:W-:Y:S02]  /*8e20*/  IMAD.MOV.U32 R8, RZ, RZ, R9 ;  /* 0x000000ffff087224 */ /* 0x000fe400078e0009 */
[----:B------:R-:W-:Y:S02]  /*8e30*/  IMAD R6, R2, R6, R12 ;  /* 0x0000000602067224 */ /* 0x000fe400078e020c */
[----:B------:R-:W-:-:S04]  /*8e40*/  IMAD.HI.U32 R12, R0, R7, RZ ;  /* 0x00000007000c7227 */ /* 0x000fc800078e00ff */
[----:B------:R-:W-:Y:S02]  /*8e50*/  @!P4 IMAD.IADD R3, R3, 0x1, -R2 ;  /* 0x000000010303c824 */ /* 0x000fe400078e0a02 */
[----:B------:R-:W-:-:S03]  /*8e60*/  IMAD.MOV R12, RZ, RZ, -R12 ;  /* 0x000000ffff0c7224 */ /* 0x000fc600078e0a0c */
[----:B------:R-:W-:Y:S01]  /*8e70*/  ISETP.GT.U32.AND P4, PT, R2, R3, PT ;  /* 0x000000030200720c */ /* 0x000fe20003f84070 */
[----:B------:R-:W-:Y:S01]  /*8e80*/  IMAD.HI.U32 R9, R0, R8, RZ ;  /* 0x0000000800097227 */ /* 0x000fe200078e00ff */
[----:B------:R-:W-:-:S03]  /*8e90*/  ISETP.GT.U32.AND P5, PT, R2, R6, PT ;  /* 0x000000060200720c */ /* 0x000fc60003fa4070 */
[----:B------:R-:W-:Y:S02]  /*8ea0*/  IMAD R7, R2, R12, R7 ;  /* 0x0000000c02077224 */ /* 0x000fe400078e0207 */
[----:B------:R-:W-:-:S04]  /*8eb0*/  IMAD.MOV R12, RZ, RZ, -R9 ;  /* 0x000000ffff0c7224 */ /* 0x000fc800078e0a09 */
[C---:B------:R-:W-:Y:S02]  /*8ec0*/  IMAD R8, R2.reuse, R12, R8 ;  /* 0x0000000c02087224 */ /* 0x040fe400078e0208 */
[--C-:B------:R-:W-:Y:S01]  /*8ed0*/  @!P4 IMAD.IADD R3, R3, 0x1, -R2.reuse ;  /* 0x000000010303c824 */ /* 0x100fe200078e0a02 */
[C---:B------:R-:W-:Y:S02]  /*8ee0*/  ISETP.GT.U32.AND P4, PT, R2.reuse, R7, PT ;  /* 0x000000070200720c */ /* 0x040fe40003f84070 */
[----:B------:R-:W-:Y:S01]  /*8ef0*/  ISETP.GT.U32.AND P6, PT, R2, R8, PT ;  /* 0x000000080200720c */ /* 0x000fe20003fc4070 */
[----:B------:R-:W-:-:S05]  /*8f00*/  @!P5 IMAD.IADD R6, R6, 0x1, -R2 ;  /* 0x000000010606d824 */ /* 0x000fca00078e0a02 */
[----:B------:R-:W-:-:S05]  /*8f10*/  ISETP.GT.U32.AND P5, PT, R2, R6, PT ;  /* 0x000000060200720c */ /* 0x000fca0003fa4070 */
[--C-:B------:R-:W-:Y:S02]  /*8f20*/  @!P4 IMAD.IADD R7, R7, 0x1, -R2.reuse ;  /* 0x000000010707c824 */ /* 0x100fe400078e0a02 */
[----:B------:R-:W-:-:S03]  /*8f30*/  @!P6 IMAD.IADD R8, R8, 0x1, -R2 ;  /* 0x000000010808e824 */ /* 0x000fc600078e0a02 */
[C---:B------:R-:W-:Y:S02]  /*8f40*/  ISETP.GT.U32.AND P4, PT, R2.reuse, R7, PT ;  /* 0x000000070200720c */ /* 0x040fe40003f84070 */
[----:B------:R-:W-:Y:S01]  /*8f50*/  ISETP.GT.U32.AND P6, PT, R2, R8, PT ;  /* 0x000000080200720c */ /* 0x000fe20003fc4070 */
[----:B------:R-:W-:Y:S02]  /*8f60*/  @!P5 IMAD.IADD R6, R6, 0x1, -R2 ;  /* 0x000000010606d824 */ /* 0x000fe400078e0a02 */
[----:B0-----:R-:W-:Y:S01]  /*8f70*/  IMAD.MOV.U32 R13, RZ, RZ, R3 ;  /* 0x000000ffff0d7224 */ /* 0x001fe200078e0003 */
[----:B------:R-:W-:Y:S01]  /*8f80*/  ISETP.GE.AND P1, PT, R22, RZ, PT ;  /* 0x000000ff1600720c */ /* 0x000fe20003f26270 */
[----:B------:R-:W-:Y:S02]  /*8f90*/  IMAD.MOV.U32 R10, RZ, RZ, R6 ;  /* 0x000000ffff0a7224 */ /* 0x000fe400078e0006 */
[----:B------:R-:W-:Y:S02]  /*8fa0*/  @!P3 IMAD.MOV R13, RZ, RZ, -R13 ;  /* 0x000000ffff0db224 */ /* 0x000fe400078e0a0d */
[----:B------:R-:W-:-:S02]  /*8fb0*/  @!P0 IMAD.MOV R10, RZ, RZ, -R10 ;  /* 0x000000ffff0a8224 */ /* 0x000fc400078e0a0a */
[--C-:B------:R-:W-:Y:S02]  /*8fc0*/  @!P4 IMAD.IADD R7, R7, 0x1, -R2.reuse ;  /* 0x000000010707c824 */ /* 0x100fe400078e0a02 */
[----:B------:R-:W-:Y:S01]  /*8fd0*/  @!P6 IMAD.IADD R8, R8, 0x1, -R2 ;  /* 0x000000010808e824 */ /* 0x000fe200078e0a02 */
[----:B--2---:R-:W-:Y:S02]  /*8fe0*/  IABS R4, R5 ;  /* 0x0000000500047213 */ /* 0x004fe40000000000 */
[----:B------:R-:W-:Y:S02]  /*8ff0*/  ISETP.GE.AND P3, PT, R5, RZ, PT ;  /* 0x000000ff0500720c */ /* 0x000fe40003f66270 */
[----:B------:R-:W2:Y:S04]  /*9000*/  LDL.LU R5, [R1+0xd8] ;  /* 0x0000d80001057983 */ /* 0x000ea80000300800 */
[----:B------:R0:W-:Y:S04]  /*9010*/  STL [R1+0xfc], R13 ;  /* 0x0000fc0d01007387 */ /* 0x0001e80000100800 */
[----:B------:R-:W2:Y:S04]  /*9020*/  LDL.LU R27, [R1+0xdc] ;  /* 0x0000dc00011b7983 */ /* 0x000ea80000300800 */
[----:B------:R-:W2:Y:S01]  /*9030*/  LDL.LU R17, [R1+0xe0] ;  /* 0x0000e00001117983 */ /* 0x000ea20000300800 */
[----:B0-----:R-:W-:-:S03]  /*9040*/  IMAD.MOV.U32 R13, RZ, RZ, R7 ;  /* 0x000000ffff0d7224 */ /* 0x001fc600078e0007 */
[----:B------:R0:W-:Y:S01]  /*9050*/  STL [R1+0x130], R10 ;  /* 0x0001300a01007387 */ /* 0x0001e20000100800 */
[----:B------:R-:W-:Y:S02]  /*9060*/  @!P1 IMAD.MOV R13, RZ, RZ, -R13 ;  /* 0x000000ffff0d9224 */ /* 0x000fe400078e0a0d */
[----:B0-----:R-:W-:-:S04]  /*9070*/  IMAD.MOV.U32 R10, RZ, RZ, R8 ;  /* 0x000000ffff0a7224 */ /* 0x001fc800078e0008 */
[----:B------:R-:W-:Y:S01]  /*9080*/  @!P2 IMAD.MOV R10, RZ, RZ, -R10 ;  /* 0x000000ffff0aa224 */ /* 0x000fe200078e0a0a */
[----:B---3--:R-:W-:Y:S02]  /*9090*/  IABS R12, R21 ;  /* 0x00000015000c7213 */ /* 0x008fe40000000000 */
[----:B------:R-:W-:Y:S02]  /*90a0*/  ISETP.GE.AND P0, PT, R21, RZ, PT ;  /* 0x000000ff1500720c */ /* 0x000fe40003f06270 */
[----:B-----5:R-:W-:Y:S02]  /*90b0*/  IABS R3, R29 ;  /* 0x0000001d00037213 */ /* 0x020fe40000000000 */
[----:B------:R-:W-:Y:S02]  /*90c0*/  ISETP.GE.AND P4, PT, R29, RZ, PT ;  /* 0x000000ff1d00720c */ /* 0x000fe40003f86270 */
[----:B------:R-:W3:Y:S04]  /*90d0*/  LDL.LU R29, [R1+0xe4] ;  /* 0x0000e400011d7983 */ /* 0x000ee80000300800 */
[----:B------:R0:W-:Y:S04]  /*90e0*/  STL [R1+0x124], R13 ;  /* 0x0001240d01007387 */ /* 0x0001e80000100800 */
[----:B------:R-:W-:Y:S01]  /*90f0*/  STL [R1+0xf8], R10 ;  /* 0x0000f80a01007387 */ /* 0x000fe20000100800 */
[----:B----4-:R-:W-:-:S02]  /*9100*/  ISETP.GE.AND P2, PT, R19, RZ, PT ;  /* 0x000000ff1300720c */ /* 0x010fc40003f46270 */
[----:B------:R-:W-:Y:S02]  /*9110*/  IABS R21, R19 ;  /* 0x0000001300157213 */ /* 0x000fe40000000000 */
[----:B------:R-:W4:Y:S01]  /*9120*/  LDL R19, [R1+0x1e0] ;  /* 0x0001e00001137983 */ /* 0x000f220000100800 */
[----:B------:R-:W-:-:S03]  /*9130*/  IMAD.HI.U32 R9, R0, R4, RZ ;  /* 0x0000000400097227 */ /* 0x000fc600078e00ff */
[----:B------:R-:W5:Y:S01]  /*9140*/  LDL.LU R28, [R1+0x1e4] ;  /* 0x0001e400011c7983 */ /* 0x000f620000300800 */
[----:B------:R-:W-:-:S04]  /*9150*/  IMAD.HI.U32 R6, R0, R12, RZ ;  /* 0x0000000c00067227 */ /* 0x000fc800078e00ff */
[----:B------:R-:W-:Y:S02]  /*9160*/  IMAD.MOV R9, RZ, RZ, -R9 ;  /* 0x000000ffff097224 */ /* 0x000fe400078e0a09 */
[----:B------:R-:W-:Y:S02]  /*9170*/  IMAD.MOV R6, RZ, RZ, -R6 ;  /* 0x000000ffff067224 */ /* 0x000fe400078e0a06 */
[C---:B------:R-:W-:Y:S02]  /*9180*/  IMAD R4, R2.reuse, R9, R4 ;  /* 0x0000000902047224 */ /* 0x040fe400078e0204 */
[----:B------:R-:W-:-:S03]  /*9190*/  IMAD R12, R2, R6, R12 ;  /* 0x00000006020c7224 */ /* 0x000fc600078e020c */
[C---:B------:R-:W-:Y:S02]  /*91a0*/  ISETP.GT.U32.AND P5, PT, R2.reuse, R4, PT ;  /* 0x000000040200720c */ /* 0x040fe40003fa4070 */
[----:B------:R-:W-:-:S11]  /*91b0*/  ISETP.GT.U32.AND P6, PT, R2, R12, PT ;  /* 0x0000000c0200720c */ /* 0x000fd60003fc4070 */
[--C-:B------:R-:W-:Y:S02]  /*91c0*/  @!P5 IMAD.IADD R4, R4, 0x1, -R2.reuse ;  /* 0x000000010404d824 */ /* 0x100fe400078e0a02 */
[----:B------:R-:W-:-:S03]  /*91d0*/  @!P6 IMAD.IADD R12, R12, 0x1, -R2 ;  /* 0x000000010c0ce824 */ /* 0x000fc600078e0a02 */
[C---:B------:R-:W-:Y:S02]  /*91e0*/  ISETP.GT.U32.AND P5, PT, R2.reuse, R4, PT ;  /* 0x000000040200720c */ /* 0x040fe40003fa4070 */
[----:B------:R-:W-:-:S11]  /*91f0*/  ISETP.GT.U32.AND P6, PT, R2, R12, PT ;  /* 0x0000000c0200720c */ /* 0x000fd60003fc4070 */
[--C-:B------:R-:W-:Y:S02]  /*9200*/  @!P5 IMAD.IADD R4, R4, 0x1, -R2.reuse ;  /* 0x000000010404d824 */ /* 0x100fe400078e0a02 */
[----:B------:R-:W-:-:S04]  /*9210*/  @!P6 IMAD.IADD R12, R12, 0x1, -R2 ;  /* 0x000000010c0ce824 */ /* 0x000fc800078e0a02 */
[----:B0-----:R-:W-:-:S04]  /*9220*/  IMAD.MOV.U32 R13, RZ, RZ, R12 ;  /* 0x000000ffff0d7224 */ /* 0x001fc800078e000c */
[----:B------:R-:W-:Y:S01]  /*9230*/  @!P0 IMAD.MOV R13, RZ, RZ, -R13 ;  /* 0x000000ffff0d8224 */ /* 0x000fe200078e0a0d */
[----:B--2---:R-:W-:Y:S02]  /*9240*/  ISETP.GE.AND P5, PT, R5, RZ, PT ;  /* 0x000000ff0500720c */ /* 0x004fe40003fa6270 */
[----:B------:R-:W-:Y:S01]  /*9250*/  IABS R8, R5 ;  /* 0x0000000500087213 */ /* 0x000fe20000000000 */
[----:B------:R-:W-:-:S04]  /*9260*/  IMAD.MOV.U32 R5, RZ, RZ, R4 ;  /* 0x000000ffff057224 */ /* 0x000fc800078e0004 */
[----:B------:R-:W-:-:S05]  /*9270*/  @!P3 IMAD.MOV R5, RZ, RZ, -R5 ;  /* 0x000000ffff05b224 */ /* 0x000fca00078e0a05 */
[----:B------:R0:W-:Y:S04]  /*9280*/  STL [R1+0x11c], R5 ;  /* 0x00011c0501007387 */ /* 0x0001e80000100800 */
[----:B0-----:R-:W2:Y:S04]  /*9290*/  LDL.LU R5, [R1+0x1f0] ;  /* 0x0001f00001057983 */ /* 0x001ea80000300800 */
[----:B------:R-:W-:Y:S04]  /*92a0*/  STL [R1+0xf4], R13 ;  /* 0x0000f40d01007387 */ /* 0x000fe80000100800 */
[----:B------:R-:W2:Y:S01]  /*92b0*/  LDL R25, [R1+0x1f8] ;  /* 0x0001f80001197983 */ /* 0x000ea20000100800 */
[----:B----4-:R-:W-:Y:S01]  /*92c0*/  IABS R14, R19 ;  /* 0x00000013000e7213 */ /* 0x010fe20000000000 */
[----:B------:R-:W-:-:S02]  /*92d0*/  IMAD.HI.U32 R9, R0, R3, RZ ;  /* 0x0000000300097227 */ /* 0x000fc400078e00ff */
[----:B------:R-:W4:Y:S02]  /*92e0*/  LDL R19, [R1+0x1fc] ;  /* 0x0001fc0001137983 */ /* 0x000f240000100800 */
[----:B------:R-:W-:Y:S02]  /*92f0*/  IMAD.MOV R7, RZ, RZ, -R9 ;  /* 0x000000ffff077224 */ /* 0x000fe400078e0a09 */
[----:B------:R-:W3:Y:S02]  /*9300*/  LDL R22, [R1+0x1f4] ;  /* 0x0001f40001167983 */ /* 0x000ee40000100800 */
[----:B------:R-:W-:-:S05]  /*9310*/  IMAD R3, R2, R7, R3 ;  /* 0x0000000702037224 */ /* 0x000fca00078e0203 */
[----:B------:R-:W-:Y:S02]  /*9320*/  ISETP.GT.U32.AND P3, PT, R2, R3, PT ;  /* 0x000000030200720c */ /* 0x000fe40003f64070 */
[----:B------:R-:W-:-:S05]  /*9330*/  IABS R11, R20 ;  /* 0x00000014000b7213 */ /* 0x000fca0000000000 */
[----:B------:R-:W-:-:S06]  /*9340*/  IMAD.HI.U32 R6, R0, R11, RZ ;  /* 0x0000000b00067227 */ /* 0x000fcc00078e00ff */
[----:B------:R-:W-:Y:S01]  /*9350*/  @!P3 IMAD.IADD R3, R3, 0x1, -R2 ;  /* 0x000000010303b824 */ /* 0x000fe200078e0a02 */
[----:B------:R-:W-:Y:S01]  /*9360*/  IABS R7, R27 ;  /* 0x0000001b00077213 */ /* 0x000fe20000000000 */
[----:B------:R-:W-:-:S03]  /*9370*/  IMAD.MOV R6, RZ, RZ, -R6 ;  /* 0x000000ffff067224 */ /* 0x000fc600078e0a06 */
[C---:B------:R-:W-:Y:S02]  /*9380*/  ISETP.GT.U32.AND P3, PT, R2.reuse, R3, PT ;  /* 0x000000030200720c */ /* 0x040fe40003f64070 */
[----:B------:R-:W-:Y:S01]  /*9390*/  IABS R24, R17 ;  /* 0x0000001100187213 */ /* 0x000fe20000000000 */
[----:B------:R-:W-:Y:S02]  /*93a0*/  IMAD R11, R2, R6, R11 ;  /* 0x00000006020b7224 */ /* 0x000fe400078e020b */
[----:B------:R-:W-:-:S04]  /*93b0*/  IMAD.HI.U32 R9, R0, R7, RZ ;  /* 0x0000000700097227 */ /* 0x000fc800078e00ff */
[----:B------:R-:W-:-:S04]  /*93c0*/  IMAD.HI.U32 R6, R0, R24, RZ ;  /* 0x0000001800067227 */ /* 0x000fc800078e00ff */
[----:B------:R-:W-:Y:S02]  /*93d0*/  IMAD.MOV R9, RZ, RZ, -R9 ;  /* 0x000000ffff097224 */ /* 0x000fe400078e0a09 */
[----:B------:R-:W-:Y:S02]  /*93e0*/  IMAD.MOV R6, RZ, RZ, -R6 ;  /* 0x000000ffff067224 */ /* 0x000fe400078e0a06 */
[----:B------:R-:W-:Y:S02]  /*93f0*/  @!P3 IMAD.IADD R3, R3, 0x1, -R2 ;  /* 0x000000010303b824 */ /* 0x000fe400078e0a02 */
[C---:B------:R-:W-:Y:S02]  /*9400*/  IMAD R7, R2.reuse, R9, R7 ;  /* 0x0000000902077224 */ /* 0x040fe400078e0207 */
[----:B------:R-:W-:Y:S02]  /*9410*/  IMAD R24, R2, R6, R24 ;  /* 0x0000000602187224 */ /* 0x000fe400078e0218 */
[----:B------:R-:W-:-:S02]  /*9420*/  IMAD.MOV.U32 R6, RZ, RZ, R3 ;  /* 0x000000ffff067224 */ /* 0x000fc400078e0003 */
[----:B------:R-:W-:-:S04]  /*9430*/  IMAD.HI.U32 R9, R0, R14, RZ ;  /* 0x0000000e00097227 */ /* 0x000fc800078e00ff */
[----:B------:R-:W-:Y:S02]  /*9440*/  @!P4 IMAD.MOV R6, RZ, RZ, -R6 ;  /* 0x000000ffff06c224 */ /* 0x000fe400078e0a06 */
[----:B------:R-:W-:-:S03]  /*9450*/  IMAD.MOV R9, RZ, RZ, -R9 ;  /* 0x000000ffff097224 */ /* 0x000fc600078e0a09 */
[----:B------:R0:W-:Y:S01]  /*9460*/  STL [R1+0xf0], R6 ;  /* 0x0000f00601007387 */ /* 0x0001e20000100800 */
[----:B------:R-:W-:-:S03]  /*9470*/  IMAD R14, R2, R9, R14 ;  /* 0x00000009020e7224 */ /* 0x000fc600078e020e */
[----:B------:R-:W5:Y:S01]  /*9480*/  LDL R26, [R1+0x204] ;  /* 0x00020400011a7983 */ /* 0x000f620000100800 */
[----:B--2---:R-:W-:-:S03]  /*9490*/  IABS R9, R25 ;  /* 0x0000001900097213 */ /* 0x004fc60000000000 */
[----:B------:R-:W2:Y:S01]  /*94a0*/  LDL R25, [R1+0x208] ;  /* 0x0002080001197983 */ /* 0x000ea20000100800 */
[----:B----4-:R-:W-:-:S03]  /*94b0*/  IABS R12, R19 ;  /* 0x00000013000c7213 */ /* 0x010fc60000000000 */
[----:B------:R-:W4:Y:S01]  /*94c0*/  LDL R19, [R1+0x20c] ;  /* 0x00020c0001137983 */ /* 0x000f220000100800 */
[----:B------:R-:W-:Y:S01]  /*94d0*/  IMAD.HI.U32 R10, R0, R8, RZ ;  /* 0x00000008000a7227 */ /* 0x000fe200078e00ff */
[----:B------:R-:W-:-:S03]  /*94e0*/  ISETP.GT.U32.AND P6, PT, R2, R11, PT ;  /* 0x0000000b0200720c */ /* 0x000fc60003fc4070 */
[----:B------:R-:W-:-:S04]  /*94f0*/  IMAD.MOV R10, RZ, RZ, -R10 ;  /* 0x000000ffff0a7224 */ /* 0x000fc800078e0a0a */
[C---:B------:R-:W-:Y:S01]  /*9500*/  IMAD R8, R2.reuse, R10, R8 ;  /* 0x0000000a02087224 */ /* 0x040fe200078e0208 */
[----:B------:R-:W-:-:S04]  /*9510*/  ISETP.GT.U32.AND P4, PT, R2, R7, PT ;  /* 0x000000070200720c */ /* 0x000fc80003f84070 */
[----:B------:R-:W-:Y:S01]  /*9520*/  ISETP.GT.U32.AND P3, PT, R2, R8, PT ;  /* 0x000000080200720c */ /* 0x000fe20003f64070 */
[----:B------:R-:W-:Y:S02]  /*9530*/  @!P6 IMAD.IADD R11, R11, 0x1, -R2 ;  /* 0x000000010b0be824 */ /* 0x000fe400078e0a02 */
[----:B------:R-:W-:-:S03]  /*9540*/  IMAD.HI.U32 R4, R0, R21, RZ ;  /* 0x0000001500047227 */ /* 0x000fc600078e00ff */
[----:B------:R-:W-:Y:S01]  /*9550*/  ISETP.GT.U32.AND P6, PT, R2, R11, PT ;  /* 0x0000000b0200720c */ /* 0x000fe20003fc4070 */
[----:B------:R-:W-:Y:S01]  /*9560*/  IMAD.MOV R4, RZ, RZ, -R4 ;  /* 0x000000ffff047224 */ /* 0x000fe200078e0a04 */
[----:B------:R-:W-:Y:S01]  /*9570*/  ISETP.GE.AND P1, PT, R20, RZ, PT ;  /* 0x000000ff1400720c */ /* 0x000fe20003f26270 */
[----:B------:R-:W-:-:S04]  /*9580*/  @!P4 IMAD.IADD R7, R7, 0x1, -R2 ;  /* 0x000000010707c824 */ /* 0x000fc800078e0a02 */
[--C-:B------:R-:W-:Y:S01]  /*9590*/  @!P3 IMAD.IADD R8, R8, 0x1, -R2.reuse ;  /* 0x000000010808b824 */ /* 0x100fe200078e0a02 */
[----:B---3--:R-:W-:Y:S01]  /*95a0*/  IABS R23, R29 ;  /* 0x0000001d00177213 */ /* 0x008fe20000000000 */
[C---:B------:R-:W-:Y:S01]  /*95b0*/  IMAD R21, R2.reuse, R4, R21 ;  /* 0x0000000402157224 */ /* 0x040fe200078e0215 */
[----:B-----5:R-:W-:Y:S02]  /*95c0*/  IABS R20, R28 ;  /* 0x0000001c00147213 */ /* 0x020fe40000000000 */
[C---:B------:R-:W-:Y:S01]  /*95d0*/  ISETP.GT.U32.AND P3, PT, R2.reuse, R8, PT ;  /* 0x000000080200720c */ /* 0x040fe20003f64070 */
[----:B------:R-:W-:Y:S01]  /*95e0*/  @!P6 IMAD.IADD R11, R11, 0x1, -R2 ;  /* 0x000000010b0be824 */ /* 0x000fe200078e0a02 */
[----:B------:R-:W-:Y:S01]  /*95f0*/  ISETP.GT.U32.AND P6, PT, R2, R24, PT ;  /* 0x000000180200720c */ /* 0x000fe20003fc4070 */
[----:B------:R-:W-:Y:S01]  /*9600*/  IMAD.HI.U32 R4, R0, R23, RZ ;  /* 0x0000001700047227 */ /* 0x000fe200078e00ff */
[C---:B------:R-:W-:Y:S02]  /*9610*/  ISETP.GT.U32.AND P4, PT, R2.reuse, R7, PT ;  /* 0x000000070200720c */ /* 0x040fe40003f84070 */
[----:B------:R-:W-:Y:S01]  /*9620*/  ISETP.GT.U32.AND P0, PT, R2, R21, PT ;  /* 0x000000150200720c */ /* 0x000fe20003f04070 */
[----:B0-----:R-:W-:-:S04]  /*9630*/  IMAD.HI.U32 R6, R0, R20, RZ ;  /* 0x0000001400067227 */ /* 0x001fc800078e00ff */
[----:B------:R-:W-:Y:S02]  /*9640*/  IMAD.MOV R4, RZ, RZ, -R4 ;  /* 0x000000ffff047224 */ /* 0x000fe400078e0a04 */
[----:B------:R-:W-:Y:S02]  /*9650*/  IMAD.MOV R6, RZ, RZ, -R6 ;  /* 0x000000ffff067224 */ /* 0x000fe400078e0a06 */
[C---:B------:R-:W-:Y:S01]  /*9660*/  IMAD R23, R2.reuse, R4, R23 ;  /* 0x0000000402177224 */ /* 0x040fe200078e0217 */
[----:B------:R-:W-:Y:S01]  /*9670*/  IABS R4, R5 ;  /* 0x0000000500047213 */ /* 0x000fe20000000000 */
[----:B------:R-:W-:Y:S02]  /*9680*/  IMAD R20, R2, R6, R20 ;  /* 0x0000000602147224 */ /* 0x000fe400078e0214 */
[--C-:B------:R-:W-:Y:S01]  /*9690*/  @!P3 IMAD.IADD R8, R8, 0x1, -R2.reuse ;  /* 0x000000010808b824 */ /* 0x100fe200078e0a02 */
[----:B------:R-:W-:Y:S01]  /*96a0*/  ISETP.GT.U32.AND P3, PT, R2, R14, PT ;  /* 0x0000000e0200720c */ /* 0x000fe20003f64070 */
[----:B------:R-:W-:-:S02]  /*96b0*/  @!P6 IMAD.IADD R24, R24, 0x1, -R2 ;  /* 0x000000011818e824 */ /* 0x000fc400078e0a02 */
[--C-:B------:R-:W-:Y:S01]  /*96c0*/  @!P4 IMAD.IADD R7, R7, 0x1, -R2.reuse ;  /* 0x000000010707c824 */ /* 0x100fe200078e0a02 */
[----:B------:R-:W-:Y:S01]  /*96d0*/  ISETP.GT.U32.AND P4, PT, R2, R20, PT ;  /* 0x000000140200720c */ /* 0x000fe20003f84070 */
[--C-:B------:R-:W-:Y:S02]  /*96e0*/  @!P0 IMAD.IADD R21, R21, 0x1, -R2.reuse ;  /* 0x0000000115158824 */ /* 0x100fe400078e0a02 */
[----:B------:R-:W-:Y:S01]  /*96f0*/  IMAD.HI.U32 R3, R0, R4, RZ ;  /* 0x0000000400037227 */ /* 0x000fe200078e00ff */
[C---:B------:R-:W-:Y:S02]  /*9700*/  ISETP.GT.U32.AND P6, PT, R2.reuse, R24, PT ;  /* 0x000000180200720c */ /* 0x040fe40003fc4070 */
[----:B------:R-:W-:Y:S01]  /*9710*/  ISETP.GT.U32.AND P0, PT, R2, R21, PT ;  /* 0x000000150200720c */ /* 0x000fe20003f04070 */
[----:B------:R-:W-:Y:S02]  /*9720*/  IMAD.MOV R3, RZ, RZ, -R3 ;  /* 0x000000ffff037224 */ /* 0x000fe400078e0a03 */
[----:B------:R-:W-:-:S02]  /*9730*/  @!P3 IMAD.IADD R14, R14, 0x1, -R2 ;  /* 0x000000010e0eb824 */ /* 0x000fc400078e0a02 */
[----:B------:R-:W-:Y:S01]  /*9740*/  IMAD R4, R2, R3, R4 ;  /* 0x0000000302047224 */ /* 0x000fe200078e0204 */
[----:B------:R-:W-:Y:S01]  /*9750*/  IABS R3, R22 ;  /* 0x0000001600037213 */ /* 0x000fe20000000000 */
[--C-:B------:R-:W-:Y:S01]  /*9760*/  @!P4 IMAD.IADD R20, R20, 0x1, -R2.reuse ;  /* 0x000000011414c824 */ /* 0x100fe200078e0a02 */
[----:B------:R-:W-:Y:S01]  /*9770*/  ISETP.GT.U32.AND P3, PT, R2, R14, PT ;  /* 0x0000000e0200720c */ /* 0x000fe20003f64070 */
[C---:B------:R-:W-:Y:S01]  /*9780*/  IMAD.HI.U32 R10, R0.reuse, R9, RZ ;  /* 0x00000009000a7227 */ /* 0x040fe200078e00ff */
[----:B------:R-:W-:Y:S01]  /*9790*/  IABS R15, R26 ;  /* 0x0000001a000f7213 */ /* 0x000fe20000000000 */
[----:B------:R-:W3:Y:S02]  /*97a0*/  LDL R22, [R1+0x200] ;  /* 0x0002000001167983 */ /* 0x000ee40000100800 */
[----:B------:R-:W-:Y:S01]  /*97b0*/  IMAD.HI.U32 R13, R0, R3, RZ ;  /* 0x00000003000d7227 */ /* 0x000fe200078e00ff */
[----:B------:R-:W-:Y:S01]  /*97c0*/  ISETP.GT.U32.AND P4, PT, R2, R20, PT ;  /* 0x000000140200720c */ /* 0x000fe20003f84070 */
[----:B------:R-:W5:Y:S02]  /*97d0*/  LDL R26, [R1+0x214] ;  /* 0x00021400011a7983 */ /* 0x000f640000100800 */
[--C-:B------:R-:W-:Y:S01]  /*97e0*/  @!P6 IMAD.IADD R24, R24, 0x1, -R2.reuse ;  /* 0x000000011818e824 */ /* 0x100fe200078e0a02 */
[C---:B------:R-:W-:Y:S01]  /*97f0*/  ISETP.GT.U32.AND P6, PT, R2.reuse, R4, PT ;  /* 0x000000040200720c */ /* 0x040fe20003fc4070 */
[----:B------:R-:W-:Y:S01]  /*9800*/  @!P0 IMAD.IADD R21, R21, 0x1, -R2 ;  /* 0x0000000115158824 */ /* 0x000fe200078e0a02 */
[----:B------:R-:W-:Y:S01]  /*9810*/  ISETP.GT.U32.AND P0, PT, R2, R23, PT ;  /* 0x000000170200720c */ /* 0x000fe20003f04070 */
[----:B------:R-:W-:-:S02]  /*9820*/  IMAD.MOV R13, RZ, RZ, -R13 ;  /* 0x000000ffff0d7224 */ /* 0x000fc400078e0a0d */
[----:B------:R-:W-:Y:S02]  /*9830*/  IMAD.MOV R10, RZ, RZ, -R10 ;  /* 0x000000ffff0a7224 */ /* 0x000fe400078e0a0a */
[C---:B------:R-:W-:Y:S02]  /*9840*/  IMAD R3, R2.reuse, R13, R3 ;  /* 0x0000000d02037224 */ /* 0x040fe400078e0203 */
[----:B------:R-:W-:Y:S02]  /*9850*/  IMAD R9, R2, R10, R9 ;  /* 0x0000000a02097224 */ /* 0x000fe400078e0209 */
[--C-:B------:R-:W-:Y:S01]  /*9860*/  @!P3 IMAD.IADD R14, R14, 0x1, -R2.reuse ;  /* 0x000000010e0eb824 */ /* 0x100fe200078e0a02 */
[----:B------:R-:W-:Y:S01]  /*9870*/  ISETP.GT.U32.AND P3, PT, R2, R3, PT ;  /* 0x000000030200720c */ /* 0x000fe20003f64070 */
[--C-:B------:R-:W-:Y:S02]  /*9880*/  @!P6 IMAD.IADD R4, R4, 0x1, -R2.reuse ;  /* 0x000000010404e824 */ /* 0x100fe400078e0a02 */
[--C-:B------:R-:W-:Y:S01]  /*9890*/  @!P4 IMAD.IADD R20, R20, 0x1, -R2.reuse ;  /* 0x000000011414c824 */ /* 0x100fe200078e0a02 */
[C---:B------:R-:W-:Y:S01]  /*98a0*/  ISETP.GT.U32.AND P4, PT, R2.reuse, R9, PT ;  /* 0x000000090200720c */ /* 0x040fe20003f84070 */
[----:B------:R-:W-:Y:S01]  /*98b0*/  @!P0 IMAD.IADD R23, R23, 0x1, -R2 ;  /* 0x0000000117178824 */ /* 0x000fe200078e0a02 */
[----:B------:R-:W-:-:S04]  /*98c0*/  ISETP.GT.U32.AND P6, PT, R2, R4, PT ;  /* 0x000000040200720c */ /* 0x000fc80003fc4070 */
[----:B------:R-:W-:-:S03]  /*98d0*/  ISETP.GT.U32.AND P0, PT, R2, R23, PT ;  /* 0x000000170200720c */ /* 0x000fc60003f04070 */
[----:B------:R-:W-:-:S04]  /*98e0*/  @!P3 IMAD.IADD R3, R3, 0x1, -R2 ;  /* 0x000000010303b824 */ /* 0x000fc800078e0a02 */
[--C-:B------:R-:W-:Y:S01]  /*98f0*/  @!P4 IMAD.IADD R9, R9, 0x1, -R2.reuse ;  /* 0x000000010909c824 */ /* 0x100fe200078e0a02 */
[----:B------:R-:W-:Y:S01]  /*9900*/  ISETP.GT.U32.AND P4, PT, R2, R3, PT ;  /* 0x000000030200720c */ /* 0x000fe20003f84070 */
[----:B------:R-:W-:-:S04]  /*9910*/  @!P6 IMAD.IADD R4, R4, 0x1, -R2 ;  /* 0x000000010404e824 */ /* 0x000fc800078e0a02 */
[--C-:B------:R-:W-:Y:S01]  /*9920*/  @!P0 IMAD.IADD R23, R23, 0x1, -R2.reuse ;  /* 0x0000000117178824 */ /* 0x100fe200078e0a02 */
[----:B------:R-:W-:Y:S02]  /*9930*/  ISETP.GE.AND P0, PT, R27, RZ, PT ;  /* 0x000000ff1b00720c */ /* 0x000fe40003f06270 */
[----:B------:R-:W3:Y:S05]  /*9940*/  LDL R27, [R1+0x210] ;  /* 0x00021000011b7983 */ /* 0x000eea0000100800 */
[----:B------:R-:W-:Y:S01]  /*9950*/  @!P4 IMAD.IADD R3, R3, 0x1, -R2 ;  /* 0x000000010303c824 */ /* 0x000fe200078e0a02 */
[----:B--2---:R-:W-:Y:S02]  /*9960*/  IABS R13, R25 ;  /* 0x00000019000d7213 */ /* 0x004fe40000000000 */
[----:B------:R-:W2:Y:S01]  /*9970*/  LDL R25, [R1+0x218] ;  /* 0x0002180001197983 */ /* 0x000ea20000100800 */
[----:B----4-:R-:W-:-:S03]  /*9980*/  IABS R10, R19 ;  /* 0x00000013000a7213 */ /* 0x010fc60000000000 */
[----:B------:R-:W4:Y:S04]  /*9990*/  LDL R19, [R1+0x21c] ;  /* 0x00021c0001137983 */ /* 0x000f280000100800 */
[----:B------:R0:W-:Y:S02]  /*99a0*/  STL [R1+0x3cbc], R4 ;  /* 0x003cbc0401007387 */ /* 0x0001e40000100800 */
[----:B0-----:R-:W-:-:S04]  /*99b0*/  IMAD.MOV.U32 R4, RZ, RZ, R11 ;  /* 0x000000ffff047224 */ /* 0x001fc800078e000b */
[----:B------:R-:W-:-:S05]  /*99c0*/  @!P1 IMAD.MOV R4, RZ, RZ, -R4 ;  /* 0x000000ffff049224 */ /* 0x000fca00078e0a04 */
[----:B------:R-:W-:Y:S04]  /*99d0*/  STL [R1+0xec], R4 ;  /* 0x0000ec0401007387 */ /* 0x000fe80000100800 */
[----:B------:R0:W-:Y:S04]  /*99e0*/  STL [R1+0x3cc0], R3 ;  /* 0x003cc00301007387 */ /* 0x0001e80000100800 */
[----:B0-----:R-:W4:Y:S04]  /*99f0*/  LDL.LU R3, [R1+0x1e0] ;  /* 0x0001e00001037983 */ /* 0x001f280000300800 */
[----:B------:R-:W4:Y:S01]  /*9a00*/  LDL R4, [R1+0x220] ;  /* 0x0002200001047983 */ /* 0x000f220000100800 */
[----:B------:R-:W-:-:S04]  /*9a10*/  IMAD.HI.U32 R6, R0, R12, RZ ;  /* 0x0000000c00067227 */ /* 0x000fc800078e00ff */
[----:B------:R-:W-:-:S04]  /*9a20*/  IMAD.MOV R6, RZ, RZ, -R6 ;  /* 0x000000ffff067224 */ /* 0x000fc800078e0a06 */
[----:B------:R-:W-:-:S05]  /*9a30*/  IMAD R12, R2, R6, R12 ;  /* 0x00000006020c7224 */ /* 0x000fca00078e020c */
[----:B------:R-:W-:Y:S02]  /*9a40*/  ISETP.GT.U32.AND P6, PT, R2, R12, PT ;  /* 0x0000000c0200720c */ /* 0x000fe40003fc4070 */
[----:B------:R-:W-:Y:S01]  /*9a50*/  ISETP.GE.AND P3, PT, R17, RZ, PT ;  /* 0x000000ff1100720c */ /* 0x000fe20003f66270 */
[----:B------:R-:W-:-:S04]  /*9a60*/  IMAD.HI.U32 R17, R0, R15, RZ ;  /* 0x0000000f00117227 */ /* 0x000fc800078e00ff */
[----:B------:R-:W-:-:S06]  /*9a70*/  IMAD.MOV R17, RZ, RZ, -R17 ;  /* 0x000000ffff117224 */ /* 0x000fcc00078e0a11 */
[----:B------:R-:W-:Y:S01]  /*9a80*/  @!P6 IMAD.IADD R12, R12, 0x1, -R2 ;  /* 0x000000010c0ce824 */ /* 0x000fe200078e0a02 */
[C---:B------:R-:W-:Y:S01]  /*9a90*/  ISETP.GT.U32.AND P6, PT, R2.reuse, R9, PT ;  /* 0x000000090200720c */ /* 0x040fe20003fc4070 */
[----:B------:R-:W-:Y:S02]  /*9aa0*/  IMAD R15, R2, R17, R15 ;  /* 0x00000011020f7224 */ /* 0x000fe400078e020f */
[----:B------:R-:W-:Y:S01]  /*9ab0*/  IMAD.HI.U32 R16, R0, R13, RZ ;  /* 0x0000000d00107227 */ /* 0x000fe200078e00ff */
[----:B------:R-:W-:-:S03]  /*9ac0*/  ISETP.GT.U32.AND P1, PT, R2, R12, PT ;  /* 0x0000000c0200720c */ /* 0x000fc60003f24070 */
[----:B------:R-:W-:-:S06]  /*9ad0*/  IMAD.MOV R16, RZ, RZ, -R16 ;  /* 0x000000ffff107224 */ /* 0x000fcc00078e0a10 */
[--C-:B------:R-:W-:Y:S01]  /*9ae0*/  @!P6 IMAD.IADD R9, R9, 0x1, -R2.reuse ;  /* 0x000000010909e824 */ /* 0x100fe200078e0a02 */
[C---:B------:R-:W-:Y:S01]  /*9af0*/  ISETP.GT.U32.AND P6, PT, R2.reuse, R15, PT ;  /* 0x0000000f0200720c */ /* 0x040fe20003fc4070 */
[----:B------:R-:W-:Y:S02]  /*9b00*/  IMAD R13, R2, R16, R13 ;  /* 0x00000010020d7224 */ /* 0x000fe400078e020d */
[----:B------:R-:W-:-:S03]  /*9b10*/  @!P1 IMAD.IADD R12, R12, 0x1, -R2 ;  /* 0x000000010c0c9824 */ /* 0x000fc600078e0a02 */
[----:B------:R-:W-:Y:S01]  /*9b20*/  ISETP.GT.U32.AND P1, PT, R2, R13, PT ;  /* 0x0000000d0200720c */ /* 0x000fe20003f24070 */
[----:B------:R-:W-:-:S06]  /*9b30*/  @!P2 IMAD.MOV R21, RZ, RZ, -R21 ;  /* 0x000000ffff15a224 */ /* 0x000fcc00078e0a15 */
[----:B------:R-:W-:-:S05]  /*9b40*/  @!P6 IMAD.IADD R15, R15, 0x1, -R2 ;  /* 0x000000010f0fe824 */ /* 0x000fca00078e0a02 */
[----:B------:R-:W-:Y:S01]  /*9b50*/  ISETP.GT.U32.AND P2, PT, R2, R15, PT ;  /* 0x0000000f0200720c */ /* 0x000fe20003f44070 */
[----:B------:R-:W-:Y:S01]  /*9b60*/  @!P1 IMAD.IADD R13, R13, 0x1, -R2 ;  /* 0x000000010d0d9824 */ /* 0x000fe200078e0a02 */
[----:B------:R-:W-:Y:S01]  /*9b70*/  ISETP.GE.AND P1, PT, R29, RZ, PT ;  /* 0x000000ff1d00720c */ /* 0x000fe20003f26270 */
[----:B------:R-:W-:Y:S01]  /*9b80*/  @!P5 IMAD.MOV R8, RZ, RZ, -R8 ;  /* 0x000000ffff08d224 */ /* 0x000fe200078e0a08 */
[----:B------:R-:W4:Y:S01]  /*9b90*/  LDL R29, [R1+0x22c] ;  /* 0x00022c00011d7983 */ /* 0x000f220000100800 */
[----:B------:R-:W-:Y:S01]  /*9ba0*/  @!P0 IMAD.MOV R7, RZ, RZ, -R7 ;  /* 0x000000ffff078224 */ /* 0x000fe200078e0a07 */
[----:B-----5:R-:W-:Y:S02]  /*9bb0*/  IABS R18, R26 ;  /* 0x0000001a00127213 */ /* 0x020fe40000000000 */
[----:B------:R-:W5:Y:S01]  /*9bc0*/  LDL R26, [R1+0x228] ;  /* 0x00022800011a7983 */ /* 0x000f620000100800 */
[----:B---3--:R-:W-:-:S03]  /*9bd0*/  IABS R11, R27 ;  /* 0x0000001b000b7213 */ /* 0x008fc60000000000 */
[----:B------:R-:W3:Y:S01]  /*9be0*/  LDL R27, [R1+0x224] ;  /* 0x00022400011b7983 */ /* 0x000ee20000100800 */
[----:B------:R-:W-:-:S03]  /*9bf0*/  @!P2 IMAD.IADD R15, R15, 0x1, -R2 ;  /* 0x000000010f0fa824 */ /* 0x000fc600078e0a02 */
[----:B------:R-:W-:Y:S04]  /*9c00*/  STL [R1+0xe8], R21 ;  /* 0x0000e81501007387 */ /* 0x000fe80000100800 */
[----:B------:R0:W-:Y:S04]  /*9c10*/  STL [R1+0xe4], R8 ;  /* 0x0000e40801007387 */ /* 0x0001e80000100800 */
[----:B------:R0:W-:Y:S04]  /*9c20*/  STL [R1+0xe0], R7 ;  /* 0x0000e00701007387 */ /* 0x0001e80000100800 */
[----:B------:R0:W-:Y:S01]  /*9c30*/  STL [R1+0x3cb8], R15 ;  /* 0x003cb80f01007387 */ /* 0x0001e20000100800 */
[----:B--2---:R-:W-:-:S02]  /*9c40*/  IABS R17, R25 ;  /* 0x0000001900117213 */ /* 0x004fc40000000000 */
[----:B----4-:R-:W-:-:S03]  /*9c50*/  IABS R16, R19 ;  /* 0x0000001300107213 */ /* 0x010fc60000000000 */
[----:B------:R-:W-:-:S04]  /*9c60*/  IMAD.HI.U32 R19, R0, R17, RZ ;  /* 0x0000001100137227 */ /* 0x000fc800078e00ff */
[----:B------:R-:W-:-:S04]  /*9c70*/  IMAD.MOV R19, RZ, RZ, -R19 ;  /* 0x000000ffff137224 */ /* 0x000fc800078e0a13 */
[----:B------:R-:W-:Y:S01]  /*9c80*/  IMAD R17, R2, R19, R17 ;  /* 0x0000001302117224 */ /* 0x000fe200078e0211 */
[----:B------:R-:W-:Y:S02]  /*9c90*/  IABS R19, R4 ;  /* 0x0000000400137213 */ /* 0x000fe40000000000 */
[----:B------:R-:W2:Y:S01]  /*9ca0*/  LDL R4, [R1+0x230] ;  /* 0x0002300001047983 */ /* 0x000ea20000100800 */
[----:B------:R-:W-:-:S05]  /*9cb0*/  IABS R22, R22 ;  /* 0x0000001600167213 */ /* 0x000fca0000000000 */
[----:B------:R-:W-:-:S04]  /*9cc0*/  IMAD.HI.U32 R6, R0, R22, RZ ;  /* 0x0000001600067227 */ /* 0x000fc800078e00ff */
[----:B------:R-:W-:-:S04]  /*9cd0*/  IMAD.MOV R6, RZ, RZ, -R6 ;  /* 0x000000ffff067224 */ /* 0x000fc800078e0a06 */
[----:B------:R-:W-:Y:S02]  /*9ce0*/  IMAD R22, R2, R6, R22 ;  /* 0x0000000602167224 */ /* 0x000fe400078e0216 */
[----:B------:R-:W-:-:S03]  /*9cf0*/  IMAD.HI.U32 R6, R0, R10, RZ ;  /* 0x0000000a00067227 */ /* 0x000fc600078e00ff */
[----:B------:R-:W-:Y:S01]  /*9d00*/  ISETP.GT.U32.AND P4, PT, R2, R22, PT ;  /* 0x000000160200720c */ /* 0x000fe20003f84070 */
[----:B------:R-:W-:-:S04]  /*9d10*/  IMAD.MOV R6, RZ, RZ, -R6 ;  /* 0x000000ffff067224 */ /* 0x000fc800078e0a06 */
[----:B------:R-:W-:-:S08]  /*9d20*/  IMAD R10, R2, R6, R10 ;  /* 0x00000006020a7224 */ /* 0x000fd000078e020a */
[----:B------:R-:W-:Y:S01]  /*9d30*/  @!P4 IMAD.IADD R22, R22, 0x1, -R2 ;  /* 0x000000011616c824 */ /* 0x000fe200078e0a02 */
[----:B------:R-:W-:Y:S01]  /*9d40*/  ISETP.GT.U32.AND P4, PT, R2, R10, PT ;  /* 0x0000000a0200720c */ /* 0x000fe20003f84070 */
[----:B------:R-:W-:-:S04]  /*9d50*/  IMAD.HI.U32 R25, R0, R18, RZ ;  /* 0x0000001200197227 */ /* 0x000fc800078e00ff */
[----:B------:R-:W-:-:S08]  /*9d60*/  IMAD.HI.U32 R6, R0, R11, RZ ;  /* 0x0000000b00067227 */ /* 0x000fd000078e00ff */
[----:B------:R-:W-:Y:S01]  /*9d70*/  @!P4 IMAD.IADD R10, R10, 0x1, -R2 ;  /* 0x000000010a0ac824 */ /* 0x000fe200078e0a02 */
[C---:B------:R-:W-:Y:S01]  /*9d80*/  ISETP.GT.U32.AND P4, PT, R2.reuse, R22, PT ;  /* 0x000000160200720c */ /* 0x040fe20003f84070 */
[----:B------:R-:W-:Y:S02]  /*9d90*/  IMAD.MOV R25, RZ, RZ, -R25 ;  /* 0x000000ffff197224 */ /* 0x000fe400078e0a19 */
[----:B------:R-:W-:Y:S02]  /*9da0*/  IMAD.MOV R6, RZ, RZ, -R6 ;  /* 0x000000ffff067224 */ /* 0x000fe400078e0a06 */
[C---:B------:R-:W-:Y:S02]  /*9db0*/  IMAD R18, R2.reuse, R25, R18 ;  /* 0x0000001902127224 */ /* 0x040fe400078e0212 */
[C---:B------:R-:W-:Y:S01]  /*9dc0*/  IMAD R11, R2.reuse, R6, R11 ;  /* 0x00000006020b7224 */ /* 0x040fe200078e020b */
[----:B------:R-:W-:-:S05]  /*9dd0*/  ISETP.GT.U32.AND P5, PT, R2, R13, PT ;  /* 0x0000000d0200720c */ /* 0x000fca0003fa4070 */
[----:B------:R-:W-:Y:S01]  /*9de0*/  @!P4 IMAD.IADD R22, R22, 0x1, -R2 ;  /* 0x000000011616c824 */ /* 0x000fe200078e0a02 */
[C---:B------:R-:W-:Y:S02]  /*9df0*/  ISETP.GT.U32.AND P4, PT, R2.reuse, R18, PT ;  /* 0x000000120200720c */ /* 0x040fe40003f84070 */
[----:B------:R-:W-:Y:S01]  /*9e00*/  ISETP.GT.U32.AND P6, PT, R2, R11, PT ;  /* 0x0000000b0200720c */ /* 0x000fe20003fc4070 */
[----:B------:R-:W-:-:S04]  /*9e10*/  IMAD.HI.U32 R6, R0, R16, RZ ;  /* 0x0000001000067227 */ /* 0x000fc800078e00ff */
[----:B------:R-:W-:-:S06]  /*9e20*/  @!P5 IMAD.IADD R13, R13, 0x1, -R2 ;  /* 0x000000010d0dd824 */ /* 0x000fcc00078e0a02 */
[--C-:B------:R-:W-:Y:S02]  /*9e30*/  @!P4 IMAD.IADD R18, R18, 0x1, -R2.reuse ;  /* 0x000000011212c824 */ /* 0x100fe400078e0a02 */
[----:B------:R-:W-:Y:S01]  /*9e40*/  @!P6 IMAD.IADD R11, R11, 0x1, -R2 ;  /* 0x000000010b0be824 */ /* 0x000fe200078e0a02 */
[C---:B------:R-:W-:Y:S01]  /*9e50*/  ISETP.GT.U32.AND P6, PT, R2.reuse, R10, PT ;  /* 0x0000000a0200720c */ /* 0x040fe20003fc4070 */
[----:B------:R4:W-:Y:S01]  /*9e60*/  STL [R1+0x3cb4], R13 ;  /* 0x003cb40d01007387 */ /* 0x0009e20000100800 */
[----:B------:R-:W-:Y:S02]  /*9e70*/  ISETP.GT.U32.AND P4, PT, R2, R18, PT ;  /* 0x000000120200720c */ /* 0x000fe40003f84070 */
[----:B------:R-:W-:Y:S02]  /*9e80*/  ISETP.GE.AND P2, PT, R3, RZ, PT ;  /* 0x000000ff0300720c */ /* 0x000fe40003f46270 */
[----:B------:R-:W4:Y:S01]  /*9e90*/  LDL R3, [R1+0x238] ;  /* 0x0002380001037983 */ /* 0x000f220000100800 */
[----:B------:R-:W-:Y:S01]  /*9ea0*/  IMAD.MOV R6, RZ, RZ, -R6 ;  /* 0x000000ffff067224 */ /* 0x000fe200078e0a06 */
[----:B---3--:R-:W-:-:S02]  /*9eb0*/  IABS R25, R27 ;  /* 0x0000001b00197213 */ /* 0x008fc40000000000 */
[----:B------:R-:W3:Y:S01]  /*9ec0*/  LDL R27, [R1+0x234] ;  /* 0x00023400011b7983 */ /* 0x000ee20000100800 */
[----:B------:R-:W-:Y:S01]  /*9ed0*/  IMAD R16, R2, R6, R16 ;  /* 0x0000000602107224 */ /* 0x000fe200078e0210 */
[----:B0-----:R-:W-:Y:S01]  /*9ee0*/  IABS R8, R29 ;  /* 0x0000001d00087213 */ /* 0x001fe20000000000 */
[----:B------:R-:W-:Y:S01]  /*9ef0*/  IMAD.HI.U32 R6, R0, R25, RZ ;  /* 0x0000001900067227 */ /* 0x000fe200078e00ff */
[----:B------:R-:W3:Y:S03]  /*9f00*/  LDL R29, [R1+0x240] ;  /* 0x00024000011d7983 */ /* 0x000ee60000100800 */
[----:B------:R-:W-:Y:S01]  /*9f10*/  @!P6 IMAD.IADD R10, R10, 0x1, -R2 ;  /* 0x000000010a0ae824 */ /* 0x000fe200078e0a02 */
[----:B------:R-:W-:Y:S01]  /*9f20*/  ISETP.GE.AND P6, PT, R28, RZ, PT ;  /* 0x000000ff1c00720c */ /* 0x000fe20003fc6270 */
[----:B------:R-:W-:Y:S01]  /*9f30*/  IMAD.MOV R6, RZ, RZ, -R6 ;  /* 0x000000ffff067224 */ /* 0x000fe200078e0a06 */
[----:B-----5:R-:W-:Y:S01]  /*9f40*/  IABS R28, R26 ;  /* 0x0000001a001c7213 */ /* 0x020fe20000000000 */
[----:B------:R-:W-:Y:S01]  /*9f50*/  @!P4 IMAD.IADD R18, R18, 0x1, -R2 ;  /* 0x000000011212c824 */ /* 0x000fe200078e0a02 */
[----:B------:R-:W5:Y:S01]  /*9f60*/  LDL R26, [R1+0x23c] ;  /* 0x00023c00011a7983 */ /* 0x000f620000100800 */
[----:B------:R-:W-:-:S03]  /*9f70*/  IMAD R25, R2, R6, R25 ;  /* 0x0000000602197224 */ /* 0x000fc600078e0219 */
[----:B------:R0:W-:Y:S01]  /*9f80*/  STL [R1+0x3cb0], R18 ;  /* 0x003cb01201007387 */ /* 0x0001e20000100800 */
[----:B--2---:R-:W-:-:S03]  /*9f90*/  IABS R6, R4 ;  /* 0x0000000400067213 */ /* 0x004fc60000000000 */
[----:B------:R-:W2:Y:S01]  /*9fa0*/  LDL.LU R4, [R1+0x1f4] ;  /* 0x0001f40001047983 */ /* 0x000ea20000300800 */
[----:B------:R-:W-:Y:S01]  /*9fb0*/  ISETP.GT.U32.AND P5, PT, R2, R17, PT ;  /* 0x000000110200720c */ /* 0x000fe20003fa4070 */
[----:B------:R-:W-:Y:S01]  /*9fc0*/  IMAD.HI.U32 R7, R0, R19, RZ ;  /* 0x0000001300077227 */ /* 0x000fe200078e00ff */
[----:B------:R-:W-:-:S03]  /*9fd0*/  ISETP.GT.U32.AND P0, PT, R2, R11, PT ;  /* 0x0000000b0200720c */ /* 0x000fc60003f04070 */
[----:B------:R-:W-:-:S04]  /*9fe0*/  IMAD.MOV R7, RZ, RZ, -R7 ;  /* 0x000000ffff077224 */ /* 0x000fc800078e0a07 */
[----:B------:R-:W-:-:S04]  /*9ff0*/  IMAD R19, R2, R7, R19 ;  /* 0x0000000702137224 */ /* 0x000fc800078e0213 */
[----:B------:R-:W-:Y:S01]  /*a000*/  @!P5 IMAD.IADD R17, R17, 0x1, -R2 ;  /* 0x000000011111d824 */ /* 0x000fe200078e0a02 */
[----:B------:R-:W-:-:S04]  /*a010*/  ISETP.GT.U32.AND P4, PT, R2, R19, PT ;  /* 0x000000130200720c */ /* 0x000fc80003f84070 */
[----:B------:R-:W-:Y:S01]  /*a020*/  ISETP.GT.U32.AND P5, PT, R2, R17, PT ;  /* 0x000000110200720c */ /* 0x000fe20003fa4070 */
[----:B------:R-:W-:-:S04]  /*a030*/  IMAD.HI.U32 R21, R0, R28, RZ ;  /* 0x0000001c00157227 */ /* 0x000fc800078e00ff */
[----:B------:R-:W-:Y:S02]  /*a040*/  IMAD.MOV R21, RZ, RZ, -R21 ;  /* 0x000000ffff157224 */ /* 0x000fe400078e0a15 */
[----:B------:R-:W-:Y:S01]  /*a050*/  @!P0 IMAD.IADD R11, R11, 0x1, -R2 ;  /* 0x000000010b0b8824 */ /* 0x000fe200078e0a02 */
[C---:B------:R-:W-:Y:S01]  /*a060*/  ISETP.GT.U32.AND P0, PT, R2.reuse, R16, PT ;  /* 0x000000100200720c */ /* 0x040fe20003f04070 */
[----:B------:R-:W-:Y:S02]  /*a070*/  IMAD R28, R2, R21, R28 ;  /* 0x00000015021c7224 */ /* 0x000fe400078e021c */
[----:B------:R-:W-:-:S04]  /*a080*/  IMAD.HI.U32 R7, R0, R8, RZ ;  /* 0x0000000800077227 */ /* 0x000fc800078e00ff */
[--C-:B------:R-:W-:Y:S01]  /*a090*/  @!P5 IMAD.IADD R17, R17, 0x1, -R2.reuse ;  /* 0x000000011111d824 */ /* 0x100fe200078e0a02 */
[C---:B------:R-:W-:Y:S01]  /*a0a0*/  ISETP.GT.U32.AND P5, PT, R2.reuse, R25, PT ;  /* 0x000000190200720c */ /* 0x040fe20003fa4070 */
[----:B------:R-:W-:Y:S01]  /*a0b0*/  @!P4 IMAD.IADD R19, R19, 0x1, -R2 ;  /* 0x000000011313c824 */ /* 0x000fe200078e0a02 */
[----:B------:R-:W-:Y:S01]  /*a0c0*/  ISETP.GT.U32.AND P4, PT, R2, R28, PT ;  /* 0x0000001c0200720c */ /* 0x000fe20003f84070 */
[----:B------:R-:W-:Y:S02]  /*a0d0*/  IMAD.MOV R21, RZ, RZ, -R7 ;  /* 0x000000ffff157224 */ /* 0x000fe400078e0a07 */
[----:B------:R-:W-:-:S04]  /*a0e0*/  IMAD.HI.U32 R7, R0, R6, RZ ;  /* 0x0000000600077227 */ /* 0x000fc800078e00ff */
[----:B------:R-:W-:Y:S02]  /*a0f0*/  IMAD.MOV R7, RZ, RZ, -R7 ;  /* 0x000000ffff077224 */ /* 0x000fe400078e0a07 */
[----:B------:R-:W-:Y:S02]  /*a100*/  @!P0 IMAD.IADD R16, R16, 0x1, -R2 ;  /* 0x0000000110108824 */ /* 0x000fe400078e0a02 */
[C---:B------:R-:W-:Y:S02]  /*a110*/  IMAD R15, R2.reuse, R21, R8 ;  /* 0x00000015020f7224 */ /* 0x040fe400078e0208 */
[--C-:B------:R-:W-:Y:S01]  /*a120*/  @!P5 IMAD.IADD R25, R25, 0x1, -R2.reuse ;  /* 0x000000011919d824 */ /* 0x100fe200078e0a02 */
[C---:B------:R-:W-:Y:S02]  /*a130*/  ISETP.GT.U32.AND P0, PT, R2.reuse, R16, PT ;  /* 0x000000100200720c */ /* 0x040fe40003f04070 */
[----:B------:R-:W-:Y:S01]  /*a140*/  ISETP.GT.U32.AND P5, PT, R2, R15, PT ;  /* 0x0000000f0200720c */ /* 0x000fe20003fa4070 */
[----:B------:R-:W-:-:S02]  /*a150*/  @!P4 IMAD.IADD R28, R28, 0x1, -R2 ;  /* 0x000000011c1cc824 */ /* 0x000fc400078e0a02 */
[----:B----4-:R-:W-:-:S08]  /*a160*/  IMAD.MOV.U32 R13, RZ, RZ, R24 ;  /* 0x000000ffff0d7224 */ /* 0x010fd000078e0018 */
[----:B------:R-:W-:Y:S01]  /*a170*/  @!P0 IMAD.IADD R16, R16, 0x1, -R2 ;  /* 0x0000000110108824 */ /* 0x000fe200078e0a02 */
[----:B------:R-:W-:Y:S01]  /*a180*/  IABS R21, R3 ;  /* 0x0000000300157213 */ /* 0x000fe20000000000 */
[----:B------:R-:W-:Y:S01]  /*a190*/  IMAD R3, R2, R7, R6 ;  /* 0x0000000702037224 */ /* 0x000fe200078e0206 */
[----:B---3--:R-:W-:-:S04]  /*a1a0*/  IABS R27, R27 ;  /* 0x0000001b001b7213 */ /* 0x008fc80000000000 */
[----:B------:R-:W-:Y:S02]  /*a1b0*/  ISETP.GT.U32.AND P4, PT, R2, R3, PT ;  /* 0x000000030200720c */ /* 0x000fe40003f84070 */
[----:B------:R-:W-:Y:S01]  /*a1c0*/  IABS R6, R29 ;  /* 0x0000001d00067213 */ /* 0x000fe20000000000 */
[----:B------:R-:W-:Y:S01]  /*a1d0*/  IMAD.HI.U32 R29, R0, R27, RZ ;  /* 0x0000001b001d7227 */ /* 0x000fe200078e00ff */
[----:B------:R-:W-:Y:S02]  /*a1e0*/  ISETP.GE.AND P0, PT, R5, RZ, PT ;  /* 0x000000ff0500720c */ /* 0x000fe40003f06270 */
[----:B------:R-:W3:Y:S01]  /*a1f0*/  LDL.LU R5, [R1+0x244] ;  /* 0x0002440001057983 */ /* 0x000ee20000300800 */
[----:B------:R-:W-:Y:S01]  /*a200*/  IMAD.MOV R29, RZ, RZ, -R29 ;  /* 0x000000ffff1d7224 */ /* 0x000fe200078e0a1d */
[----:B-----5:R-:W-:Y:S01]  /*a210*/  IABS R7, R26 ;  /* 0x0000001a00077213 */ /* 0x020fe20000000000 */
[--C-:B------:R-:W-:Y:S01]  /*a220*/  @!P5 IMAD.IADD R15, R15, 0x1, -R2.reuse ;  /* 0x000000010f0fd824 */ /* 0x100fe200078e0a02 */
[----:B0-----:R-:W4:Y:S03]  /*a230*/  LDL R18, [R1+0x248] ;  /* 0x0002480001127983 */ /* 0x001f260000100800 */
[----:B------:R-:W-:-:S02]  /*a240*/  @!P4 IMAD.IADD R3, R3, 0x1, -R2 ;  /* 0x000000010303c824 */ /* 0x000fc400078e0a02 */
[----:B------:R-:W-:-:S04]  /*a250*/  IMAD.HI.U32 R8, R0, R7, RZ ;  /* 0x0000000700087227 */ /* 0x000fc800078e00ff */
[----:B------:R-:W-:Y:S02]  /*a260*/  IMAD.MOV R24, RZ, RZ, -R8 ;  /* 0x000000ffff187224 */ /* 0x000fe400078e0a08 */
[----:B------:R-:W-:Y:S01]  /*a270*/  @!P3 IMAD.MOV R13, RZ, RZ, -R13 ;  /* 0x000000ffff0db224 */ /* 0x000fe200078e0a0d */
[----:B--2---:R-:W-:Y:S01]  /*a280*/  ISETP.GE.AND P5, PT, R4, RZ, PT ;  /* 0x000000ff0400720c */ /* 0x004fe20003fa6270 */
[----:B------:R-:W-:Y:S02]  /*a290*/  IMAD R4, R2, R29, R27 ;  /* 0x0000001d02047224 */ /* 0x000fe400078e021b */
[----:B------:R-:W2:Y:S02]  /*a2a0*/  LDL.LU R29, [R1+0x1f8] ;  /* 0x0001f800011d7983 */ /* 0x000ea40000300800 */
[----:B------:R-:W-:Y:S02]  /*a2b0*/  IMAD.MOV.U32 R8, RZ, RZ, R4 ;  /* 0x000000ffff087224 */ /* 0x000fe400078e0004 */
[----:B------:R-:W-:Y:S01]  /*a2c0*/  IMAD.MOV.U32 R4, RZ, RZ, R23 ;  /* 0x000000ffff047224 */ /* 0x000fe200078e0017 */
[----:B------:R0:W-:Y:S01]  /*a2d0*/  STL [R1+0x40], R3 ;  /* 0x0000400301007387 */ /* 0x0001e20000100800 */
[----:B------:R-:W-:-:S02]  /*a2e0*/  IMAD.MOV.U32 R23, RZ, RZ, R3 ;  /* 0x000000ffff177224 */ /* 0x000fc400078e0003 */
[----:B------:R-:W-:Y:S01]  /*a2f0*/  @!P1 IMAD.MOV R4, RZ, RZ, -R4 ;  /* 0x000000ffff049224 */ /* 0x000fe200078e0a04 */
[----:B0-----:R-:W5:Y:S04]  /*a300*/  LDL.LU R3, [R1+0x3cc0] ;  /* 0x003cc00001037983 */ /* 0x001f680000300800 */
[----:B------:R0:W-:Y:S02]  /*a310*/  STL [R1+0xdc], R13 ;  /* 0x0000dc0d01007387 */ /* 0x0001e40000100800 */
[----:B0-----:R-:W-:Y:S02]  /*a320*/  IMAD.MOV.U32 R13, RZ, RZ, R14 ;  /* 0x000000ffff0d7224 */ /* 0x001fe400078e000e */
[----:B------:R0:W-:Y:S02]  /*a330*/  STL [R1+0xd8], R4 ;  /* 0x0000d80401007387 */ /* 0x0001e40000100800 */
[----:B------:R-:W-:-:S02]  /*a340*/  @!P2 IMAD.MOV R13, RZ, RZ, -R13 ;  /* 0x000000ffff0da224 */ /* 0x000fc400078e0a0d */
[----:B0-----:R-:W5:Y:S04]  /*a350*/  LDL.LU R4, [R1+0x3cbc] ;  /* 0x003cbc0001047983 */ /* 0x001f680000300800 */
[----:B------:R0:W-:Y:S04]  /*a360*/  STL [R1+0xd4], R13 ;  /* 0x0000d40d01007387 */ /* 0x0001e80000100800 */
[----:B0-----:R-:W5:Y:S01]  /*a370*/  LDL.LU R13, [R1+0x1fc] ;  /* 0x0001fc00010d7983 */ /* 0x001f620000300800 */
[----:B------:R-:W-:Y:S01]  /*a380*/  ISETP.GT.U32.AND P4, PT, R2, R15, PT ;  /* 0x0000000f0200720c */ /* 0x000fe20003f84070 */
[----:B------:R-:W-:-:S02]  /*a390*/  IMAD.MOV.U32 R14, RZ, RZ, R8 ;  /* 0x000000ffff0e7224 */ /* 0x000fc400078e0008 */
[----:B------:R-:W-:Y:S02]  /*a3a0*/  IMAD.MOV.U32 R8, RZ, RZ, R20 ;  /* 0x000000ffff087224 */ /* 0x000fe400078e0014 */
[----:B------:R-:W-:Y:S01]  /*a3b0*/  IMAD.HI.U32 R27, R0, R6, RZ ;  /* 0x00000006001b7227 */ /* 0x000fe200078e00ff */
[----:B------:R-:W-:-:S03]  /*a3c0*/  ISETP.GT.U32.AND P3, PT, R2, R19, PT ;  /* 0x000000130200720c */ /* 0x000fc60003f64070 */
[----:B------:R-:W-:-:S04]  /*a3d0*/  IMAD.HI.U32 R26, R0, R21, RZ ;  /* 0x00000015001a7227 */ /* 0x000fc800078e00ff */
[----:B------:R-:W-:Y:S02]  /*a3e0*/  @!P6 IMAD.MOV R8, RZ, RZ, -R8 ;  /* 0x000000ffff08e224 */ /* 0x000fe400078e0a08 */
[----:B------:R-:W-:Y:S02]  /*a3f0*/  IMAD.MOV R27, RZ, RZ, -R27 ;  /* 0x000000ffff1b7224 */ /* 0x000fe400078e0a1b */
[----:B------:R-:W-:Y:S01]  /*a400*/  IMAD.MOV R26, RZ, RZ, -R26 ;  /* 0x000000ffff1a7224 */ /* 0x000fe200078e0a1a */
[----:B------:R0:W-:Y:S01]  /*a410*/  STL [R1+0xd0], R8 ;  /* 0x0000d00801007387 */ /* 0x0001e20000100800 */
[----:B------:R-:W-:Y:S02]  /*a420*/  @!P4 IMAD.IADD R15, R15, 0x1, -R2 ;  /* 0x000000010f0fc824 */ /* 0x000fe400078e0a02 */
[C---:B------:R-:W-:Y:S02]  /*a430*/  IMAD R6, R2.reuse, R27, R6 ;  /* 0x0000001b02067224 */ /* 0x040fe400078e0206 */
[----:B------:R-:W5:Y:S01]  /*a440*/  LDL.LU R27, [R1+0x200] ;  /* 0x00020000011b7983 */ /* 0x000f620000300800 */
[----:B0-----:R-:W-:-:S02]  /*a450*/  IMAD R8, R2, R26, R21 ;  /* 0x0000001a02087224 */ /* 0x001fc400078e0215 */
[----:B------:R-:W-:Y:S01]  /*a460*/  IMAD.MOV.U32 R26, RZ, RZ, R14 ;  /* 0x000000ffff1a7224 */ /* 0x000fe200078e000e */
[----:B---3--:R-:W-:Y:S01]  /*a470*/  IABS R14, R5 ;  /* 0x00000005000e7213 */ /* 0x008fe20000000000 */
[----:B------:R0:W-:Y:S01]  /*a480*/  STL [R1+0x3cac], R5 ;  /* 0x003cac0501007387 */ /* 0x0001e20000100800 */
[----:B------:R-:W-:Y:S02]  /*a490*/  @!P3 IMAD.IADD R19, R19, 0x1, -R2 ;  /* 0x000000011313b824 */ /* 0x000fe400078e0a02 */
[C---:B------:R-:W-:Y:S01]  /*a4a0*/  ISETP.GT.U32.AND P3, PT, R2.reuse, R26, PT ;  /* 0x0000001a0200720c */ /* 0x040fe20003f64070 */
[----:B0-----:R-:W3:Y:S04]  /*a4b0*/  LDL.LU R5, [R1+0x40] ;  /* 0x0000400001057983 */ /* 0x001ee80000300800 */
[----:B------:R0:W-:Y:S04]  /*a4c0*/  STL [R1+0x34], R15 ;  /* 0x0000340f01007387 */ /* 0x0001e80000100800 */
[----:B0-----:R-:W3:Y:S01]  /*a4d0*/  LDL.LU R15, [R1+0x204] ;  /* 0x00020400010f7983 */ /* 0x001ee20000300800 */
[----:B------:R-:W-:-:S03]  /*a4e0*/  ISETP.GT.U32.AND P6, PT, R2, R23, PT ;  /* 0x000000170200720c */ /* 0x000fc60003fc4070 */
[----:B------:R-:W-:Y:S01]  /*a4f0*/  @!P3 IMAD.IADD R26, R26, 0x1, -R2 ;  /* 0x000000011a1ab824 */ /* 0x000fe200078e0a02 */
[----:B------:R-:W3:Y:S01]  /*a500*/  LDL.LU R23, [R1+0x208] ;  /* 0x0002080001177983 */ /* 0x000ee20000300800 */
[----:B----4-:R-:W-:Y:S01]  /*a510*/  IABS R20, R18 ;  /* 0x0000001200147213 */ /* 0x010fe20000000000 */
[----:B------:R-:W-:Y:S02]  /*a520*/  IMAD R7, R2, R24, R7 ;  /* 0x0000001802077224 */ /* 0x000fe400078e0207 */
[----:B------:R-:W4:Y:S01]  /*a530*/  LDL R18, [R1+0x3ae8] ;  /* 0x003ae80001127983 */ /* 0x000f220000100800 */
[----:B--2---:R-:W-:-:S03]  /*a540*/  ISETP.GE.AND P4, PT, R29, RZ, PT ;  /* 0x000000ff1d00720c */ /* 0x004fc60003f86270 */
[----:B------:R-:W2:Y:S01]  /*a550*/  LDL R29, [R1+0x3b74] ;  /* 0x003b7400011d7983 */ /* 0x000ea20000100800 */
[----:B-----5:R-:W-:Y:S01]  /*a560*/  @!P0 IMAD.MOV R4, RZ, RZ, -R4 ;  /* 0x000000ffff048224 */ /* 0x020fe200078e0a04 */
[----:B------:R-:W-:Y:S02]  /*a570*/  ISETP.GE.AND P3, PT, R13, RZ, PT ;  /* 0x000000ff0d00720c */ /* 0x000fe40003f66270 */
[----:B------:R-:W5:Y:S04]  /*a580*/  LDL R13, [R1+0x3aec] ;  /* 0x003aec00010d7983 */ /* 0x000f680000100800 */
[----:B------:R0:W-:Y:S04]  /*a590*/  STL [R1+0xcc], R4 ;  /* 0x0000cc0401007387 */ /* 0x0001e80000100800 */
[----:B------:R-:W5:Y:S01]  /*a5a0*/  LDL.LU R24, [R1+0x20c] ;  /* 0x00020c0001187983 */ /* 0x000f620000300800 */
[----:B------:R-:W-:-:S02]  /*a5b0*/  ISETP.GT.U32.AND P1, PT, R2, R25, PT ;  /* 0x000000190200720c */ /* 0x000fc40003f24070 */
[----:B------:R-:W-:-:S11]  /*a5c0*/  ISETP.GT.U32.AND P2, PT, R2, R28, PT ;  /* 0x0000001c0200720c */ /* 0x000fd60003f44070 */
[--C-:B------:R-:W-:Y:S01]  /*a5d0*/  @!P1 IMAD.IADD R25, R25, 0x1, -R2.reuse ;  /* 0x0000000119199824 */ /* 0x100fe200078e0a02 */
[----:B------:R-:W-:Y:S01]  /*a5e0*/  ISETP.GT.U32.AND P1, PT, R2, R8, PT ;  /* 0x000000080200720c */ /* 0x000fe20003f24070 */
[----:B------:R-:W-:Y:S01]  /*a5f0*/  @!P2 IMAD.IADD R28, R28, 0x1, -R2 ;  /* 0x000000011c1ca824 */ /* 0x000fe200078e0a02 */
[----:B------:R-:W-:Y:S01]  /*a600*/  ISETP.GT.U32.AND P2, PT, R2, R7, PT ;  /* 0x000000070200720c */ /* 0x000fe20003f44070 */
[----:B------:R-:W-:-:S10]  /*a610*/  @!P5 IMAD.MOV R3, RZ, RZ, -R3 ;  /* 0x000000ffff03d224 */ /* 0x000fd400078e0a03 */
[--C-:B------:R-:W-:Y:S01]  /*a620*/  @!P1 IMAD.IADD R8, R8, 0x1, -R2.reuse ;  /* 0x0000000108089824 */ /* 0x100fe200078e0a02 */
[C---:B------:R-:W-:Y:S01]  /*a630*/  ISETP.GT.U32.AND P1, PT, R2.reuse, R26, PT ;  /* 0x0000001a0200720c */ /* 0x040fe20003f24070 */
[----:B------:R-:W-:Y:S01]  /*a640*/  @!P2 IMAD.IADD R7, R7, 0x1, -R2 ;  /* 0x000000010707a824 */ /* 0x000fe200078e0a02 */
[----:B------:R-:W-:Y:S02]  /*a650*/  STL [R1+0xc8], R3 ;  /* 0x0000c80301007387 */ /* 0x000fe40000100800 */
[----:B------:R-:W-:-:S09]  /*a660*/  ISETP.GT.U32.AND P2, PT, R2, R8, PT ;  /* 0x000000080200720c */ /* 0x000fd20003f44070 */
[----:B------:R-:W-:Y:S01]  /*a670*/  @!P1 IMAD.IADD R26, R26, 0x1, -R2 ;  /* 0x000000011a1a9824 */ /* 0x000fe200078e0a02 */
[----:B---3--:R-:W-:Y:S02]  /*a680*/  ISETP.GE.AND P1, PT, R15, RZ, PT ;  /* 0x000000ff0f00720c */ /* 0x008fe40003f26270 */
[----:B------:R-:W3:Y:S01]  /*a690*/  LDL.LU R15, [R1+0x210] ;  /* 0x00021000010f7983 */ /* 0x000ee20000300800 */
[----:B------:R-:W-:Y:S01]  /*a6a0*/  IMAD.HI.U32 R21, R0, R14, RZ ;  /* 0x0000000e00157227 */ /* 0x000fe200078e00ff */
[----:B------:R-:W-:-:S03]  /*a6b0*/  ISETP.GT.U32.AND P0, PT, R2, R7, PT ;  /* 0x000000070200720c */ /* 0x000fc60003f04070 */
[----:B------:R-:W-:Y:S02]  /*a6c0*/  IMAD.MOV R21, RZ, RZ, -R21 ;  /* 0x000000ffff157224 */ /* 0x000fe400078e0a15 */
[----:B------:R-:W-:Y:S02]  /*a6d0*/  @!P2 IMAD.IADD R8, R8, 0x1, -R2 ;  /* 0x000000010808a824 */ /* 0x000fe400078e0a02 */
[----:B0-----:R-:W-:Y:S01]  /*a6e0*/  IMAD R4, R2, R21, R14 ;  /* 0x0000001502047224 */ /* 0x001fe200078e020e */
[----:B------:R0:W-:Y:S04]  /*a6f0*/  STL [R1+0x44], R26 ;  /* 0x0000441a01007387 */ /* 0x0001e80000100800 */
[----:B------:R1:W-:Y:S01]  /*a700*/  STL [R1+0x3ca8], R8 ;  /* 0x003ca80801007387 */ /* 0x0003e20000100800 */
[----:B------:R-:W-:Y:S01]  /*a710*/  @!P0 IMAD.IADD R7, R7, 0x1, -R2 ;  /* 0x0000000107078824 */ /* 0x000fe200078e0a02 */
[----:B------:R-:W-:-:S02]  /*a720*/  ISETP.GE.AND P0, PT, R23, RZ, PT ;  /* 0x000000ff1700720c */ /* 0x000fc40003f06270 */
[----:B----4-:R-:W-:Y:S01]  /*a730*/  IABS R14, R18 ;  /* 0x00000012000e7213 */ /* 0x010fe20000000000 */
[----:B0-----:R-:W4:Y:S01]  /*a740*/  LDL R26, [R1+0x3af4] ;  /* 0x003af400011a7983 */ /* 0x001f220000100800 */
[----:B-1----:R-:W-:-:S03]  /*a750*/  IMAD.MOV.U32 R8, RZ, RZ, R9 ;  /* 0x000000ffff087224 */ /* 0x002fc600078e0009 */
[----:B------:R-:W4:Y:S01]  /*a760*/  LDL R18, [R1+0x3b00] ;  /* 0x003b000001127983 */ /* 0x000f220000100800 */
[----:B------:R-:W-:Y:S01]  /*a770*/  @!P4 IMAD.MOV R8, RZ, RZ, -R8 ;  /* 0x000000ffff08c224 */ /* 0x000fe200078e0a08 */
[----:B--2---:R-:W-:Y:S02]  /*a780*/  IABS R23, R29 ;  /* 0x0000001d00177213 */ /* 0x004fe40000000000 */
[----:B------:R-:W2:Y:S01]  /*a790*/  LDL R29, [R1+0x3afc] ;  /* 0x003afc00011d7983 */ /* 0x000ea20000100800 */
[----:B-----5:R-:W-:-:S03]  /*a7a0*/  IABS R21, R13 ;  /* 0x0000000d00157213 */ /* 0x020fc60000000000 */
[----:B------:R-:W5:Y:S02]  /*a7b0*/  LDL R13, [R1+0x3b04] ;  /* 0x003b0400010d7983 */ /* 0x000f640000100800 */
[----:B------:R-:W-:Y:S01]  /*a7c0*/  IMAD.MOV.U32 R9, RZ, RZ, R21 ;  /* 0x000000ffff097224 */ /* 0x000fe200078e0015 */
[----:B------:R-:W-:-:S03]  /*a7d0*/  ISETP.GE.AND P4, PT, R24, RZ, PT ;  /* 0x000000ff1800720c */ /* 0x000fc60003f86270 */
[----:B------:R-:W-:Y:S01]  /*a7e0*/  IMAD.HI.U32 R24, R0, R9, RZ ;  /* 0x0000000900187227 */ /* 0x000fe200078e00ff */
[----:B------:R0:W-:Y:S03]  /*a7f0*/  STL [R1+0xc4], R8 ;  /* 0x0000c40801007387 */ /* 0x0001e60000100800 */
[----:B0-----:R-:W-:Y:S02]  /*a800*/  IMAD.MOV.U32 R8, RZ, RZ, R12 ;  /* 0x000000ffff087224 */ /* 0x001fe400078e000c */
[----:B------:R-:W-:Y:S02]  /*a810*/  IMAD.MOV R12, RZ, RZ, -R24 ;  /* 0x000000ffff0c7224 */ /* 0x000fe400078e0a18 */
[----:B------:R-:W5:Y:S01]  /*a820*/  LDL R24, [R1+0x3af0] ;  /* 0x003af00001187983 */ /* 0x000f620000100800 */
[----:B------:R-:W-:Y:S01]  /*a830*/  @!P6 IMAD.IADD R5, R5, 0x1, -R2 ;  /* 0x000000010505e824 */ /* 0x000fe200078e0a02 */
[----:B------:R-:W-:Y:S01]  /*a840*/  ISETP.GT.U32.AND P6, PT, R2, R6, PT ;  /* 0x000000060200720c */ /* 0x000fe20003fc4070 */
[----:B------:R-:W-:-:S12]  /*a850*/  IMAD.HI.U32 R3, R0, R20, RZ ;  /* 0x0000001400037227 */ /* 0x000fd800078e00ff */
[----:B------:R-:W-:-:S05]  /*a860*/  @!P6 IMAD.IADD R6, R6, 0x1, -R2 ;  /* 0x000000010606e824 */ /* 0x000fca00078e0a02 */
[C---:B------:R-:W-:Y:S01]  /*a870*/  ISETP.GT.U32.AND P5, PT, R2.reuse, R6, PT ;  /* 0x000000060200720c */ /* 0x040fe20003fa4070 */
[----:B------:R-:W-:Y:S01]  /*a880*/  IMAD.MOV R3, RZ, RZ, -R3 ;  /* 0x000000ffff037224 */ /* 0x000fe200078e0a03 */
[----:B------:R-:W-:-:S03]  /*a890*/  ISETP.GT.U32.AND P2, PT, R2, R4, PT ;  /* 0x000000040200720c */ /* 0x000fc60003f44070 */
[----:B------:R-:W-:-:S08]  /*a8a0*/  IMAD R3, R2, R3, R20 ;  /* 0x0000000302037224 */ /* 0x000fd000078e0214 */
[--C-:B------:R-:W-:Y:S01]  /*a8b0*/  @!P5 IMAD.IADD R6, R6, 0x1, -R2.reuse ;  /* 0x000000010606d824 */ /* 0x100fe200078e0a02 */
[----:B------:R-:W-:Y:S01]  /*a8c0*/  ISETP.GT.U32.AND P5, PT, R2, R3, PT ;  /* 0x000000030200720c */ /* 0x000fe20003fa4070 */
[----:B------:R-:W-:Y:S02]  /*a8d0*/  @!P2 IMAD.IADD R4, R4, 0x1, -R2 ;  /* 0x000000010404a824 */ /* 0x000fe400078e0a02 */
[----:B------:R-:W-:-:S03]  /*a8e0*/  IMAD.MOV.U32 R20, RZ, RZ, R23 ;  /* 0x000000ffff147224 */ /* 0x000fc600078e0017 */
[----:B------:R-:W-:Y:S01]  /*a8f0*/  ISETP.GT.U32.AND P2, PT, R2, R4, PT ;  /* 0x000000040200720c */ /* 0x000fe20003f44070 */
[----:B------:R-:W-:-:S06]  /*a900*/  IMAD.HI.U32 R21, R0, R20, RZ ;  /* 0x0000001400157227 */ /* 0x000fcc00078e00ff */
[----:B------:R-:W-:Y:S02]  /*a910*/  @!P5 IMAD.IADD R3, R3, 0x1, -R2 ;  /* 0x000000010303d824 */ /* 0x000fe400078e0a02 */
[----:B------:R-:W-:-:S03]  /*a920*/  IMAD.HI.U32 R23, R0, R14, RZ ;  /* 0x0000000e00177227 */ /* 0x000fc600078e00ff */
[C---:B------:R-:W-:Y:S01]  /*a930*/  ISETP.GT.U32.AND P5, PT, R2.reuse, R3, PT ;  /* 0x000000030200720c */ /* 0x040fe20003fa4070 */
[----:B------:R-:W-:Y:S02]  /*a940*/  IMAD.MOV R21, RZ, RZ, -R21 ;  /* 0x000000ffff157224 */ /* 0x000fe400078e0a15 */
[----:B------:R-:W-:Y:S01]  /*a950*/  @!P3 IMAD.MOV R8, RZ, RZ, -R8 ;  /* 0x000000ffff08b224 */ /* 0x000fe200078e0a08 */
[----:B---3--:R-:W-:Y:S01]  /*a960*/  ISETP.GE.AND P3, PT, R15, RZ, PT ;  /* 0x000000ff0f00720c */ /* 0x008fe20003f66270 */
[----:B------:R-:W-:Y:S02]  /*a970*/  IMAD.MOV R23, RZ, RZ, -R23 ;  /* 0x000000ffff177224 */ /* 0x000fe400078e0a17 */
[C---:B------:R-:W-:Y:S01]  /*a980*/  IMAD R15, R2.reuse, R21, R20 ;  /* 0x00000015020f7224 */ /* 0x040fe200078e0214 */
[----:B------:R-:W-:Y:S01]  /*a990*/  ISETP.GE.AND P6, PT, R27, RZ, PT ;  /* 0x000000ff1b00720c */ /* 0x000fe20003fc6270 */
[----:B------:R-:W-:Y:S02]  /*a9a0*/  IMAD R27, R2, R23, R14 ;  /* 0x00000017021b7224 */ /* 0x000fe400078e020e */
[--C-:B------:R-:W-:Y:S01]  /*a9b0*/  @!P2 IMAD.IADD R4, R4, 0x1, -R2.reuse ;  /* 0x000000010404a824 */ /* 0x100fe200078e0a02 */
[C---:B------:R-:W-:Y:S01]  /*a9c0*/  ISETP.GT.U32.AND P2, PT, R2.reuse, R15, PT ;  /* 0x0000000f0200720c */ /* 0x040fe20003f44070 */
[----:B------:R-:W-:Y:S01]  /*a9d0*/  @!P5 IMAD.IADD R3, R3, 0x1, -R2 ;  /* 0x000000010303d824 */ /* 0x000fe200078e0a02 */
[----:B------:R-:W-:Y:S01]  /*a9e0*/  ISETP.GT.U32.AND P5, PT, R2, R27, PT ;  /* 0x0000001b0200720c */ /* 0x000fe20003fa4070 */
[----:B------:R0:W-:Y:S01]  /*a9f0*/  STL [R1+0xc0], R8 ;  /* 0x0000c00801007387 */ /* 0x0001e20000100800 */
[----:B----4-:R-:W-:-:S09]  /*aa00*/  IABS R23, R26 ;  /* 0x0000001a00177213 */ /* 0x010fd20000000000 */
[--C-:B------:R-:W-:Y:S02]  /*aa10*/  @!P2 IMAD.IADD R15, R15, 0x1, -R2.reuse ;  /* 0x000000010f0fa824 */ /* 0x100fe400078e0a02 */
[----:B------:R-:W-:-:S03]  /*aa20*/  @!P5 IMAD.IADD R27, R27, 0x1, -R2 ;  /* 0x000000011b1bd824 */ /* 0x000fc600078e0a02 */
[C---:B------:R-:W-:Y:S01]  /*aa30*/  ISETP.GT.U32.AND P5, PT, R2.reuse, R15, PT ;  /* 0x0000000f0200720c */ /* 0x040fe20003fa4070 */
[----:B------:R1:W-:Y:S01]  /*aa40*/  STL [R1+0x3c9c], R4 ;  /* 0x003c9c0401007387 */ /* 0x0003e20000100800 */
[----:B0-----:R-:W-:Y:S01]  /*aa50*/  IMAD R8, R2, R12, R9 ;  /* 0x0000000c02087224 */ /* 0x001fe200078e0209 */
[----:B------:R-:W-:Y:S02]  /*aa60*/  IABS R12, R18 ;  /* 0x00000012000c7213 */ /* 0x000fe40000000000 */
[----:B------:R-:W3:Y:S01]  /*aa70*/  LDL R18, [R1+0x3b14] ;  /* 0x003b140001127983 */ /* 0x000ee20000100800 */
[----:B-1----:R-:W-:-:S04]  /*aa80*/  IMAD.MOV.U32 R4, RZ, RZ, R22 ;  /* 0x000000ffff047224 */ /* 0x002fc800078e0016 */
[----:B------:R-:W-:-:S03]  /*aa90*/  @!P6 IMAD.MOV R4, RZ, RZ, -R4 ;  /* 0x000000ffff04e224 */ /* 0x000fc600078e0a04 */
[----:B------:R-:W-:Y:S01]  /*aaa0*/  @!P5 IMAD.IADD R15, R15, 0x1, -R2 ;  /* 0x000000010f0fd824 */ /* 0x000fe200078e0a02 */
[----:B--2---:R-:W-:Y:S02]  /*aab0*/  IABS R21, R29 ;  /* 0x0000001d00157213 */ /* 0x004fe40000000000 */
[----:B------:R-:W2:Y:S03]  /*aac0*/  LDL R29, [R1+0x3b10] ;  /* 0x003b1000011d7983 */ /* 0x000ea60000100800 */
[----:B------:R-:W-:Y:S01]  /*aad0*/  IMAD.HI.U32 R26, R0, R21, RZ ;  /* 0x00000015001a7227 */ /* 0x000fe200078e00ff */
[----:B------:R-:W-:Y:S03]  /*aae0*/  STL [R1+0x3ca0], R3 ;  /* 0x003ca00301007387 */ /* 0x000fe60000100800 */
[----:B------:R-:W-:-:S02]  /*aaf0*/  IMAD.MOV R22, RZ, RZ, -R26 ;  /* 0x000000ffff167224 */ /* 0x000fc400078e0a1a */
[----:B------:R-:W4:Y:S04]  /*ab00*/  LDL R26, [R1+0x3b08] ;  /* 0x003b0800011a7983 */ /* 0x000f280000100800 */
[----:B------:R0:W-:Y:S01]  /*ab10*/  STL [R1+0xbc], R4 ;  /* 0x0000bc0401007387 */ /* 0x0001e20000100800 */
[----:B-----5:R-:W-:Y:S01]  /*ab20*/  IABS R14, R24 ;  /* 0x00000018000e7213 */ /* 0x020fe20000000000 */
[----:B------:R-:W-:-:S04]  /*ab30*/  IMAD.HI.U32 R24, R0, R23, RZ ;  /* 0x0000001700187227 */ /* 0x000fc800078e00ff */
[----:B------:R-:W-:-:S04]  /*ab40*/  IMAD.MOV R24, RZ, RZ, -R24 ;  /* 0x000000ffff187224 */ /* 0x000fc800078e0a18 */
[----:B0-----:R-:W-:Y:S02]  /*ab50*/  IMAD R4, R2, R24, R23 ;  /* 0x0000001802047224 */ /* 0x001fe400078e0217 */
[----:B------:R-:W5:Y:S04]  /*ab60*/  LDL R23, [R1+0x3b0c] ;  /* 0x003b0c0001177983 */ /* 0x000f680000100800 */
[----:B------:R0:W-:Y:S04]  /*ab70*/  STL [R1+0x2c], R15 ;  /* 0x00002c0f01007387 */ /* 0x0001e80000100800 */
[----:B0-----:R-:W3:Y:S01]  /*ab80*/  LDL.LU R15, [R1+0x3cb8] ;  /* 0x003cb800010f7983 */ /* 0x001ee20000300800 */
[----:B------:R-:W-:Y:S01]  /*ab90*/  IMAD.HI.U32 R20, R0, R14, RZ ;  /* 0x0000000e00147227 */ /* 0x000fe200078e00ff */
[----:B------:R-:W-:-:S03]  /*aba0*/  ISETP.GT.U32.AND P6, PT, R2, R27, PT ;  /* 0x0000001b0200720c */ /* 0x000fc60003fc4070 */
[----:B------:R-:W-:Y:S01]  /*abb0*/  IMAD.MOV R20, RZ, RZ, -R20 ;  /* 0x000000ffff147224 */ /* 0x000fe200078e0a14 */
[----:B------:R-:W-:Y:S02]  /*abc0*/  IABS R9, R13 ;  /* 0x0000000d00097213 */ /* 0x000fe40000000000 */
[C---:B------:R-:W-:Y:S01]  /*abd0*/  ISETP.GT.U32.AND P2, PT, R2.reuse, R8, PT ;  /* 0x000000080200720c */ /* 0x040fe20003f44070 */
[----:B------:R-:W-:-:S05]  /*abe0*/  IMAD R13, R2, R20, R14 ;  /* 0x00000014020d7224 */ /* 0x000fca00078e020e */
[C---:B------:R-:W-:Y:S01]  /*abf0*/  ISETP.GT.U32.AND P5, PT, R2.reuse, R13, PT ;  /* 0x0000000d0200720c */ /* 0x040fe20003fa4070 */
[----:B------:R-:W-:Y:S01]  /*ac00*/  @!P6 IMAD.IADD R27, R27, 0x1, -R2 ;  /* 0x000000011b1be824 */ /* 0x000fe200078e0a02 */
[----:B------:R-:W-:-:S05]  /*ac10*/  ISETP.GT.U32.AND P6, PT, R2, R4, PT ;  /* 0x000000040200720c */ /* 0x000fca0003fc4070 */
[----:B------:R-:W-:-:S05]  /*ac20*/  @!P2 IMAD.IADD R8, R8, 0x1, -R2 ;  /* 0x000000010808a824 */ /* 0x000fca00078e0a02 */
[----:B------:R-:W-:Y:S01]  /*ac30*/  ISETP.GT.U32.AND P2, PT, R2, R8, PT ;  /* 0x000000080200720c */ /* 0x000fe20003f44070 */
[--C-:B------:R-:W-:Y:S02]  /*ac40*/  @!P5 IMAD.IADD R13, R13, 0x1, -R2.reuse ;  /* 0x000000010d0dd824 */ /* 0x100fe400078e0a02 */
[----:B------:R-:W-:Y:S02]  /*ac50*/  @!P6 IMAD.IADD R4, R4, 0x1, -R2 ;  /* 0x000000010404e824 */ /* 0x000fe400078e0a02 */
[----:B------:R-:W-:Y:S01]  /*ac60*/  IMAD.HI.U32 R20, R0, R12, RZ ;  /* 0x0000000c00147227 */ /* 0x000fe200078e00ff */
[----:B------:R-:W-:-:S03]  /*ac70*/  ISETP.GT.U32.AND P6, PT, R2, R13, PT ;  /* 0x0000000d0200720c */ /* 0x000fc60003fc4070 */
[----:B------:R-:W-:-:S04]  /*ac80*/  IMAD.HI.U32 R14, R0, R9, RZ ;  /* 0x00000009000e7227 */ /* 0x000fc800078e00ff */
[----:B------:R-:W-:Y:S02]  /*ac90*/  IMAD.MOV R20, RZ, RZ, -R20 ;  /* 0x000000ffff147224 */ /* 0x000fe400078e0a14 */
[----:B------:R-:W-:Y:S02]  /*aca0*/  IMAD.MOV R14, RZ, RZ, -R14 ;  /* 0x000000ffff0e7224 */ /* 0x000fe400078e0a0e */
[----:B------:R-:W-:Y:S02]  /*acb0*/  IMAD R3, R2, R20, R12 ;  /* 0x0000001402037224 */ /* 0x000fe400078e020c */
[--C-:B------:R-:W-:Y:S01]  /*acc0*/  @!P2 IMAD.IADD R8, R8, 0x1, -R2.reuse ;  /* 0x000000010808a824 */ /* 0x100fe200078e0a02 */
[----:B------:R-:W-:Y:S01]  /*acd0*/  STL [R1+0x28], R27 ;  /* 0x0000281b01007387 */ /* 0x000fe20000100800 */
[----:B------:R-:W-:Y:S01]  /*ace0*/  @!P6 IMAD.IADD R13, R13, 0x1, -R2 ;  /* 0x000000010d0de824 */ /* 0x000fe200078e0a02 */
[----:B--2---:R-:W-:Y:S02]  /*acf0*/  IABS R12, R29 ;  /* 0x0000001d000c7213 */ /* 0x004fe40000000000 */
[----:B----4-:R-:W-:Y:S01]  /*ad00*/  IABS R20, R26 ;  /* 0x0000001a00147213 */ /* 0x010fe20000000000 */
[----:B------:R-:W-:Y:S01]  /*ad10*/  IMAD R26, R2, R14, R9 ;  /* 0x0000000e021a7224 */ /* 0x000fe200078e0209 */
[----:B-----5:R-:W-:-:S02]  /*ad20*/  IABS R14, R23 ;  /* 0x00000017000e7213 */ /* 0x020fc40000000000 */
[----:B------:R-:W2:Y:S04]  /*ad30*/  LDL R23, [R1+0x3b18] ;  /* 0x003b180001177983 */ /* 0x000ea80000100800 */
[----:B------:R0:W-:Y:S01]  /*ad40*/  STL [R1+0x5c], R8 ;  /* 0x00005c0801007387 */ /* 0x0001e20000100800 */
[----:B---3--:R-:W-:-:S03]  /*ad50*/  @!P1 IMAD.MOV R15, RZ, RZ, -R15 ;  /* 0x000000ffff0f9224 */ /* 0x008fc600078e0a0f */
[----:B0-----:R-:W3:Y:S04]  /*ad60*/  LDL R8, [R1+0x3b1c] ;  /* 0x003b1c0001087983 */ /* 0x001ee80000100800 */
[----:B------:R-:W4:Y:S04]  /*ad70*/  LDL.LU R27, [R1+0x214] ;  /* 0x00021400011b7983 */ /* 0x000f280000300800 */
[----:B------:R-:W5:Y:S04]  /*ad80*/  LDL.LU R29, [R1+0x218] ;  /* 0x00021800011d7983 */ /* 0x000f680000300800 */
[----:B------:R-:W-:Y:S04]  /*ad90*/  STL [R1+0xb8], R15 ;  /* 0x0000b80f01007387 */ /* 0x000fe80000100800 */
[----:B------:R0:W-:Y:S04]  /*ada0*/  STL [R1+0x58], R13 ;  /* 0x0000580d01007387 */ /* 0x0001e80000100800 */
[----:B0-----:R-:W5:Y:S01]  /*adb0*/  LDL.LU R13, [R1+0x3cb4] ;  /* 0x003cb400010d7983 */ /* 0x001f620000300800 */
[C---:B------:R-:W-:Y:S01]  /*adc0*/  IMAD R24, R2.reuse, R22, R21 ;  /* 0x0000001602187224 */ /* 0x040fe200078e0215 */
[----:B------:R-:W-:-:S04]  /*add0*/  ISETP.GT.U32.AND P5, PT, R2, R3, PT ;  /* 0x000000030200720c */ /* 0x000fc80003fa4070 */
[C---:B------:R-:W-:Y:S02]  /*ade0*/  ISETP.GT.U32.AND P2, PT, R2.reuse, R24, PT ;  /* 0x000000180200720c */ /* 0x040fe40003f44070 */
[----:B------:R-:W-:Y:S01]  /*adf0*/  ISETP.GT.U32.AND P1, PT, R2, R4, PT ;  /* 0x000000040200720c */ /* 0x000fe20003f24070 */
[----:B------:R-:W-:-:S04]  /*ae00*/  IMAD.HI.U32 R21, R0, R20, RZ ;  /* 0x0000001400157227 */ /* 0x000fc800078e00ff */
[----:B------:R-:W-:Y:S01]  /*ae10*/  IMAD.HI.U32 R22, R0, R14, RZ ;  /* 0x0000000e00167227 */ /* 0x000fe200078e00ff */
[----:B------:R-:W-:-:S03]  /*ae20*/  IABS R9, R18 ;  /* 0x0000001200097213 */ /* 0x000fc60000000000 */
[--C-:B------:R-:W-:Y:S02]  /*ae30*/  @!P5 IMAD.IADD R3, R3, 0x1, -R2.reuse ;  /* 0x000000010303d824 */ /* 0x100fe400078e0a02 */
[----:B------:R-:W-:Y:S02]  /*ae40*/  @!P2 IMAD.IADD R24, R24, 0x1, -R2 ;  /* 0x000000011818a824 */ /* 0x000fe400078e0a02 */
[----:B------:R-:W-:Y:S02]  /*ae50*/  IMAD.MOV R21, RZ, RZ, -R21 ;  /* 0x000000ffff157224 */ /* 0x000fe400078e0a15 */
[----:B------:R-:W-:Y:S01]  /*ae60*/  IMAD.MOV R15, RZ, RZ, -R22 ;  /* 0x000000ffff0f7224 */ /* 0x000fe200078e0a16 */
[C---:B------:R-:W-:Y:S01]  /*ae70*/  ISETP.GT.U32.AND P2, PT, R2.reuse, R24, PT ;  /* 0x000000180200720c */ /* 0x040fe20003f44070 */
[C---:B------:R-:W-:Y:S01]  /*ae80*/  IMAD R18, R2.reuse, R21, R20 ;  /* 0x0000001502127224 */ /* 0x040fe200078e0214 */
[----:B------:R-:W-:Y:S01]  /*ae90*/  ISETP.GT.U32.AND P5, PT, R2, R3, PT ;  /* 0x000000030200720c */ /* 0x000fe20003fa4070 */
[----:B------:R-:W-:-:S04]  /*aea0*/  IMAD.HI.U32 R22, R0, R12, RZ ;  /* 0x0000000c00167227 */ /* 0x000fc800078e00ff */
[----:B------:R-:W-:Y:S02]  /*aeb0*/  IMAD R20, R2, R15, R14 ;  /* 0x0000000f02147224 */ /* 0x000fe400078e020e */
[----:B------:R-:W-:-:S04]  /*aec0*/  IMAD.HI.U32 R14, R0, R9, RZ ;  /* 0x00000009000e7227 */ /* 0x000fc800078e00ff */
[----:B------:R-:W-:Y:S02]  /*aed0*/  @!P1 IMAD.IADD R4, R4, 0x1, -R2 ;  /* 0x0000000104049824 */ /* 0x000fe400078e0a02 */
[----:B------:R-:W-:Y:S02]  /*aee0*/  IMAD.MOV R15, RZ, RZ, -R22 ;  /* 0x000000ffff0f7224 */ /* 0x000fe400078e0a16 */
[----:B------:R-:W-:Y:S01]  /*aef0*/  IMAD.MOV R14, RZ, RZ, -R14 ;  /* 0x000000ffff0e7224 */ /* 0x000fe200078e0a0e */
[----:B------:R0:W-:Y:S01]  /*af00*/  STL [R1+0x24], R4 ;  /* 0x0000240401007387 */ /* 0x0001e20000100800 */
[----:B------:R-:W-:Y:S01]  /*af10*/  ISETP.GT.U32.AND P6, PT, R2, R26, PT ;  /* 0x0000001a0200720c */ /* 0x000fe20003fc4070 */
[--C-:B------:R-:W-:Y:S02]  /*af20*/  @!P2 IMAD.IADD R24, R24, 0x1, -R2.reuse ;  /* 0x000000011818a824 */ /* 0x100fe400078e0a02 */
[----:B------:R-:W-:Y:S02]  /*af30*/  @!P5 IMAD.IADD R3, R3, 0x1, -R2 ;  /* 0x000000010303d824 */ /* 0x000fe400078e0a02 */
[----:B0-----:R-:W-:-:S02]  /*af40*/  IMAD R4, R2, R15, R12 ;  /* 0x0000000f02047224 */ /* 0x001fc400078e020c */
[C---:B------:R-:W-:Y:S01]  /*af50*/  IMAD R15, R2.reuse, R14, R9 ;  /* 0x0000000e020f7224 */ /* 0x040fe200078e0209 */
[----:B------:R-:W-:Y:S01]  /*af60*/  ISETP.GT.U32.AND P2, PT, R2, R20, PT ;  /* 0x000000140200720c */ /* 0x000fe20003f44070 */
[----:B------:R-:W-:Y:S04]  /*af70*/  STL [R1+0x20], R24 ;  /* 0x0000201801007387 */ /* 0x000fe80000100800 */
[----:B------:R-:W5:Y:S04]  /*af80*/  LDL R22, [R1+0x3b20] ;  /* 0x003b200001167983 */ /* 0x000f680000100800 */
[----:B------:R0:W-:Y:S01]  /*af90*/  STL [R1+0x1c], R3 ;  /* 0x00001c0301007387 */ /* 0x0001e20000100800 */
[----:B------:R-:W-:-:S03]  /*afa0*/  @!P6 IMAD.IADD R26, R26, 0x1, -R2 ;  /* 0x000000011a1ae824 */ /* 0x000fc600078e0a02 */
[----:B0-----:R-:W5:Y:S04]  /*afb0*/  LDL.LU R3, [R1+0x21c] ;  /* 0x00021c0001037983 */ /* 0x001f680000300800 */
[----:B------:R-:W5:Y:S01]  /*afc0*/  LDL.LU R24, [R1+0x220] ;  /* 0x0002200001187983 */ /* 0x000f620000300800 */
[----:B------:R-:W-:Y:S01]  /*afd0*/  @!P2 IMAD.IADD R20, R20, 0x1, -R2 ;  /* 0x000000011414a824 */ /* 0x000fe200078e0a02 */
[----:B--2---:R-:W-:Y:S02]  /*afe0*/  IABS R12, R23 ;  /* 0x00000017000c7213 */ /* 0x004fe40000000000 */
[----:B------:R-:W2:Y:S01]  /*aff0*/  LDL.LU R23, [R1+0x224] ;  /* 0x0002240001177983 */ /* 0x000ea20000300800 */
[----:B---3--:R-:W-:Y:S02]  /*b000*/  IABS R9, R8 ;  /* 0x0000000800097213 */ /* 0x008fe40000000000 */
[----:B----4-:R-:W-:-:S02]  /*b010*/  ISETP.GE.AND P6, PT, R27, RZ, PT ;  /* 0x000000ff1b00720c */ /* 0x010fc40003fc6270 */
[----:B-----5:R-:W-:Y:S01]  /*b020*/  ISETP.GE.AND P2, PT, R29, RZ, PT ;  /* 0x000000ff1d00720c */ /* 0x020fe20003f46270 */
[----:B------:R-:W-:-:S04]  /*b030*/  IMAD.MOV.U32 R8, RZ, RZ, R13 ;  /* 0x000000ffff087224 */ /* 0x000fc800078e000d */
[----:B------:R-:W-:-:S05]  /*b040*/  @!P0 IMAD.MOV R8, RZ, RZ, -R8 ;  /* 0x000000ffff088224 */ /* 0x000fca00078e0a08 */
[----:B------:R0:W-:Y:S04]  /*b050*/  STL [R1+0xb4], R8 ;  /* 0x0000b40801007387 */ /* 0x0001e80000100800 */
[----:B------:R-:W3:Y:S04]  /*b060*/  LDL R27, [R1+0x3b28] ;  /* 0x003b2800011b7983 */ /* 0x000ee80000100800 */
[----:B------:R-:W4:Y:S04]  /*b070*/  LDL R29, [R1+0x3b2c] ;  /* 0x003b2c00011d7983 */ /* 0x000f280000100800 */
[----:B0-----:R-:W5:Y:S01]  /*b080*/  LDL R8, [R1+0x3b24] ;  /* 0x003b240001087983 */ /* 0x001f620000100800 */
[----:B------:R-:W-:-:S02]  /*b090*/  ISETP.GT.U32.AND P1, PT, R2, R18, PT ;  /* 0x000000120200720c */ /* 0x000fc40003f24070 */
[C---:B------:R-:W-:Y:S02]  /*b0a0*/  ISETP.GT.U32.AND P5, PT, R2.reuse, R4, PT ;  /* 0x000000040200720c */ /* 0x040fe40003fa4070 */
[----:B------:R-:W-:-:S09]  /*b0b0*/  ISETP.GT.U32.AND P0, PT, R2, R26, PT ;  /* 0x0000001a0200720c */ /* 0x000fd20003f04070 */
[--C-:B------:R-:W-:Y:S01]  /*b0c0*/  @!P1 IMAD.IADD R18, R18, 0x1, -R2.reuse ;  /* 0x0000000112129824 */ /* 0x100fe200078e0a02 */
[----:B------:R-:W-:Y:S01]  /*b0d0*/  ISETP.GT.U32.AND P1, PT, R2, R15, PT ;  /* 0x0000000f0200720c */ /* 0x000fe20003f24070 */
[----:B------:R-:W-:Y:S02]  /*b0e0*/  @!P5 IMAD.IADD R4, R4, 0x1, -R2 ;  /* 0x000000010404d824 */ /* 0x000fe400078e0a02 */
[----:B------:R-:W-:Y:S01]  /*b0f0*/  @!P3 IMAD.MOV R11, RZ, RZ, -R11 ;  /* 0x000000ffff0bb224 */ /* 0x000fe200078e0a0b */
[C---:B------:R-:W-:Y:S01]  /*b100*/  ISETP.GT.U32.AND P5, PT, R2.reuse, R18, PT ;  /* 0x000000120200720c */ /* 0x040fe20003fa4070 */
[----:B------:R-:W-:Y:S01]  /*b110*/  @!P4 IMAD.MOV R10, RZ, RZ, -R10 ;  /* 0x000000ffff0ac224 */ /* 0x000fe200078e0a0a */
[----:B------:R-:W-:Y:S01]  /*b120*/  ISETP.GT.U32.AND P3, PT, R2, R4, PT ;  /* 0x000000040200720c */ /* 0x000fe20003f64070 */
[----:B------:R-:W-:-:S06]  /*b130*/  @!P0 IMAD.IADD R26, R26, 0x1, -R2 ;  /* 0x000000011a1a8824 */ /* 0x000fcc00078e0a02 */
[----:B------:R-:W-:Y:S01]  /*b140*/  @!P1 IMAD.IADD R15, R15, 0x1, -R2 ;  /* 0x000000010f0f9824 */ /* 0x000fe200078e0a02 */
[C---:B------:R-:W-:Y:S01]  /*b150*/  ISETP.GT.U32.AND P1, PT, R2.reuse, R20, PT ;  /* 0x000000140200720c */ /* 0x040fe20003f24070 */
[----:B------:R0:W-:Y:S03]  /*b160*/  STL [R1+0xb0], R10 ;  /* 0x0000b00a01007387 */ /* 0x0001e60000100800 */
[----:B------:R-:W-:Y:S01]  /*b170*/  ISETP.GT.U32.AND P4, PT, R2, R15, PT ;  /* 0x0000000f0200720c */ /* 0x000fe20003f84070 */
[----:B------:R-:W-:Y:S01]  /*b180*/  STL [R1+0xac], R11 ;  /* 0x0000ac0b01007387 */ /* 0x000fe20000100800 */
[----:B------:R-:W-:-:S03]  /*b190*/  IMAD.HI.U32 R13, R0, R9, RZ ;  /* 0x00000009000d7227 */ /* 0x000fc600078e00ff */
[----:B------:R1:W-:Y:S01]  /*b1a0*/  STL [R1+0x18], R26 ;  /* 0x0000181a01007387 */ /* 0x0003e20000100800 */
[--C-:B------:R-:W-:Y:S01]  /*b1b0*/  @!P5 IMAD.IADD R18, R18, 0x1, -R2.reuse ;  /* 0x000000011212d824 */ /* 0x100fe200078e0a02 */
[----:B0-----:R-:W-:Y:S01]  /*b1c0*/  IABS R10, R22 ;  /* 0x00000016000a7213 */ /* 0x001fe20000000000 */
[----:B------:R-:W-:Y:S01]  /*b1d0*/  IMAD.HI.U32 R14, R0, R12, RZ ;  /* 0x0000000c000e7227 */ /* 0x000fe200078e00ff */
[----:B-1----:R-:W2:Y:S03]  /*b1e0*/  LDL R26, [R1+0x3b30] ;  /* 0x003b3000011a7983 */ /* 0x002ea60000100800 */
[----:B------:R-:W-:Y:S02]  /*b1f0*/  IMAD.MOV R13, RZ, RZ, -R13 ;  /* 0x000000ffff0d7224 */ /* 0x000fe400078e0a0d */
[--C-:B------:R-:W-:Y:S02]  /*b200*/  @!P3 IMAD.IADD R4, R4, 0x1, -R2.reuse ;  /* 0x000000010404b824 */ /* 0x100fe400078e0a02 */
[----:B------:R-:W-:Y:S01]  /*b210*/  @!P1 IMAD.IADD R20, R20, 0x1, -R2 ;  /* 0x0000000114149824 */ /* 0x000fe200078e0a02 */
[----:B------:R0:W-:Y:S01]  /*b220*/  STL [R1+0x14], R18 ;  /* 0x0000141201007387 */ /* 0x0001e20000100800 */
[----:B------:R-:W-:Y:S01]  /*b230*/  IMAD.MOV R14, RZ, RZ, -R14 ;  /* 0x000000ffff0e7224 */ /* 0x000fe200078e0a0e */
[----:B------:R-:W-:Y:S01]  /*b240*/  ISETP.GE.AND P5, PT, R3, RZ, PT ;  /* 0x000000ff0300720c */ /* 0x000fe20003fa6270 */
[----:B------:R-:W-:-:S02]  /*b250*/  @!P4 IMAD.IADD R15, R15, 0x1, -R2 ;  /* 0x000000010f0fc824 */ /* 0x000fc400078e0a02 */
[C---:B------:R-:W-:Y:S02]  /*b260*/  IMAD R3, R2.reuse, R13, R9 ;  /* 0x0000000d02037224 */ /* 0x040fe400078e0209 */
[----:B------:R-:W-:Y:S01]  /*b270*/  IMAD.MOV.U32 R9, RZ, RZ, R10 ;  /* 0x000000ffff097224 */ /* 0x000fe200078e000a */
[----:B0-----:R-:W2:Y:S01]  /*b280*/  LDL.LU R18, [R1+0x3cb0] ;  /* 0x003cb00001127983 */ /* 0x001ea20000300800 */
[----:B------:R-:W-:-:S03]  /*b290*/  IMAD R21, R2, R14, R12 ;  /* 0x0000000e02157224 */ /* 0x000fc600078e020c */
[----:B------:R0:W-:Y:S04]  /*b2a0*/  STL [R1+0xc], R4 ;  /* 0x00000c0401007387 */ /* 0x0001e80000100800 */
[----:B------:R1:W-:Y:S04]  /*b2b0*/  STL [R1+0x10], R20 ;  /* 0x0000101401007387 */ /* 0x0003e80000100800 */
[----:B0-----:R-:W2:Y:S01]  /*b2c0*/  LDL R4, [R1+0x3b34] ;  /* 0x003b340001047983 */ /* 0x001ea20000100800 */
[----:B---3--:R-:W-:Y:S02]  /*b2d0*/  IABS R12, R27 ;  /* 0x0000001b000c7213 */ /* 0x008fe40000000000 */
[----:B-----5:R-:W-:-:S02]  /*b2e0*/  IABS R10, R8 ;  /* 0x00000008000a7213 */ /* 0x020fc40000000000 */
[----:B------:R-:W3:Y:S04]  /*b2f0*/  LDL R8, [R1+0x3b38] ;  /* 0x003b380001087983 */ /* 0x000ee80000100800 */
[----:B------:R0:W-:Y:S04]  /*b300*/  STL [R1+0x8], R15 ;  /* 0x0000080f01007387 */ /* 0x0001e80000100800 */
[----:B------:R-:W5:Y:S01]  /*b310*/  LDL R27, [R1+0x3b3c] ;  /* 0x003b3c00011b7983 */ /* 0x000f620000100800 */
[----:B----4-:R-:W-:-:S03]  /*b320*/  IABS R14, R29 ;  /* 0x0000001d000e7213 */ /* 0x010fc60000000000 */
[----:B------:R-:W4:Y:S01]  /*b330*/  LDL R29, [R1+0x3b40] ;  /* 0x003b4000011d7983 */ /* 0x000f220000100800 */
[C---:B------:R-:W-:Y:S02]  /*b340*/  ISETP.GT.U32.AND P0, PT, R2.reuse, R21, PT ;  /* 0x000000150200720c */ /* 0x040fe40003f04070 */
[----:B------:R-:W-:Y:S01]  /*b350*/  ISETP.GT.U32.AND P3, PT, R2, R3, PT ;  /* 0x000000030200720c */ /* 0x000fe20003f64070 */
[----:B------:R-:W-:-:S04]  /*b360*/  IMAD.HI.U32 R11, R0, R9, RZ ;  /* 0x00000009000b7227 */ /* 0x000fc800078e00ff */
[----:B------:R-:W-:Y:S02]  /*b370*/  IMAD.MOV R13, RZ, RZ, -R11 ;  /* 0x000000ffff0d7224 */ /* 0x000fe400078e0a0b */
[----:B------:R-:W-:-:S04]  /*b380*/  IMAD.MOV.U32 R11, RZ, RZ, R12 ;  /* 0x000000ffff0b7224 */ /* 0x000fc800078e000c */
[--C-:B------:R-:W-:Y:S02]  /*b390*/  @!P0 IMAD.IADD R21, R21, 0x1, -R2.reuse ;  /* 0x0000000115158824 */ /* 0x100fe400078e0a02 */
[----:B------:R-:W-:Y:S02]  /*b3a0*/  @!P3 IMAD.IADD R3, R3, 0x1, -R2 ;  /* 0x000000010303b824 */ /* 0x000fe400078e0a02 */
[----:B------:R-:W-:Y:S01]  /*b3b0*/  IMAD.MOV.U32 R12, RZ, RZ, R14 ;  /* 0x000000ffff0c7224 */ /* 0x000fe200078e000e */
[----:B------:R-:W-:Y:S01]  /*b3c0*/  ISETP.GT.U32.AND P0, PT, R2, R21, PT ;  /* 0x000000150200720c */ /* 0x000fe20003f04070 */
[----:B------:R-:W-:Y:S01]  /*b3d0*/  IMAD.HI.U32 R14, R0, R11, RZ ;  /* 0x0000000b000e7227 */ /* 0x000fe200078e00ff */
[----:B------:R-:W-:-:S03]  /*b3e0*/  ISETP.GT.U32.AND P3, PT, R2, R3, PT ;  /* 0x000000030200720c */ /* 0x000fc60003f64070 */
[----:B------:R-:W-:Y:S02]  /*b3f0*/  IMAD R9, R2, R13, R9 ;  /* 0x0000000d02097224 */ /* 0x000fe400078e0209 */
[----:B------:R-:W-:Y:S02]  /*b400*/  IMAD.MOV R14, RZ, RZ, -R14 ;  /* 0x000000ffff0e7224 */ /* 0x000fe400078e0a0e */
[----:B-1----:R-:W-:Y:S01]  /*b410*/  IMAD.HI.U32 R20, R0, R12, RZ ;  /* 0x0000000c00147227 */ /* 0x002fe200078e00ff */
[----:B--2---:R-:W-:-:S03]  /*b420*/  IABS R13, R26 ;  /* 0x0000001a000d7213 */ /* 0x004fc60000000000 */
[----:B------:R-:W-:Y:S02]  /*b430*/  IMAD R11, R2, R14, R11 ;  /* 0x0000000e020b7224 */ /* 0x000fe400078e020b */
[----:B------:R-:W-:Y:S02]  /*b440*/  IMAD.MOV R14, RZ, RZ, -R20 ;  /* 0x000000ffff0e7224 */ /* 0x000fe400078e0a14 */
[----:B------:R-:W-:-:S04]  /*b450*/  IMAD.HI.U32 R20, R0, R13, RZ ;  /* 0x0000000d00147227 */ /* 0x000fc800078e00ff */
[--C-:B------:R-:W-:Y:S02]  /*b460*/  @!P0 IMAD.IADD R21, R21, 0x1, -R2.reuse ;  /* 0x0000000115158824 */ /* 0x100fe400078e0a02 */
[----:B------:R-:W-:Y:S02]  /*b470*/  @!P3 IMAD.IADD R3, R3, 0x1, -R2 ;  /* 0x000000010303b824 */ /* 0x000fe400078e0a02 */
[----:B------:R-:W-:Y:S01]  /*b480*/  IMAD.MOV R20, RZ, RZ, -R20 ;  /* 0x000000ffff147224 */ /* 0x000fe200078e0a14 */
[----:B------:R1:W-:Y:S01]  /*b490*/  STL [R1+0x4], R21 ;  /* 0x0000041501007387 */ /* 0x0003e20000100800 */
[----:B0-----:R-:W-:-:S03]  /*b4a0*/  IMAD.HI.U32 R15, R0, R10, RZ ;  /* 0x0000000a000f7227 */ /* 0x001fc600078e00ff */
[----:B------:R0:W-:Y:S01]  /*b4b0*/  STL [R1], R3 ;  /* 0x0000000301007387 */ /* 0x0001e20000100800 */
[C---:B------:R-:W-:Y:S02]  /*b4c0*/  IMAD R13, R2.reuse, R20, R13 ;  /* 0x00000014020d7224 */ /* 0x040fe400078e020d */
[----:B------:R-:W-:Y:S02]  /*b4d0*/  IMAD R12, R2, R14, R12 ;  /* 0x0000000e020c7224 */ /* 0x000fe400078e020c */
[----:B------:R-:W-:Y:S01]  /*b4e0*/  IMAD.MOV R15, RZ, RZ, -R15 ;  /* 0x000000ffff0f7224 */ /* 0x000fe200078e0a0f */
[----:B-1----:R-:W-:-:S03]  /*b4f0*/  IABS R21, R4 ;  /* 0x0000000400157213 */ /* 0x002fc60000000000 */
[----:B------:R-:W-:Y:S02]  /*b500*/  IMAD R10, R2, R15, R10 ;  /* 0x0000000f020a7224 */ /* 0x000fe400078e020a */
[----:B------:R-:W-:Y:S01]  /*b510*/  IMAD.MOV.U32 R14, RZ, RZ, R21 ;  /* 0x000000ffff0e7224 */ /* 0x000fe200078e0015 */
[----:B-----5:R-:W-:Y:S02]  /*b520*/  IABS R20, R27 ;  /* 0x0000001b00147213 */ /* 0x020fe40000000000 */
[----:B------:R-:W2:Y:S01]  /*b530*/  LDL R27, [R1+0x3b44] ;  /* 0x003b4400011b7983 */ /* 0x000ea20000100800 */
[----:B----4-:R-:W-:-:S03]  /*b540*/  IABS R21, R29 ;  /* 0x0000001d00157213 */ /* 0x010fc60000000000 */
[----:B------:R-:W4:Y:S01]  /*b550*/  LDL.LU R29, [R1+0x228] ;  /* 0x00022800011d7983 */ /* 0x000f220000300800 */
[----:B---3--:R-:W-:-:S03]  /*b560*/  IABS R15, R8 ;  /* 0x00000008000f7213 */ /* 0x008fc60000000000 */
[----:B------:R-:W3:Y:S04]  /*b570*/  LDL R4, [R1+0x3b48] ;  /* 0x003b480001047983 */ /* 0x000ee80000100800 */
[----:B------:R-:W5:Y:S01]  /*b580*/  LDL.LU R8, [R1+0x22c] ;  /* 0x00022c0001087983 */ /* 0x000f620000300800 */
[C---:B------:R-:W-:Y:S02]  /*b590*/  ISETP.GT.U32.AND P3, PT, R2.reuse, R10, PT ;  /* 0x0000000a0200720c */ /* 0x040fe40003f64070 */
[----:B------:R-:W-:Y:S01]  /*b5a0*/  ISETP.GT.U32.AND P0, PT, R2, R9, PT ;  /* 0x000000090200720c */ /* 0x000fe20003f04070 */
[----:B0-----:R-:W-:-:S10]  /*b5b0*/  IMAD.MOV.U32 R3, RZ, RZ, R18 ;  /* 0x000000ffff037224 */ /* 0x001fd400078e0012 */
[--C-:B------:R-:W-:Y:S01]  /*b5c0*/  @!P3 IMAD.IADD R10, R10, 0x1, -R2.reuse ;  /* 0x000000010a0ab824 */ /* 0x100fe200078e0a02 */
[----:B------:R-:W-:Y:S01]  /*b5d0*/  ISETP.GT.U32.AND P3, PT, R2, R12, PT ;  /* 0x0000000c0200720c */ /* 0x000fe20003f64070 */
[--C-:B------:R-:W-:Y:S02]  /*b5e0*/  @!P0 IMAD.IADD R9, R9, 0x1, -R2.reuse ;  /* 0x0000000109098824 */ /* 0x100fe400078e0a02 */
[----:B------:R-:W-:Y:S02]  /*b5f0*/  @!P6 IMAD.MOV R3, RZ, RZ, -R3 ;  /* 0x000000ffff03e224 */ /* 0x000fe400078e0a03 */
[----:B------:R-:W-:Y:S01]  /*b600*/  IMAD.HI.U32 R22, R0, R14, RZ ;  /* 0x0000000e00167227 */ /* 0x000fe200078e00ff */
[----:B------:R-:W-:Y:S02]  /*b610*/  ISETP.GT.U32.AND P6, PT, R2, R10, PT ;  /* 0x0000000a0200720c */ /* 0x000fe40003fc4070 */
[----:B------:R0:W-:Y:S05]  /*b620*/  STL [R1+0xa8], R3 ;  /* 0x0000a80301007387 */ /* 0x0001ea0000100800 */
[----:B------:R-:W-:Y:S01]  /*b630*/  @!P3 IMAD.IADD R12, R12, 0x1, -R2 ;  /* 0x000000010c0cb824 */ /* 0x000fe200078e0a02 */
[----:B------:R-:W-:Y:S01]  /*b640*/  ISETP.GT.U32.AND P3, PT, R2, R9, PT ;  /* 0x000000090200720c */ /* 0x000fe20003f64070 */
[----:B------:R-:W-:-:S02]  /*b650*/  IMAD.MOV R22, RZ, RZ, -R22 ;  /* 0x000000ffff167224 */ /* 0x000fc400078e0a16 */
[----:B0-----:R-:W-:Y:S01]  /*b660*/  IMAD.MOV.U32 R3, RZ, RZ, R16 ;  /* 0x000000ffff037224 */ /* 0x001fe200078e0010 */
[----:B------:R-:W-:Y:S01]  /*b670*/  ISETP.GE.AND P1, PT, R24, RZ, PT ;  /* 0x000000ff1800720c */ /* 0x000fe20003f26270 */
[----:B------:R-:W-:-:S04]  /*b680*/  IMAD.HI.U32 R24, R0, R20, RZ ;  /* 0x0000001400187227 */ /* 0x000fc800078e00ff */
[C---:B------:R-:W-:Y:S02]  /*b690*/  IMAD R14, R2.reuse, R22, R14 ;  /* 0x00000016020e7224 */ /* 0x040fe400078e020e */
[----:B------:R-:W-:Y:S01]  /*b6a0*/  @!P5 IMAD.MOV R3, RZ, RZ, -R3 ;  /* 0x000000ffff03d224 */ /* 0x000fe200078e0a03 */
[C---:B------:R-:W-:Y:S01]  /*b6b0*/  ISETP.GT.U32.AND P5, PT, R2.reuse, R12, PT ;  /* 0x0000000c0200720c */ /* 0x040fe20003fa4070 */
[----:B------:R-:W-:Y:S02]  /*b6c0*/  @!P2 IMAD.MOV R17, RZ, RZ, -R17 ;  /* 0x000000ffff11a224 */ /* 0x000fe400078e0a11 */
[----:B------:R-:W-:Y:S02]  /*b6d0*/  IMAD.MOV R18, RZ, RZ, -R24 ;  /* 0x000000ffff127224 */ /* 0x000fe400078e0a18 */
[----:B------:R-:W-:Y:S01]  /*b6e0*/  @!P3 IMAD.IADD R9, R9, 0x1, -R2 ;  /* 0x000000010909b824 */ /* 0x000fe200078e0a02 */
[C---:B------:R-:W-:Y:S01]  /*b6f0*/  ISETP.GT.U32.AND P3, PT, R2.reuse, R14, PT ;  /* 0x0000000e0200720c */ /* 0x040fe20003f64070 */
[----:B------:R-:W-:Y:S01]  /*b700*/  STL [R1+0xa4], R17 ;  /* 0x0000a41101007387 */ /* 0x000fe20000100800 */
[----:B------:R-:W-:-:S02]  /*b710*/  IMAD R16, R2, R18, R20 ;  /* 0x0000001202107224 */ /* 0x000fc400078e0214 */
[--C-:B------:R-:W-:Y:S01]  /*b720*/  @!P6 IMAD.IADD R10, R10, 0x1, -R2.reuse ;  /* 0x000000010a0ae824 */ /* 0x100fe200078e0a02 */
[----:B------:R0:W-:Y:S02]  /*b730*/  STL [R1+0xa0], R3 ;  /* 0x0000a00301007387 */ /* 0x0001e40000100800 */
[--C-:B------:R-:W-:Y:S02]  /*b740*/  @!P5 IMAD.IADD R12, R12, 0x1, -R2.reuse ;  /* 0x000000010c0cd824 */ /* 0x100fe400078e0a02 */
[----:B------:R-:W3:Y:S04]  /*b750*/  LDL R26, [R1+0x3b50] ;  /* 0x003b5000011a7983 */ /* 0x000ee80000100800 */
[----:B------:R-:W-:Y:S01]  /*b760*/  @!P3 IMAD.IADD R14, R14, 0x1, -R2 ;  /* 0x000000010e0eb824 */ /* 0x000fe200078e0a02 */
[----:B--2---:R-:W-:-:S02]  /*b770*/  IABS R18, R27 ;  /* 0x0000001b00127213 */ /* 0x004fc40000000000 */
[----:B------:R-:W2:Y:S01]  /*b780*/  LDL R27, [R1+0x3b4c] ;  /* 0x003b4c00011b7983 */ /* 0x000ea20000100800 */
[----:B----4-:R-:W-:-:S03]  /*b790*/  ISETP.GE.AND P5, PT, R29, RZ, PT ;  /* 0x000000ff1d00720c */ /* 0x010fc60003fa6270 */
[----:B------:R1:W-:Y:S04]  /*b7a0*/  STL [R1+0x3c94], R9 ;  /* 0x003c940901007387 */ /* 0x0003e80000100800 */
[----:B------:R-:W-:Y:S04]  /*b7b0*/  STL [R1+0x3c98], R10 ;  /* 0x003c980a01007387 */ /* 0x000fe80000100800 */
[----:B------:R-:W4:Y:S01]  /*b7c0*/  LDL.LU R29, [R1+0x230] ;  /* 0x00023000011d7983 */ /* 0x000f220000300800 */
[----:B-----5:R-:W-:-:S03]  /*b7d0*/  ISETP.GE.AND P3, PT, R8, RZ, PT ;  /* 0x000000ff0800720c */ /* 0x020fc60003f66270 */
[----:B------:R-:W5:Y:S01]  /*b7e0*/  LDL.LU R8, [R1+0x234] ;  /* 0x0002340001087983 */ /* 0x000f620000300800 */
[----:B------:R-:W-:Y:S02]  /*b7f0*/  ISETP.GT.U32.AND P0, PT, R2, R11, PT ;  /* 0x0000000b0200720c */ /* 0x000fe40003f04070 */
[----:B------:R-:W-:Y:S01]  /*b800*/  ISETP.GE.AND P4, PT, R23, RZ, PT ;  /* 0x000000ff1700720c */ /* 0x000fe20003f86270 */
[----:B------:R-:W-:Y:S01]  /*b810*/  IMAD.HI.U32 R22, R0, R21, RZ ;  /* 0x0000001500167227 */ /* 0x000fe200078e00ff */
[----:B0-----:R-:W5:Y:S09]  /*b820*/  LDL R3, [R1+0x3b54] ;  /* 0x003b540001037983 */ /* 0x001f720000100800 */
[----:B------:R-:W-:Y:S01]  /*b830*/  @!P0 IMAD.IADD R11, R11, 0x1, -R2 ;  /* 0x000000010b0b8824 */ /* 0x000fe200078e0a02 */
[----:B------:R-:W-:Y:S01]  /*b840*/  ISETP.GT.U32.AND P0, PT, R2, R13, PT ;  /* 0x0000000d0200720c */ /* 0x000fe20003f04070 */
[----:B------:R-:W-:-:S04]  /*b850*/  IMAD.HI.U32 R23, R0, R15, RZ ;  /* 0x0000000f00177227 */ /* 0x000fc800078e00ff */
[----:B------:R-:W-:-:S08]  /*b860*/  IMAD.MOV R23, RZ, RZ, -R23 ;  /* 0x000000ffff177224 */ /* 0x000fd000078e0a17 */
[----:B------:R-:W-:Y:S01]  /*b870*/  @!P0 IMAD.IADD R13, R13, 0x1, -R2 ;  /* 0x000000010d0d8824 */ /* 0x000fe200078e0a02 */
[----:B------:R-:W-:-:S04]  /*b880*/  ISETP.GT.U32.AND P0, PT, R2, R11, PT ;  /* 0x0000000b0200720c */ /* 0x000fc80003f04070 */
[C---:B------:R-:W-:Y:S01]  /*b890*/  ISETP.GT.U32.AND P2, PT, R2.reuse, R13, PT ;  /* 0x0000000d0200720c */ /* 0x040fe20003f44070 */
[----:B------:R-:W-:Y:S02]  /*b8a0*/  IMAD R15, R2, R23, R15 ;  /* 0x00000017020f7224 */ /* 0x000fe400078e020f */
[----:B------:R-:W-:-:S03]  /*b8b0*/  IMAD.MOV R17, RZ, RZ, -R22 ;  /* 0x000000ffff117224 */ /* 0x000fc600078e0a16 */
[C---:B------:R-:W-:Y:S01]  /*b8c0*/  ISETP.GT.U32.AND P6, PT, R2.reuse, R15, PT ;  /* 0x0000000f0200720c */ /* 0x040fe20003fc4070 */
[C---:B------:R-:W-:Y:S02]  /*b8d0*/  IMAD R17, R2.reuse, R17, R21 ;  /* 0x0000001102117224 */ /* 0x040fe400078e0215 */
[----:B------:R-:W-:Y:S01]  /*b8e0*/  @!P0 IMAD.IADD R11, R11, 0x1, -R2 ;  /* 0x000000010b0b8824 */ /* 0x000fe200078e0a02 */
[----:B------:R-:W-:-:S03]  /*b8f0*/  ISETP.GT.U32.AND P0, PT, R2, R16, PT ;  /* 0x000000100200720c */ /* 0x000fc60003f04070 */
[----:B------:R-:W-:Y:S01]  /*b900*/  @!P2 IMAD.IADD R13, R13, 0x1, -R2 ;  /* 0x000000010d0da824 */ /* 0x000fe200078e0a02 */
[----:B------:R-:W-:Y:S01]  /*b910*/  ISETP.GT.U32.AND P2, PT, R2, R17, PT ;  /* 0x000000110200720c */ /* 0x000fe20003f44070 */
[----:B------:R-:W-:Y:S01]  /*b920*/  IMAD.HI.U32 R20, R0, R18, RZ ;  /* 0x0000001200147227 */ /* 0x000fe200078e00ff */
[----:B---3--:R-:W-:-:S03]  /*b930*/  IABS R21, R4 ;  /* 0x0000000400157213 */ /* 0x008fc60000000000 */
[--C-:B------:R-:W-:Y:S02]  /*b940*/  @!P6 IMAD.IADD R15, R15, 0x1, -R2.reuse ;  /* 0x000000010f0fe824 */ /* 0x100fe400078e0a02 */
[----:B------:R-:W-:Y:S02]  /*b950*/  IMAD.MOV.U32 R4, RZ, RZ, R19 ;  /* 0x000000ffff047224 */ /* 0x000fe400078e0013 */
[----:B------:R-:W-:Y:S01]  /*b960*/  @!P0 IMAD.IADD R16, R16, 0x1, -R2 ;  /* 0x0000000110108824 */ /* 0x000fe200078e0a02 */
[----:B------:R-:W-:-:S03]  /*b970*/  ISETP.GT.U32.AND P0, PT, R2, R15, PT ;  /* 0x0000000f0200720c */ /* 0x000fc60003f04070 */
[----:B------:R-:W-:Y:S02]  /*b980*/  @!P2 IMAD.IADD R17, R17, 0x1, -R2 ;  /* 0x000000011111a824 */ /* 0x000fe400078e0a02 */
[----:B------:R-:W-:Y:S02]  /*b990*/  IMAD.MOV R20, RZ, RZ, -R20 ;  /* 0x000000ffff147224 */ /* 0x000fe400078e0a14 */
[----:B------:R-:W-:Y:S01]  /*b9a0*/  @!P1 IMAD.MOV R4, RZ, RZ, -R4 ;  /* 0x000000ffff049224 */ /* 0x000fe200078e0a04 */
[C---:B------:R-:W-:Y:S01]  /*b9b0*/  ISETP.GT.U32.AND P1, PT, R2.reuse, R17, PT ;  /* 0x000000110200720c */ /* 0x040fe20003f24070 */
[----:B------:R-:W-:-:S03]  /*b9c0*/  IMAD R18, R2, R20, R18 ;  /* 0x0000001402127224 */ /* 0x000fc600078e0212 */
[----:B------:R0:W-:Y:S01]  /*b9d0*/  STL [R1+0x98], R4 ;  /* 0x0000980401007387 */ /* 0x0001e20000100800 */
[--C-:B------:R-:W-:Y:S02]  /*b9e0*/  @!P0 IMAD.IADD R15, R15, 0x1, -R2.reuse ;  /* 0x000000010f0f8824 */ /* 0x100fe400078e0a02 */
[----:B------:R-:W-:Y:S01]  /*b9f0*/  IMAD.HI.U32 R19, R0, R21, RZ ;  /* 0x0000001500137227 */ /* 0x000fe200078e00ff */
[----:B------:R-:W-:Y:S01]  /*ba00*/  IABS R22, R26 ;  /* 0x0000001a00167213 */ /* 0x000fe20000000000 */
[----:B-1----:R-:W3:Y:S04]  /*ba10*/  LDL R9, [R1+0x3b68] ;  /* 0x003b680001097983 */ /* 0x002ee80000100800 */
[----:B0-----:R-:W3:Y:S01]  /*ba20*/  LDL R4, [R1+0x3b58] ;  /* 0x003b580001047983 */ /* 0x001ee20000100800 */
[----:B------:R-:W-:Y:S01]  /*ba30*/  @!P1 IMAD.IADD R17, R17, 0x1, -R2 ;  /* 0x0000000111119824 */ /* 0x000fe200078e0a02 */
[----:B--2---:R-:W-:-:S02]  /*ba40*/  IABS R20, R27 ;  /* 0x0000001b00147213 */ /* 0x004fc40000000000 */
[----:B------:R-:W2:Y:S01]  /*ba50*/  LDL R27, [R1+0x3b5c] ;  /* 0x003b5c00011b7983 */ /* 0x000ea20000100800 */
[----:B----4-:R-:W-:-:S03]  /*ba60*/  ISETP.GE.AND P0, PT, R29, RZ, PT ;  /* 0x000000ff1d00720c */ /* 0x010fc60003f06270 */
[----:B------:R-:W4:Y:S01]  /*ba70*/  LDL R29, [R1+0x3b60] ;  /* 0x003b6000011d7983 */ /* 0x000f220000100800 */
[----:B-----5:R-:W-:-:S03]  /*ba80*/  ISETP.GE.AND P1, PT, R8, RZ, PT ;  /* 0x000000ff0800720c */ /* 0x020fc60003f26270 */
[----:B------:R-:W5:Y:S01]  /*ba90*/  LDL R8, [R1+0x3b64] ;  /* 0x003b640001087983 */ /* 0x000f620000100800 */
[----:B------:R-:W-:-:S04]  /*baa0*/  IMAD.MOV R19, RZ, RZ, -R19 ;  /* 0x000000ffff137224 */ /* 0x000fc800078e0a13 */
[----:B------:R-:W-:Y:S02]  /*bab0*/  IMAD R19, R2, R19, R21 ;  /* 0x0000001302137224 */ /* 0x000fe400078e0215 */
[----:B------:R-:W-:Y:S02]  /*bac0*/  IMAD.MOV.U32 R21, RZ, RZ, R22 ;  /* 0x000000ffff157224 */ /* 0x000fe400078e0016 */
[C---:B------:R-:W-:Y:S01]  /*bad0*/  IMAD.HI.U32 R24, R0.reuse, R20, RZ ;  /* 0x0000001400187227 */ /* 0x040fe200078e00ff */
[----:B------:R-:W-:Y:S02]  /*bae0*/  IABS R22, R3 ;  /* 0x0000000300167213 */ /* 0x000fe40000000000 */
[----:B------:R-:W5:Y:S01]  /*baf0*/  LDL R3, [R1+0x3b6c] ;  /* 0x003b6c0001037983 */ /* 0x000f620000100800 */
[----:B------:R-:W-:-:S04]  /*bb00*/  IMAD.HI.U32 R23, R0, R21, RZ ;  /* 0x0000001500177227 */ /* 0x000fc800078e00ff */
[----:B------:R-:W-:Y:S02]  /*bb10*/  IMAD.MOV R24, RZ, RZ, -R24 ;  /* 0x000000ffff187224 */ /* 0x000fe400078e0a18 */
[----:B------:R-:W-:Y:S02]  /*bb20*/  IMAD.MOV R23, RZ, RZ, -R23 ;  /* 0x000000ffff177224 */ /* 0x000fe400078e0a17 */
[----:B------:R-:W-:Y:S02]  /*bb30*/  IMAD R20, R2, R24, R20 ;  /* 0x0000001802147224 */ /* 0x000fe400078e0214 */
[----:B------:R-:W-:-:S04]  /*bb40*/  IMAD.HI.U32 R24, R0, R22, RZ ;  /* 0x0000001600187227 */ /* 0x000fc800078e00ff */
[----:B------:R-:W-:Y:S01]  /*bb50*/  IMAD R21, R2, R23, R21 ;  /* 0x0000001702157224 */ /* 0x000fe200078e0215 */
[----:B---3--:R-:W-:Y:S02]  /*bb60*/  IABS R23, R4 ;  /* 0x0000000400177213 */ /* 0x008fe40000000000 */
[----:B------:R-:W3:Y:S01]  /*bb70*/  LDL R4, [R1+0x3b70] ;  /* 0x003b700001047983 */ /* 0x000ee20000100800 */
[----:B--2---:R-:W-:Y:S01]  /*bb80*/  IABS R26, R27 ;  /* 0x0000001b001a7213 */ /* 0x004fe20000000000 */
[----:B------:R-:W-:-:S04]  /*bb90*/  IMAD.MOV R27, RZ, RZ, -R24 ;  /* 0x000000ffff1b7224 */ /* 0x000fc800078e0a18 */
[----:B------:R-:W-:Y:S01]  /*bba0*/  IMAD.MOV.U32 R24, RZ, RZ, R26 ;  /* 0x000000ffff187224 */ /* 0x000fe200078e001a */
[----:B----4-:R-:W-:Y:S01]  /*bbb0*/  IABS R26, R29 ;  /* 0x0000001d001a7213 */ /* 0x010fe20000000000 */
[----:B------:R-:W-:Y:S01]  /*bbc0*/  IMAD.HI.U32 R29, R0, R23, RZ ;  /* 0x00000017001d7227 */ /* 0x000fe200078e00ff */
[----:B-----5:R-:W-:-:S03]  /*bbd0*/  IABS R10, R8 ;  /* 0x00000008000a7213 */ /* 0x020fc60000000000 */
[----:B------:R-:W-:-:S04]  /*bbe0*/  IMAD.MOV R8, RZ, RZ, -R29 ;  /* 0x000000ffff087224 */ /* 0x000fc800078e0a1d */
[----:B------:R-:W-:Y:S02]  /*bbf0*/  IMAD R23, R2, R8, R23 ;  /* 0x0000000802177224 */ /* 0x000fe400078e0217 */
[----:B------:R-:W-:-:S04]  /*bc00*/  IMAD.MOV.U32 R8, RZ, RZ, R25 ;  /* 0x000000ffff087224 */ /* 0x000fc800078e0019 */
[----:B------:R-:W-:-:S05]  /*bc10*/  @!P4 IMAD.MOV R8, RZ, RZ, -R8 ;  /* 0x000000ffff08c224 */ /* 0x000fca00078e0a08 */
[----:B------:R0:W-:Y:S04]  /*bc20*/  STL [R1+0x80], R8 ;  /* 0x0000800801007387 */ /* 0x0001e80000100800 */
[----:B0-----:R-:W2:Y:S01]  /*bc30*/  LDL.LU R8, [R1+0x238] ;  /* 0x0002380001087983 */ /* 0x001ea20000300800 */
[----:B------:R-:W-:-:S13]  /*bc40*/  ISETP.GT.U32.AND P6, PT, R2, R14, PT ;  /* 0x0000000e0200720c */ /* 0x000fda0003fc4070 */
[----:B------:R-:W-:Y:S01]  /*bc50*/  @!P6 IMAD.IADD R14, R14, 0x1, -R2 ;  /* 0x000000010e0ee824 */ /* 0x000fe200078e0a02 */
[----:B------:R-:W-:-:S13]  /*bc60*/  ISETP.GT.U32.AND P6, PT, R2, R18, PT ;  /* 0x000000120200720c */ /* 0x000fda0003fc4070 */
[----:B------:R-:W-:-:S05]  /*bc70*/  @!P6 IMAD.IADD R18, R18, 0x1, -R2 ;  /* 0x000000011212e824 */ /* 0x000fca00078e0a02 */
[C---:B------:R-:W-:Y:S01]  /*bc80*/  ISETP.GT.U32.AND P6, PT, R2.reuse, R18, PT ;  /* 0x000000120200720c */ /* 0x040fe20003fc4070 */
[----:B------:R-:W-:-:S12]  /*bc90*/  IMAD R22, R2, R27, R22 ;  /* 0x0000001b02167224 */ /* 0x000fd800078e0216 */
[----:B------:R-:W-:Y:S01]  /*bca0*/  @!P6 IMAD.IADD R18, R18, 0x1, -R2 ;  /* 0x000000011212e824 */ /* 0x000fe200078e0a02 */
[----:B------:R-:W-:Y:S01]  /*bcb0*/  ISETP.GT.U32.AND P6, PT, R2, R20, PT ;  /* 0x000000140200720c */ /* 0x000fe20003fc4070 */
[----:B------:R-:W-:-:S12]  /*bcc0*/  IMAD.HI.U32 R27, R0, R24, RZ ;  /* 0x00000018001b7227 */ /* 0x000fd800078e00ff */
[----:B------:R-:W-:Y:S01]  /*bcd0*/  @!P6 IMAD.IADD R20, R20, 0x1, -R2 ;  /* 0x000000011414e824 */ /* 0x000fe200078e0a02 */
[C---:B------:R-:W-:Y:S01]  /*bce0*/  ISETP.GT.U32.AND P6, PT, R2.reuse, R22, PT ;  /* 0x000000160200720c */ /* 0x040fe20003fc4070 */
[----:B------:R-:W-:Y:S02]  /*bcf0*/  IMAD.MOV R29, RZ, RZ, -R27 ;  /* 0x000000ffff1d7224 */ /* 0x000fe400078e0a1b */
[----:B------:R-:W-:Y:S02]  /*bd00*/  IMAD.MOV.U32 R27, RZ, RZ, R10 ;  /* 0x000000ffff1b7224 */ /* 0x000fe400078e000a */
[----:B------:R-:W-:Y:S02]  /*bd10*/  IMAD R24, R2, R29, R24 ;  /* 0x0000001d02187224 */ /* 0x000fe400078e0218 */
[----:B------:R-:W-:-:S06]  /*bd20*/  IMAD.HI.U32 R29, R0, R26, RZ ;  /* 0x0000001a001d7227 */ /* 0x000fcc00078e00ff */
[----:B------:R-:W-:-:S05]  /*bd30*/  @!P6 IMAD.IADD R22, R22, 0x1, -R2 ;  /* 0x000000011616e824 */ /* 0x000fca00078e0a02 */
[----:B------:R-:W-:Y:S01]  /*bd40*/  ISETP.GT.U32.AND P4, PT, R2, R22, PT ;  /* 0x000000160200720c */ /* 0x000fe20003f84070 */
[----:B------:R-:W-:-:S04]  /*bd50*/  IMAD.HI.U32 R10, R0, R27, RZ ;  /* 0x0000001b000a7227 */ /* 0x000fc800078e00ff */
[----:B------:R-:W-:Y:S01]  /*bd60*/  IMAD.MOV R25, RZ, RZ, -R29 ;  /* 0x000000ffff197224 */ /* 0x000fe200078e0a1d */
[----:B------:R-:W-:Y:S01]  /*bd70*/  IABS R9, R9 ;  /* 0x0000000900097213 */ /* 0x000fe20000000000 */
[----:B------:R-:W-:Y:S02]  /*bd80*/  IMAD.MOV R29, RZ, RZ, -R10 ;  /* 0x000000ffff1d7224 */ /* 0x000fe400078e0a0a */
[C---:B------:R-:W-:Y:S02]  /*bd90*/  IMAD R25, R2.reuse, R25, R26 ;  /* 0x0000001902197224 */ /* 0x040fe400078e021a */
[----:B------:R-:W-:Y:S02]  /*bda0*/  IMAD R26, R2, R29, R27 ;  /* 0x0000001d021a7224 */ /* 0x000fe400078e021b */
[----:B------:R-:W-:Y:S01]  /*bdb0*/  @!P4 IMAD.IADD R22, R22, 0x1, -R2 ;  /* 0x000000011616c824 */ /* 0x000fe200078e0a02 */
[----:B------:R-:W-:Y:S01]  /*bdc0*/  ISETP.GT.U32.AND P4, PT, R2, R25, PT ;  /* 0x000000190200720c */ /* 0x000fe20003f84070 */
[----:B------:R-:W-:Y:S01]  /*bdd0*/  IMAD.MOV.U32 R27, RZ, RZ, R9 ;  /* 0x000000ffff1b7224 */ /* 0x000fe200078e0009 */
[----:B------:R-:W-:-:S02]  /*bde0*/  IABS R29, R3 ;  /* 0x00000003001d7213 */ /* 0x000fc40000000000 */
[----:B---3--:R-:W-:Y:S01]  /*bdf0*/  IABS R3, R4 ;  /* 0x0000000400037213 */ /* 0x008fe20000000000 */
[----:B------:R-:W-:-:S04]  /*be00*/  IMAD.HI.U32 R4, R0, R27, RZ ;  /* 0x0000001b00047227 */ /* 0x000fc800078e00ff */
[----:B------:R-:W-:Y:S02]  /*be10*/  IMAD.MOV R4, RZ, RZ, -R4 ;  /* 0x000000ffff047224 */ /* 0x000fe400078e0a04 */
[----:B------:R-:W-:-:S04]  /*be20*/  IMAD.HI.U32 R10, R0, R29, RZ ;  /* 0x0000001d000a7227 */ /* 0x000fc800078e00ff */
[----:B------:R-:W-:Y:S02]  /*be30*/  IMAD R27, R2, R4, R27 ;  /* 0x00000004021b7224 */ /* 0x000fe400078e021b */
[----:B------:R-:W-:Y:S01]  /*be40*/  @!P4 IMAD.IADD R25, R25, 0x1, -R2 ;  /* 0x000000011919c824 */ /* 0x000fe200078e0a02 */
[----:B------:R-:W3:Y:S01]  /*be50*/  LDL.LU R4, [R1+0x23c] ;  /* 0x00023c0001047983 */ /* 0x000ee20000300800 */
[----:B------:R-:W-:Y:S02]  /*be60*/  IMAD.MOV.U32 R9, RZ, RZ, R28 ;  /* 0x000000ffff097224 */ /* 0x000fe400078e001c */
[----:B------:R-:W-:Y:S01]  /*be70*/  IMAD.MOV R28, RZ, RZ, -R10 ;  /* 0x000000ffff1c7224 */ /* 0x000fe200078e0a0a */
[----:B--2---:R-:W-:Y:S02]  /*be80*/  ISETP.GE.AND P4, PT, R8, RZ, PT ;  /* 0x000000ff0800720c */ /* 0x004fe40003f86270 */
[----:B------:R-:W2:Y:S04]  /*be90*/  LDL.LU R8, [R1+0x240] ;  /* 0x0002400001087983 */ /* 0x000ea80000300800 */
[----:B------:R-:W4:Y:S01]  /*bea0*/  LDL.LU R10, [R1+0x34] ;  /* 0x00003400010a7983 */ /* 0x000f220000300800 */
[----:B------:R-:W-:-:S05]  /*beb0*/  @!P5 IMAD.MOV R9, RZ, RZ, -R9 ;  /* 0x000000ffff09d224 */ /* 0x000fca00078e0a09 */
[----:B------:R0:W-:Y:S02]  /*bec0*/  STL [R1+0x60], R9 ;  /* 0x0000600901007387 */ /* 0x0001e40000100800 */
[----:B0-----:R-:W-:Y:S02]  /*bed0*/  IMAD.MOV.U32 R9, RZ, RZ, R5 ;  /* 0x000000ffff097224 */ /* 0x001fe400078e0005 */
[----:B------:R-:W5:Y:S02]  /*bee0*/  LDL.LU R5, [R1+0x3cac] ;  /* 0x003cac0001057983 */ /* 0x000f640000300800 */
[----:B------:R-:W-:Y:S01]  /*bef0*/  @!P0 IMAD.MOV R9, RZ, RZ, -R9 ;  /* 0x000000ffff098224 */ /* 0x000fe200078e0a09 */
[----:B------:R-:W-:-:S13]  /*bf00*/  ISETP.GT.U32.AND P2, PT, R2, R16, PT ;  /* 0x000000100200720c */ /* 0x000fda0003f44070 */
[----:B------:R-:W-:Y:S01]  /*bf10*/  @!P2 IMAD.IADD R16, R16, 0x1, -R2 ;  /* 0x000000011010a824 */ /* 0x000fe200078e0a02 */
[----:B------:R-:W-:-:S13]  /*bf20*/  ISETP.GT.U32.AND P2, PT, R2, R19, PT ;  /* 0x000000130200720c */ /* 0x000fda0003f44070 */
[----:B------:R-:W-:-:S05]  /*bf30*/  @!P2 IMAD.IADD R19, R19, 0x1, -R2 ;  /* 0x000000011313a824 */ /* 0x000fca00078e0a02 */
[----:B------:R-:W-:-:S13]  /*bf40*/  ISETP.GT.U32.AND P2, PT, R2, R19, PT ;  /* 0x000000130200720c */ /* 0x000fda0003f44070 */
[----:B------:R-:W-:Y:S01]  /*bf50*/  @!P2 IMAD.IADD R19, R19, 0x1, -R2 ;  /* 0x000000011313a824 */ /* 0x000fe200078e0a02 */
[----:B------:R-:W-:-:S13]  /*bf60*/  ISETP.GT.U32.AND P2, PT, R2, R21, PT ;  /* 0x000000150200720c */ /* 0x000fda0003f44070 */
[----:B------:R-:W-:Y:S01]  /*bf70*/  @!P2 IMAD.IADD R21, R21, 0x1, -R2 ;  /* 0x000000011515a824 */ /* 0x000fe200078e0a02 */
[----:B------:R-:W-:-:S04]  /*bf80*/  ISETP.GT.U32.AND P2, PT, R2, R20, PT ;  /* 0x000000140200720c */ /* 0x000fc80003f44070 */
[----:B------:R-:W-:Y:S01]  /*bf90*/  ISETP.GT.U32.AND P6, PT, R2, R21, PT ;  /* 0x000000150200720c */ /* 0x000fe20003fc4070 */
[----:B----4-:R-:W-:-:S05]  /*bfa0*/  @!P3 IMAD.MOV R10, RZ, RZ, -R10 ;  /* 0x000000ffff0ab224 */ /* 0x010fca00078e0a0a */
[----:B------:R-:W-:Y:S04]  /*bfb0*/  STL [R1+0x54], R10 ;  /* 0x0000540a01007387 */ /* 0x000fe80000100800 */
[----:B------:R0:W-:Y:S04]  /*bfc0*/  STL [R1+0x50], R9 ;  /* 0x0000500901007387 */ /* 0x0001e80000100800 */
[----:B0-----:R-:W4:Y:S01]  /*bfd0*/  LDL.LU R9, [R1+0x248] ;  /* 0x0002480001097983 */ /* 0x001f220000300800 */
[--C-:B------:R-:W-:Y:S01]  /*bfe0*/  @!P2 IMAD.IADD R20, R20, 0x1, -R2.reuse ;  /* 0x000000011414a824 */ /* 0x100fe200078e0a02 */
[C---:B------:R-:W-:Y:S01]  /*bff0*/  ISETP.GT.U32.AND P2, PT, R2.reuse, R23, PT ;  /* 0x000000170200720c */ /* 0x040fe20003f44070 */
[--C-:B------:R-:W-:Y:S01]  /*c000*/  @!P6 IMAD.IADD R21, R21, 0x1, -R2.reuse ;  /* 0x000000011515e824 */ /* 0x100fe200078e0a02 */
[C---:B------:R-:W-:Y:S01]  /*c010*/  ISETP.GT.U32.AND P6, PT, R2.reuse, R24, PT ;  /* 0x000000180200720c */ /* 0x040fe20003fc4070 */
[C---:B------:R-:W-:Y:S01]  /*c020*/  IMAD R28, R2.reuse, R28, R29 ;  /* 0x0000001c021c7224 */ /* 0x040fe200078e021d */
[----:B------:R-:W4:Y:S09]  /*c030*/  LDL R10, [R1+0x3b74] ;  /* 0x003b7400010a7983 */ /* 0x000f320000100800 */
[--C-:B------:R-:W-:Y:S01]  /*c040*/  @!P2 IMAD.IADD R23, R23, 0x1, -R2.reuse ;  /* 0x000000011717a824 */ /* 0x100fe200078e0a02 */
[----:B------:R-:W-:Y:S01]  /*c050*/  ISETP.GT.U32.AND P2, PT, R2, R26, PT ;  /* 0x0000001a0200720c */ /* 0x000fe20003f44070 */
[----:B------:R-:W-:-:S12]  /*c060*/  @!P6 IMAD.IADD R24, R24, 0x1, -R2 ;  /* 0x000000011818e824 */ /* 0x000fd800078e0a02 */
[----:B------:R-:W-:Y:S01]  /*c070*/  @!P2 IMAD.IADD R26, R26, 0x1, -R2 ;  /* 0x000000011a1aa824 */ /* 0x000fe200078e0a02 */
[C---:B------:R-:W-:Y:S02]  /*c080*/  ISETP.GT.U32.AND P2, PT, R2.reuse, R24, PT ;  /* 0x000000180200720c */ /* 0x040fe40003f44070 */
[----:B------:R-:W-:-:S11]  /*c090*/  ISETP.GT.U32.AND P5, PT, R2, R23, PT ;  /* 0x000000170200720c */ /* 0x000fd60003fa4070 */
[--C-:B------:R-:W-:Y:S01]  /*c0a0*/  @!P2 IMAD.IADD R24, R24, 0x1, -R2.reuse ;  /* 0x000000011818a824 */ /* 0x100fe200078e0a02 */
[----:B---3--:R-:W-:Y:S02]  /*c0b0*/  ISETP.GE.AND P2, PT, R4, RZ, PT ;  /* 0x000000ff0400720c */ /* 0x008fe40003f46270 */
[----:B------:R-:W0:Y:S01]  /*c0c0*/  S2R R4, SR_TID.X ;  /* 0x0000000000047919 */ /* 0x000e220000002100 */
[C---:B------:R-:W-:Y:S01]  /*c0d0*/  ISETP.GT.U32.AND P6, PT, R2.reuse, R27, PT ;  /* 0x0000001b0200720c */ /* 0x040fe20003fc4070 */
[----:B------:R-:W-:Y:S01]  /*c0e0*/  @!P5 IMAD.IADD R23, R23, 0x1, -R2 ;  /* 0x000000011717d824 */ /* 0x000fe200078e0a02 */
[----:B------:R-:W-:Y:S01]  /*c0f0*/  ISETP.GT.U32.AND P5, PT, R2, R28, PT ;  /* 0x0000001c0200720c */ /* 0x000fe20003fa4070 */
[----:B------:R-:W-:-:S04]  /*c100*/  IMAD.HI.U32 R0, R0, R3, RZ ;  /* 0x0000000300007227 */ /* 0x000fc800078e00ff */
[----:B------:R-:W-:Y:S01]  /*c110*/  IMAD.MOV R0, RZ, RZ, -R0 ;  /* 0x000000ffff007224 */ /* 0x000fe200078e0a00 */
[----:B------:R-:W-:-:S05]  /*c120*/  ISETP.GT.U32.AND P0, PT, R2, R26, PT ;  /* 0x0000001a0200720c */ /* 0x000fca0003f04070 */
[----:B------:R-:W-:Y:S02]  /*c130*/  @!P6 IMAD.IADD R27, R27, 0x1, -R2 ;  /* 0x000000011b1be824 */ /* 0x000fe400078e0a02 */
[----:B------:R-:W-:-:S03]  /*c140*/  IMAD R29, R2, R0, R3 ;  /* 0x00000000021d7224 */ /* 0x000fc600078e0203 */
[----:B------:R-:W-:Y:S01]  /*c150*/  ISETP.GT.U32.AND P6, PT, R2, R27, PT ;  /* 0x0000001b0200720c */ /* 0x000fe20003fc4070 */
[----:B------:R-:W-:-:S05]  /*c160*/  @!P5 IMAD.IADD R28, R28, 0x1, -R2 ;  /* 0x000000011c1cd824 */ /* 0x000fca00078e0a02 */
[----:B------:R-:W-:Y:S02]  /*c170*/  ISETP.GT.U32.AND P5, PT, R2, R28, PT ;  /* 0x0000001c0200720c */ /* 0x000fe40003fa4070 */
[----:B0-----:R-:W-:Y:S02]  /*c180*/  LOP3.LUT R0, R4, 0x3, RZ, 0xc0, !PT ;  /* 0x0000000304007812 */ /* 0x001fe400078ec0ff */
[----:B------:R-:W-:-:S03]  /*c190*/  SHF.R.U32.HI R3, RZ, 0x2, R4 ;  /* 0x00000002ff037819 */ /* 0x000fc60000011604 */
[----:B------:R-:W-:Y:S01]  /*c1a0*/  IMAD R0, R0, 0x820, RZ ;  /* 0x0000082000007824 */ /* 0x000fe200078e02ff */
[----:B------:R-:W-:Y:S01]  /*c1b0*/  SGXT.U32 R3, R3, 0x3 ;  /* 0x000000030303781a */ /* 0x000fe20000000000 */
[----:B------:R-:W-:-:S03]  /*c1c0*/  @!P0 IMAD.IADD R26, R26, 0x1, -R2 ;  /* 0x000000011a1a8824 */ /* 0x000fc600078e0a02 */
[----:B------:R-:W-:Y:S01]  /*c1d0*/  LOP3.LUT R0, R0, R3, RZ, 0xfc, !PT ;  /* 0x0000000300007212 */ /* 0x000fe200078efcff */
[----:B------:R-:W-:Y:S01]  /*c1e0*/  IMAD.SHL.U32 R3, R4, 0x40, RZ ;  /* 0x0000004004037824 */ /* 0x000fe200078e00ff */
[----:B--2---:R-:W-:Y:S01]  /*c1f0*/  ISETP.GE.AND P0, PT, R8, RZ, PT ;  /* 0x000000ff0800720c */ /* 0x004fe20003f06270 */
[----:B------:R-:W-:Y:S01]  /*c200*/  @!P6 IMAD.IADD R27, R27, 0x1, -R2 ;  /* 0x000000011b1be824 */ /* 0x000fe200078e0a02 */
[----:B-----5:R-:W-:Y:S01]  /*c210*/  ISETP.GE.AND P6, PT, R5, RZ, PT ;  /* 0x000000ff0500720c */ /* 0x020fe20003fc6270 */
[C---:B------:R-:W-:Y:S01]  /*c220*/  IMAD.SHL.U32 R8, R4.reuse, 0x8, RZ ;  /* 0x0000000804087824 */ /* 0x040fe200078e00ff */
[----:B------:R-:W-:Y:S02]  /*c230*/  SHF.R.U32.HI R5, RZ, 0x1, R4 ;  /* 0x00000001ff057819 */ /* 0x000fe40000011604 */
[----:B------:R-:W-:Y:S01]  /*c240*/  LOP3.LUT R3, R3, 0x1c0, RZ, 0xc0, !PT ;  /* 0x000001c003037812 */ /* 0x000fe200078ec0ff */
[----:B------:R-:W-:Y:S01]  /*c250*/  IMAD.SHL.U32 R4, R4, 0x2, RZ ;  /* 0x0000000204047824 */ /* 0x000fe200078e00ff */
[----:B------:R-:W-:Y:S01]  /*c260*/  LOP3.LUT R0, R0, 0x10, R5, 0xf8, !PT ;  /* 0x0000001000007812 */ /* 0x000fe200078ef805 */
[----:B------:R0:W-:Y:S01]  /*c270*/  STL [R1+0x3af8], R8 ;  /* 0x003af80801007387 */ /* 0x0001e20000100800 */
[----:B------:R-:W-:Y:S01]  /*c280*/  LOP3.LUT R3, R3, 0x30, R8, 0xf8, !PT ;  /* 0x0000003003037812 */ /* 0x000fe200078ef808 */
[----:B------:R-:W-:-:S03]  /*c290*/  @!P5 IMAD.IADD R28, R28, 0x1, -R2 ;  /* 0x000000011c1cd824 */ /* 0x000fc600078e0a02 */
[----:B------:R-:W-:Y:S01]  /*c2a0*/  LOP3.LUT R3, R3, 0x30, R4, 0x78, !PT ;  /* 0x0000003003037812 */ /* 0x000fe200078e7804 */
[----:B0-----:R-:W2:Y:S01]  /*c2b0*/  LDL.LU R8, [R1+0x3ca8] ;  /* 0x003ca80001087983 */ /* 0x001ea20000300800 */
[----:B----4-:R-:W-:-:S03]  /*c2c0*/  ISETP.GE.AND P5, PT, R9, RZ, PT ;  /* 0x000000ff0900720c */ /* 0x010fc60003fa6270 */
[----:B------:R-:W3:Y:S04]  /*c2d0*/  LDL R9, [R1+0x3af0] ;  /* 0x003af00001097983 */ /* 0x000ee80000100800 */
[----:B------:R-:W4:Y:S04]  /*c2e0*/  LDL.LU R5, [R1+0x3ca4] ;  /* 0x003ca40001057983 */ /* 0x000f280000300800 */
[----:B------:R0:W-:Y:S04]  /*c2f0*/  STL [R1+0x3b78], R0 ;  /* 0x003b780001007387 */ /* 0x0001e80000100800 */
[----:B0-----:R-:W5:Y:S04]  /*c300*/  LDL R0, [R1+0x3aec] ;  /* 0x003aec0001007983 */ /* 0x001f680000100800 */
[----:B------:R-:W3:Y:S01]  /*c310*/  LDL.LU R4, [R1+0x44] ;  /* 0x0000440001047983 */ /* 0x000ee20000300800 */
[----:B------:R-:W-:-:S13]  /*c320*/  ISETP.GT.U32.AND P3, PT, R2, R25, PT ;  /* 0x000000190200720c */ /* 0x000fda0003f64070 */
[----:B------:R-:W-:Y:S01]  /*c330*/  @!P3 IMAD.IADD R25, R25, 0x1, -R2 ;  /* 0x000000011919b824 */ /* 0x000fe200078e0a02 */
[----:B------:R-:W-:-:S13]  /*c340*/  ISETP.GT.U32.AND P3, PT, R2, R29, PT ;  /* 0x0000001d0200720c */ /* 0x000fda0003f64070 */
[----:B------:R-:W-:-:S05]  /*c350*/  @!P3 IMAD.IADD R29, R29, 0x1, -R2 ;  /* 0x000000011d1db824 */ /* 0x000fca00078e0a02 */
[----:B------:R-:W-:Y:S01]  /*c360*/  ISETP.GT.U32.AND P3, PT, R2, R29, PT ;  /* 0x0000001d0200720c */ /* 0x000fe20003f64070 */
[----:B------:R2:W-:-:S12]  /*c370*/  STL [R1+0x2040], R3 ;  /* 0x0020400301007387 */ /* 0x0005d80000100800 */
[----:B------:R-:W-:Y:S02]  /*c380*/  @!P3 IMAD.IADD R29, R29, 0x1, -R2 ;  /* 0x000000011d1db824 */ /* 0x000fe400078e0a02 */
[----:B------:R-:W4:Y:S01]  /*c390*/  LDL R2, [R1+0x3afc] ;  /* 0x003afc0001027983 */ /* 0x000f220000100800 */
[----:B------:R-:W-:Y:S01]  /*c3a0*/  ISETP.GE.AND P3, PT, R10, RZ, PT ;  /* 0x000000ff0a00720c */ /* 0x000fe20003f66270 */
[----:B--2---:R-:W-:Y:S02]  /*c3b0*/  IMAD.MOV.U32 R3, RZ, RZ, R8 ;  /* 0x000000ffff037224 */ /* 0x004fe400078e0008 */
[----:B------:R-:W2:Y:S02]  /*c3c0*/  LDL R8, [R1+0x3af4] ;  /* 0x003af40001087983 */ /* 0x000ea40000100800 */
[----:B------:R-:W-:Y:S02]  /*c3d0*/  @!P4 IMAD.MOV R3, RZ, RZ, -R3 ;  /* 0x000000ffff03c224 */ /* 0x000fe400078e0a03 */
[----:B---3--:R-:W-:-:S05]  /*c3e0*/  @!P1 IMAD.MOV R4, RZ, RZ, -R4 ;  /* 0x000000ffff049224 */ /* 0x008fca00078e0a04 */
[----:B------:R0:W-:Y:S04]  /*c3f0*/  STL [R1+0x4c], R4 ;  /* 0x00004c0401007387 */ /* 0x0001e80000100800 */
[----:B------:R1:W-:Y:S01]  /*c400*/  STL [R1+0x48], R3 ;  /* 0x0000480301007387 */ /* 0x0003e20000100800 */
[----:B0-----:R-:W-:-:S04]  /*c410*/  IMAD.MOV.U32 R4, RZ, RZ, R7 ;  /* 0x000000ffff047224 */ /* 0x001fc800078e0007 */
[----:B------:R-:W-:Y:S01]  /*c420*/  @!P2 IMAD.MOV R4, RZ, RZ, -R4 ;  /* 0x000000ffff04a224 */ /* 0x000fe200078e0a04 */
[----:B-1----:R-:W3:Y:S01]  /*c430*/  LDL.LU R3, [R1+0x3ca0] ;  /* 0x003ca00001037983 */ /* 0x002ee20000300800 */
[----:B------:R-:W-:-:S03]  /*c440*/  IMAD.MOV.U32 R7, RZ, RZ, R6 ;  /* 0x000000ffff077224 */ /* 0x000fc600078e0006 */
[----:B------:R-:W2:Y:S04]  /*c450*/  LDL R10, [R1+0x3b00] ;  /* 0x003b0000010a7983 */ /* 0x000ea80000100800 */
[----:B------:R-:W2:Y:S04]  /*c460*/  LDL R6, [R1+0x3ae8] ;  /* 0x003ae80001067983 */ /* 0x000ea80000100800 */
[----:B------:R0:W-:Y:S04]  /*c470*/  STL [R1+0x44], R4 ;  /* 0x0000440401007387 */ /* 0x0001e80000100800 */
[----:B0-----:R-:W4:Y:S01]  /*c480*/  LDL.LU R4, [R1+0x3c9c] ;  /* 0x003c9c0001047983 */ /* 0x001f220000300800 */
[----:B------:R-:W-:Y:S01]  /*c490*/  @!P0 IMAD.MOV R7, RZ, RZ, -R7 ;  /* 0x000000ffff078224 */ /* 0x000fe200078e0a07 */
[----:B-----5:R-:W-:-:S02]  /*c4a0*/  ISETP.GE.AND P0, PT, R0, RZ, PT ;  /* 0x000000ff0000720c */ /* 0x020fc40003f06270 */
[----:B------:R-:W-:Y:S01]  /*c4b0*/  ISETP.GE.AND P4, PT, R9, RZ, PT ;  /* 0x000000ff0900720c */ /* 0x000fe20003f86270 */
[----:B---3--:R-:W-:-:S04]  /*c4c0*/  IMAD.MOV.U32 R0, RZ, RZ, R3 ;  /* 0x000000ffff007224 */ /* 0x008fc800078e0003 */
[----:B------:R-:W-:Y:S01]  /*c4d0*/  @!P5 IMAD.MOV R0, RZ, RZ, -R0 ;  /* 0x000000ffff00d224 */ /* 0x000fe200078e0a00 */
[----:B--2---:R-:W-:Y:S02]  /*c4e0*/  ISETP.GE.AND P2, PT, R6, RZ, PT ;  /* 0x000000ff0600720c */ /* 0x004fe40003f46270 */
[----:B------:R-:W2:Y:S04]  /*c4f0*/  LDL R6, [R1+0x3b04] ;  /* 0x003b040001067983 */ /* 0x000ea80000100800 */
[----:B------:R0:W-:Y:S01]  /*c500*/  STL [R1+0x40], R7 ;  /* 0x0000400701007387 */ /* 0x0001e20000100800 */
[----:B----4-:R-:W-:-:S03]  /*c510*/  @!P6 IMAD.MOV R4, RZ, RZ, -R4 ;  /* 0x000000ffff04e224 */ /* 0x010fc600078e0a04 */
[----:B0-----:R-:W3:Y:S04]  /*c520*/  LDL R7, [R1+0x3b08] ;  /* 0x003b080001077983 */ /* 0x001ee80000100800 */
[----:B------:R0:W-:Y:S04]  /*c530*/  STL [R1+0x3c], R4 ;  /* 0x00003c0401007387 */ /* 0x0001e80000100800 */
[----:B0-----:R-:W4:Y:S04]  /*c540*/  LDL.LU R4, [R1+0x2c] ;  /* 0x00002c0001047983 */ /* 0x001f280000300800 */
[----:B------:R-:W5:Y:S04]  /*c550*/  LDL R9, [R1+0x3b10] ;  /* 0x003b100001097983 */ /* 0x000f680000100800 */
[----:B------:R0:W-:Y:S04]  /*c560*/  STL [R1+0x3c44], R0 ;  /* 0x003c440001007387 */ /* 0x0001e80000100800 */
[----:B0-----:R-:W2:Y:S04]  /*c570*/  LDL R0, [R1+0x3b0c] ;  /* 0x003b0c0001007983 */ /* 0x001ea80000100800 */
[----:B------:R-:W2:Y:S01]  /*c580*/  LDL.LU R3, [R1+0x28] ;  /* 0x0000280001037983 */ /* 0x000ea20000300800 */
[----:B------:R-:W-:-:S03]  /*c590*/  ISETP.GE.AND P5, PT, R8, RZ, PT ;  /* 0x000000ff0800720c */ /* 0x000fc60003fa6270 */
[----:B------:R-:W3:Y:S01]  /*c5a0*/  LDL R8, [R1+0x3b14] ;  /* 0x003b140001087983 */ /* 0x000ee20000100800 */
[----:B----4-:R-:W-:Y:S01]  /*c5b0*/  @!P3 IMAD.MOV R4, RZ, RZ, -R4 ;  /* 0x000000ffff04b224 */ /* 0x010fe200078e0a04 */
[----:B------:R-:W-:-:S04]  /*c5c0*/  ISETP.GE.AND P3, PT, R2, RZ, PT ;  /* 0x000000ff0200720c */ /* 0x000fc80003f66270 */
[----:B------:R0:W-:Y:S04]  /*c5d0*/  STL [R1+0x34], R4 ;  /* 0x0000340401007387 */ /* 0x0001e80000100800 */
[----:B0-----:R-:W4:Y:S04]  /*c5e0*/  LDL.LU R4, [R1+0x5c] ;  /* 0x00005c0001047983 */ /* 0x001f280000300800 */
[----:B------:R-:W3:Y:S01]  /*c5f0*/  LDL R2, [R1+0x3b18] ;  /* 0x003b180001027983 */ /* 0x000ee20000100800 */
[----:B--2---:R-:W-:Y:S01]  /*c600*/  @!P2 IMAD.MOV R3, RZ, RZ, -R3 ;  /* 0x000000ffff03a224 */ /* 0x004fe200078e0a03 */
[----:B------:R-:W-:-:S04]  /*c610*/  ISETP.GE.AND P2, PT, R10, RZ, PT ;  /* 0x000000ff0a00720c */ /* 0x000fc80003f46270 */
[----:B------:R0:W-:Y:S04]  /*c620*/  STL [R1+0x30], R3 ;  /* 0x0000300301007387 */ /* 0x0001e80000100800 */
[----:B0-----:R-:W2:Y:S04]  /*c630*/  LDL R3, [R1+0x3b1c] ;  /* 0x003b1c0001037983 */ /* 0x001ea80000100800 */
[----:B------:R-:W2:Y:S01]  /*c640*/  LDL.LU R10, [R1+0x58] ;  /* 0x00005800010a7983 */ /* 0x000ea20000300800 */
[----:B----4-:R-:W-:Y:S01]  /*c650*/  @!P0 IMAD.MOV R4, RZ, RZ, -R4 ;  /* 0x000000ffff048224 */ /* 0x010fe200078e0a04 */
[----:B------:R-:W-:-:S04]  /*c660*/  ISETP.GE.AND P0, PT, R6, RZ, PT ;  /* 0x000000ff0600720c */ /* 0x000fc80003f06270 */
[----:B------:R0:W-:Y:S04]  /*c670*/  STL [R1+0x2c], R4 ;  /* 0x00002c0401007387 */ /* 0x0001e80000100800 */
[----:B0-----:R-:W4:Y:S04]  /*c680*/  LDL R4, [R1+0x3b20] ;  /* 0x003b200001047983 */ /* 0x001f280000100800 */
[----:B------:R-:W4:Y:S01]  /*c690*/  LDL.LU R6, [R1+0x24] ;  /* 0x0000240001067983 */ /* 0x000f220000300800 */
[----:B--2---:R-:W-:Y:S01]  /*c6a0*/  @!P4 IMAD.MOV R10, RZ, RZ, -R10 ;  /* 0x000000ffff0ac224 */ /* 0x004fe200078e0a0a */
[----:B---3--:R-:W-:-:S04]  /*c6b0*/  ISETP.GE.AND P4, PT, R7, RZ, PT ;  /* 0x000000ff0700720c */ /* 0x008fc80003f86270 */
[----:B------:R0:W-:Y:S04]  /*c6c0*/  STL [R1+0x28], R10 ;  /* 0x0000280a01007387 */ /* 0x0001e80000100800 */
[----:B0-----:R-:W2:Y:S04]  /*c6d0*/  LDL.LU R10, [R1+0x3c98] ;  /* 0x003c9800010a7983 */ /* 0x001ea80000300800 */
[----:B------:R-:W3:Y:S01]  /*c6e0*/  LDL.LU R7, [R1+0x20] ;  /* 0x0000200001077983 */ /* 0x000ee20000300800 */
[----:B----4-:R-:W-:Y:S01]  /*c6f0*/  @!P5 IMAD.MOV R6, RZ, RZ, -R6 ;  /* 0x000000ffff06d224 */ /* 0x010fe200078e0a06 */
[----:B------:R-:W-:-:S04]  /*c700*/  ISETP.GE.AND P5, PT, R0, RZ, PT ;  /* 0x000000ff0000720c */ /* 0x000fc80003fa6270 */
[----:B------:R0:W-:Y:S04]  /*c710*/  STL [R1+0x24], R6 ;  /* 0x0000240601007387 */ /* 0x0001e80000100800 */
[----:B0-----:R-:W4:Y:S04]  /*c720*/  LDL R6, [R1+0x3b24] ;  /* 0x003b240001067983 */ /* 0x001f280000100800 */
[----:B------:R-:W2:Y:S01]  /*c730*/  LDL.LU R0, [R1+0x1c] ;  /* 0x00001c0001007983 */ /* 0x000ea20000300800 */
[----:B---3--:R-:W-:Y:S01]  /*c740*/  @!P3 IMAD.MOV R7, RZ, RZ, -R7 ;  /* 0x000000ffff07b224 */ /* 0x008fe200078e0a07 */
[----:B-----5:R-:W-:-:S04]  /*c750*/  ISETP.GE.AND P3, PT, R9, RZ, PT ;  /* 0x000000ff0900720c */ /* 0x020fc80003f66270 */
[----:B------:R0:W-:Y:S04]  /*c760*/  STL [R1+0x20], R7 ;  /* 0x0000200701007387 */ /* 0x0001e80000100800 */
[----:B0-----:R-:W3:Y:S04]  /*c770*/  LDL R7, [R1+0x3b28] ;  /* 0x003b280001077983 */ /* 0x001ee80000100800 */
[----:B------:R-:W5:Y:S01]  /*c780*/  LDL.LU R9, [R1+0x18] ;  /* 0x0000180001097983 */ /* 0x000f620000300800 */
[----:B--2---:R-:W-:Y:S01]  /*c790*/  @!P2 IMAD.MOV R0, RZ, RZ, -R0 ;  /* 0x000000ffff00a224 */ /* 0x004fe200078e0a00 */
[----:B------:R-:W-:-:S04]  /*c7a0*/  ISETP.GE.AND P2, PT, R8, RZ, PT ;  /* 0x000000ff0800720c */ /* 0x000fc80003f46270 */
[----:B------:R0:W-:Y:S04]  /*c7b0*/  STL [R1+0x1c], R0 ;  /* 0x00001c0001007387 */ /* 0x0001e80000100800 */
[----:B0-----:R-:W2:Y:S04]  /*c7c0*/  LDL.LU R0, [R1+0x14] ;  /* 0x0000140001007983 */ /* 0x001ea80000300800 */
[----:B------:R-:W3:Y:S01]  /*c7d0*/  LDL R8, [R1+0x3b2c] ;  /* 0x003b2c0001087983 */ /* 0x000ee20000100800 */
[----:B-----5:R-:W-:Y:S01]  /*c7e0*/  @!P0 IMAD.MOV R9, RZ, RZ, -R9 ;  /* 0x000000ffff098224 */ /* 0x020fe200078e0a09 */
[----:B------:R-:W-:-:S04]  /*c7f0*/  ISETP.GE.AND P0, PT, R2, RZ, PT ;  /* 0x000000ff0200720c */ /* 0x000fc80003f06270 */
[----:B------:R0:W-:Y:S04]  /*c800*/  STL [R1+0x18], R9 ;  /* 0x0000180901007387 */ /* 0x0001e80000100800 */
[----:B0-----:R-:W5:Y:S04]  /*c810*/  LDL.LU R9, [R1+0x3c94] ;  /* 0x003c940001097983 */ /* 0x001f680000300800 */
[----:B------:R-:W3:Y:S01]  /*c820*/  LDL.LU R2, [R1+0x10] ;  /* 0x0000100001027983 */ /* 0x000ee20000300800 */
[----:B--2---:R-:W-:Y:S01]  /*c830*/  @!P4 IMAD.MOV R0, RZ, RZ, -R0 ;  /* 0x000000ffff00c224 */ /* 0x004fe200078e0a00 */
[----:B------:R-:W-:-:S02]  /*c840*/  ISETP.GE.AND P4, PT, R3, RZ, PT ;  /* 0x000000ff0300720c */ /* 0x000fc40003f86270 */
[----:B------:R-:W2:Y:S04]  /*c850*/  LDL.LU R3, [R1+0xc] ;  /* 0x00000c0001037983 */ /* 0x000ea80000300800 */
[----:B------:R0:W-:Y:S01]  /*c860*/  STL [R1+0x14], R0 ;  /* 0x0000140001007387 */ /* 0x0001e20000100800 */
[----:B---3--:R-:W-:Y:S01]  /*c870*/  @!P5 IMAD.MOV R2, RZ, RZ, -R2 ;  /* 0x000000ffff02d224 */ /* 0x008fe200078e0a02 */
[----:B------:R-:W-:-:S04]  /*c880*/  ISETP.GE.AND P5, PT, R4, RZ, PT ;  /* 0x000000ff0400720c */ /* 0x000fc80003fa6270 */
[----:B------:R-:W-:Y:S04]  /*c890*/  STL [R1+0x3c28], R2 ;  /* 0x003c280201007387 */ /* 0x000fe80000100800 */
[----:B------:R-:W3:Y:S04]  /*c8a0*/  LDL.LU R4, [R1+0x8] ;  /* 0x0000080001047983 */ /* 0x000ee80000300800 */
[----:B0-----:R-:W5:Y:S01]  /*c8b0*/  LDL R0, [R1+0x3b38] ;  /* 0x003b380001007983 */ /* 0x001f620000100800 */
[----:B--2---:R-:W-:Y:S01]  /*c8c0*/  @!P3 IMAD.MOV R3, RZ, RZ, -R3 ;  /* 0x000000ffff03b224 */ /* 0x004fe200078e0a03 */
[----:B----4-:R-:W-:-:S04]  /*c8d0*/  ISETP.GE.AND P3, PT, R6, RZ, PT ;  /* 0x000000ff0600720c */ /* 0x010fc80003f66270 */
[----:B------:R0:W-:Y:S04]  /*c8e0*/  STL [R1+0x3c2c], R3 ;  /* 0x003c2c0301007387 */ /* 0x0001e80000100800 */
[----:B0-----:R-:W2:Y:S04]  /*c8f0*/  LDL R3, [R1+0x3b34] ;  /* 0x003b340001037983 */ /* 0x001ea80000100800 */
[----:B------:R-:W4:Y:S04]  /*c900*/  LDL.LU R6, [R1+0x4] ;  /* 0x0000040001067983 */ /* 0x000f280000300800 */
[----:B------:R-:W2:Y:S01]  /*c910*/  LDL R2, [R1+0x3b3c] ;  /* 0x003b3c0001027983 */ /* 0x000ea20000100800 */
[----:B---3--:R-:W-:Y:S01]  /*c920*/  @!P2 IMAD.MOV R4, RZ, RZ, -R4 ;  /* 0x000000ffff04a224 */ /* 0x008fe200078e0a04 */
[----:B------:R-:W-:-:S04]  /*c930*/  ISETP.GE.AND P2, PT, R7, RZ, PT ;  /* 0x000000ff0700720c */ /* 0x000fc80003f46270 */
[----:B------:R0:W-:Y:S04]  /*c940*/  STL [R1+0x3c30], R4 ;  /* 0x003c300401007387 */ /* 0x0001e80000100800 */
[----:B0-----:R-:W3:Y:S04]  /*c950*/  LDL R4, [R1+0x3b30] ;  /* 0x003b300001047983 */ /* 0x001ee80000100800 */
[----:B------:R-:W3:Y:S01]  /*c960*/  LDL.LU R7, [R1] ;  /* 0x0000000001077983 */ /* 0x000ee20000300800 */
[----:B-----5:R-:W-:Y:S02]  /*c970*/  @!P5 IMAD.MOV R9, RZ, RZ, -R9 ;  /* 0x000000ffff09d224 */ /* 0x020fe400078e0a09 */
[----:B------:R-:W-:Y:S01]  /*c980*/  @!P3 IMAD.MOV R10, RZ, RZ, -R10 ;  /* 0x000000ffff0ab224 */ /* 0x000fe200078e0a0a */
[----:B------:R-:W-:Y:S01]  /*c990*/  ISETP.GE.AND P3, PT, R0, RZ, PT ;  /* 0x000000ff0000720c */ /* 0x000fe20003f66270 */
[----:B------:R-:W-:-:S02]  /*c9a0*/  @!P2 IMAD.MOV R11, RZ, RZ, -R11 ;  /* 0x000000ffff0ba224 */ /* 0x000fc400078e0a0b */
[----:B----4-:R-:W-:Y:S01]  /*c9b0*/  @!P0 IMAD.MOV R6, RZ, RZ, -R6 ;  /* 0x000000ffff068224 */ /* 0x010fe200078e0a06 */
[----:B------:R-:W-:-:S04]  /*c9c0*/  ISETP.GE.AND P0, PT, R8, RZ, PT ;  /* 0x000000ff0800720c */ /* 0x000fc80003f06270 */
[----:B------:R0:W-:Y:S01]  /*c9d0*/  STL [R1+0x3c34], R6 ;  /* 0x003c340601007387 */ /* 0x0001e20000100800 */
[----:B--2---:R-:W-:-:S03]  /*c9e0*/  ISETP.GE.AND P5, PT, R3, RZ, PT ;  /* 0x000000ff0300720c */ /* 0x004fc60003fa6270 */
[----:B------:R-:W2:Y:S04]  /*c9f0*/  LDL R8, [R1+0x3b44] ;  /* 0x003b440001087983 */ /* 0x000ea80000100800 */
[----:B0-----:R-:W4:Y:S01]  /*ca00*/  LDL R6, [R1+0x3b40] ;  /* 0x003b400001067983 */ /* 0x001f220000100800 */
[----:B---3--:R-:W-:Y:S01]  /*ca10*/  @!P4 IMAD.MOV R7, RZ, RZ, -R7 ;  /* 0x000000ffff07c224 */ /* 0x008fe200078e0a07 */
[----:B------:R-:W-:-:S04]  /*ca20*/  ISETP.GE.AND P4, PT, R4, RZ, PT ;  /* 0x000000ff0400720c */ /* 0x000fc80003f86270 */
[----:B------:R-:W-:Y:S04]  /*ca30*/  STL [R1+0x3c38], R7 ;  /* 0x003c380701007387 */ /* 0x000fe80000100800 */
[----:B------:R-:W3:Y:S04]  /*ca40*/  LDL R4, [R1+0x3b48] ;  /* 0x003b480001047983 */ /* 0x000ee80000100800 */
[----:B------:R-:W-:Y:S04]  /*ca50*/  STL [R1+0x3c3c], R9 ;  /* 0x003c3c0901007387 */ /* 0x000fe80000100800 */
[----:B------:R-:W5:Y:S04]  /*ca60*/  LDL R3, [R1+0x3b4c] ;  /* 0x003b4c0001037983 */ /* 0x000f680000100800 */
[----:B------:R-:W-:Y:S04]  /*ca70*/  STL [R1+0x3c40], R10 ;  /* 0x003c400a01007387 */ /* 0x000fe80000100800 */
[----:B------:R-:W5:Y:S01]  /*ca80*/  LDL R0, [R1+0x3b50] ;  /* 0x003b500001007983 */ /* 0x000f620000100800 */
[----:B------:R-:W-:-:S03]  /*ca90*/  ISETP.GE.AND P2, PT, R2, RZ, PT ;  /* 0x000000ff0200720c */ /* 0x000fc60003f46270 */
[----:B------:R-:W-:Y:S04]  /*caa0*/  STL [R1+0x3c48], R11 ;  /* 0x003c480b01007387 */ /* 0x000fe80000100800 */
[----:B------:R-:W5:Y:S01]  /*cab0*/  LDL R2, [R1+0x3b54] ;  /* 0x003b540001027983 */ /* 0x000f620000100800 */
[----:B------:R-:W-:Y:S02]  /*cac0*/  @!P0 IMAD.MOV R12, RZ, RZ, -R12 ;  /* 0x000000ffff0c8224 */ /* 0x000fe400078e0a0c */
[----:B------:R-:W-:Y:S02]  /*cad0*/  @!P4 IMAD.MOV R13, RZ, RZ, -R13 ;  /* 0x000000ffff0dc224 */ /* 0x000fe400078e0a0d */
[----:B------:R-:W-:Y:S01]  /*cae0*/  @!P5 IMAD.MOV R14, RZ, RZ, -R14 ;  /* 0x000000ffff0ed224 */ /* 0x000fe200078e0a0e */
[----:B------:R0:W-:Y:S01]  /*caf0*/  STL [R1+0x3c4c], R12 ;  /* 0x003c4c0c01007387 */ /* 0x0001e20000100800 */
[----:B------:R-:W-:-:S02]  /*cb00*/  @!P3 IMAD.MOV R15, RZ, RZ, -R15 ;  /* 0x000000ffff0fb224 */ /* 0x000fc400078e0a0f */
[----:B------:R-:W-:Y:S01]  /*cb10*/  @!P2 IMAD.MOV R16, RZ, RZ, -R16 ;  /* 0x000000ffff10a224 */ /* 0x000fe200078e0a10 */
[----:B--2---:R-:W-:Y:S02]  /*cb20*/  ISETP.GE.AND P4, PT, R8, RZ, PT ;  /* 0x000000ff0800720c */ /* 0x004fe40003f86270 */
[----:B----4-:R-:W-:Y:S02]  /*cb30*/  ISETP.GE.AND P0, PT, R6, RZ, PT ;  /* 0x000000ff0600720c */ /* 0x010fe40003f06270 */
[----:B------:R-:W2:Y:S04]  /*cb40*/  LDL R6, [R1+0x3b58] ;  /* 0x003b580001067983 */ /* 0x000ea80000100800 */
[----:B------:R-:W-:Y:S04]  /*cb50*/  STL [R1+0x3c50], R13 ;  /* 0x003c500d01007387 */ /* 0x000fe80000100800 */
[----:B------:R-:W4:Y:S04]  /*cb60*/  LDL R8, [R1+0x3b5c] ;  /* 0x003b5c0001087983 */ /* 0x000f280000100800 */
[----:B------:R-:W-:Y:S01]  /*cb70*/  STL [R1+0x3c54], R14 ;  /* 0x003c540e01007387 */ /* 0x000fe20000100800 */
[----:B---3--:R-:W-:-:S03]  /*cb80*/  ISETP.GE.AND P5, PT, R4, RZ, PT ;  /* 0x000000ff0400720c */ /* 0x008fc60003fa6270 */
[----:B------:R-:W3:Y:S04]  /*cb90*/  LDL R4, [R1+0x3b60] ;  /* 0x003b600001047983 */ /* 0x000ee80000100800 */
[----:B------:R-:W-:Y:S01]  /*cba0*/  STL [R1+0x3c58], R15 ;  /* 0x003c580f01007387 */ /* 0x000fe20000100800 */
[----:B-----5:R-:W-:-:S03]  /*cbb0*/  ISETP.GE.AND P3, PT, R3, RZ, PT ;  /* 0x000000ff0300720c */ /* 0x020fc60003f66270 */
[----:B------:R-:W5:Y:S04]  /*cbc0*/  LDL R3, [R1+0x3b64] ;  /* 0x003b640001037983 */ /* 0x000f680000100800 */
[----:B------:R-:W-:Y:S01]  /*cbd0*/  STL [R1+0x3c5c], R16 ;  /* 0x003c5c1001007387 */ /* 0x000fe20000100800 */
[----:B------:R-:W-:-:S03]  /*cbe0*/  ISETP.GE.AND P2, PT, R0, RZ, PT ;  /* 0x000000ff0000720c */ /* 0x000fc60003f46270 */
[----:B------:R-:W3:Y:S01]  /*cbf0*/  LDL R0, [R1+0x3b68] ;  /* 0x003b680001007983 */ /* 0x000ee20000100800 */
[----:B------:R-:W-:-:S05]  /*cc00*/  @!P0 IMAD.MOV R17, RZ, RZ, -R17 ;  /* 0x000000ffff118224 */ /* 0x000fca00078e0a11 */
[----:B------:R-:W-:Y:S01]  /*cc10*/  STL [R1+0x3c60], R17 ;  /* 0x003c601101007387 */ /* 0x000fe20000100800 */
[----:B------:R-:W-:-:S03]  /*cc20*/  ISETP.GE.AND P0, PT, R2, RZ, PT ;  /* 0x000000ff0200720c */ /* 0x000fc60003f06270 */
[----:B------:R-:W5:Y:S01]  /*cc30*/  LDL R2, [R1+0x3b6c] ;  /* 0x003b6c0001027983 */ /* 0x000f620000100800 */
[----:B------:R-:W-:-:S09]  /*cc40*/  @!P4 IMAD.MOV R18, RZ, RZ, -R18 ;  /* 0x000000ffff12c224 */ /* 0x000fd200078e0a12 */
[----:B------:R-:W-:Y:S02]  /*cc50*/  @!P0 IMAD.MOV R22, RZ, RZ, -R22 ;  /* 0x000000ffff168224 */ /* 0x000fe400078e0a16 */
[----:B------:R-:W-:Y:S01]  /*cc60*/  @!P5 IMAD.MOV R19, RZ, RZ, -R19 ;  /* 0x000000ffff13d224 */ /* 0x000fe200078e0a13 */
[----:B------:R-:W-:Y:S04]  /*cc70*/  STL [R1+0x3c64], R18 ;  /* 0x003c641201007387 */ /* 0x000fe80000100800 */
[----:B------:R-:W-:Y:S01]  /*cc80*/  STL [R1+0x3c68], R19 ;  /* 0x003c681301007387 */ /* 0x000fe20000100800 */
[----:B------:R-:W-:Y:S02]  /*cc90*/  @!P3 IMAD.MOV R20, RZ, RZ, -R20 ;  /* 0x000000ffff14b224 */ /* 0x000fe400078e0a14 */
[----:B------:R-:W-:Y:S01]  /*cca0*/  @!P2 IMAD.MOV R21, RZ, RZ, -R21 ;  /* 0x000000ffff15a224 */ /* 0x000fe200078e0a15 */
[----:B--2---:R-:W-:-:S02]  /*ccb0*/  ISETP.GE.AND P4, PT, R6, RZ, PT ;  /* 0x000000ff0600720c */ /* 0x004fc40003f86270 */
[----:B----4-:R-:W-:Y:S02]  /*ccc0*/  ISETP.GE.AND P5, PT, R8, RZ, PT ;  /* 0x000000ff0800720c */ /* 0x010fe40003fa6270 */
[----:B------:R-:W2:Y:S09]  /*ccd0*/  LDL R8, [R1+0x3b70] ;  /* 0x003b700001087983 */ /* 0x000eb20000100800 */
[----:B------:R-:W-:Y:S01]  /*cce0*/  @!P4 IMAD.MOV R23, RZ, RZ, -R23 ;  /* 0x000000ffff17c224 */ /* 0x000fe200078e0a17 */
[----:B------:R-:W-:Y:S04]  /*ccf0*/  STL [R1+0x3c6c], R20 ;  /* 0x003c6c1401007387 */ /* 0x000fe80000100800 */
[----:B------:R-:W-:Y:S01]  /*cd00*/  STL [R1+0x3c70], R21 ;  /* 0x003c701501007387 */ /* 0x000fe20000100800 */
[----:B---3--:R-:W-:-:S02]  /*cd10*/  ISETP.GE.AND P0, PT, R0, RZ, PT ;  /* 0x000000ff0000720c */ /* 0x008fc40003f06270 */
[----:B------:R-:W1:Y:S01]  /*cd20*/  S2R R0, SR_TID.X ;  /* 0x0000000000007919 */ /* 0x000e620000002100 */
[----:B------:R-:W-:Y:S04]  /*cd30*/  STL [R1+0x3c74], R22 ;  /* 0x003c741601007387 */ /* 0x000fe80000100800 */
[----:B------:R-:W-:Y:S04]  /*cd40*/  STL [R1+0x3c78], R23 ;  /* 0x003c781701007387 */ /* 0x000fe80000100800 */
[----:B0-----:R-:W3:Y:S04]  /*cd50*/  LDL.LU R12, [R1+0x1e8] ;  /* 0x0001e800010c7983 */ /* 0x001ee80000300800 */
[----:B------:R-:W4:Y:S04]  /*cd60*/  LDL.LU R11, [R1+0x1ec] ;  /* 0x0001ec00010b7983 */ /* 0x000f280000300800 */
[----:B------:R-:W4:Y:S04]  /*cd70*/  LDL.LU R10, [R1+0x1dc] ;  /* 0x0001dc00010a7983 */ /* 0x000f280000300800 */
[----:B------:R-:W4:Y:S04]  /*cd80*/  LDL.LU R9, [R1+0x1d8] ;  /* 0x0001d80001097983 */ /* 0x000f280000300800 */
[----:B------:R-:W4:Y:S01]  /*cd90*/  LDL.LU R7, [R1+0x1d4] ;  /* 0x0001d40001077983 */ /* 0x000f220000300800 */
[----:B-1----:R-:W-:-:S03]  /*cda0*/  LOP3.LUT R0, R0, 0x3f, RZ, 0xc0, !PT ;  /* 0x0000003f00007812 */ /* 0x002fc600078ec0ff */
[----:B------:R-:W4:Y:S01]  /*cdb0*/  LDL.LU R6, [R1+0x1d0] ;  /* 0x0001d00001067983 */ /* 0x000f220000300800 */
[----:B-----5:R-:W-:Y:S01]  /*cdc0*/  ISETP.GE.AND P4, PT, R2, RZ, PT ;  /* 0x000000ff0200720c */ /* 0x020fe20003f86270 */
[----:B------:R-:W-:Y:S02]  /*cdd0*/  IMAD R2, R0, UR64, RZ ;  /* 0x0000004000027c24 */ /* 0x000fe4000f8e02ff */
[----:B------:R-:W5:Y:S01]  /*cde0*/  LDL.LU R0, [R1+0x1cc] ;  /* 0x0001cc0001007983 */ /* 0x000f620000300800 */
[----:B------:R-:W-:Y:S02]  /*cdf0*/  ISETP.GE.AND P3, PT, R4, RZ, PT ;  /* 0x000000ff0400720c */ /* 0x000fe40003f66270 */
[----:B------:R-:W-:Y:S01]  /*ce00*/  ISETP.GE.AND P2, PT, R3, RZ, PT ;  /* 0x000000ff0300720c */ /* 0x000fe20003f46270 */
[----:B------:R-:W-:Y:S01]  /*ce10*/  @!P5 IMAD.MOV R24, RZ, RZ, -R24 ;  /* 0x000000ffff18d224 */ /* 0x000fe200078e0a18 */
[----:B------:R-:W-:Y:S01]  /*ce20*/  ISETP.NE.AND P1, PT, R5, RZ, PT ;  /* 0x000000ff0500720c */ /* 0x000fe20003f25270 */
[----:B------:R-:W-:-:S03]  /*ce30*/  @!P0 IMAD.MOV R27, RZ, RZ, -R27 ;  /* 0x000000ffff1b8224 */ /* 0x000fc600078e0a1b */
[----:B------:R-:W-:Y:S01]  /*ce40*/  STL [R1+0x3c7c], R24 ;  /* 0x003c7c1801007387 */ /* 0x000fe20000100800 */
[----:B------:R-:W-:-:S03]  /*ce50*/  @!P4 IMAD.MOV R28, RZ, RZ, -R28 ;  /* 0x000000ffff1cc224 */ /* 0x000fc600078e0a1c */
[----:B------:R-:W5:Y:S01]  /*ce60*/  LDL.LU R4, [R1+0x1c8] ;  /* 0x0001c80001047983 */ /* 0x000f620000300800 */
[----:B------:R-:W-:Y:S02]  /*ce70*/  @!P3 IMAD.MOV R25, RZ, RZ, -R25 ;  /* 0x000000ffff19b224 */ /* 0x000fe400078e0a19 */
[----:B------:R-:W-:Y:S01]  /*ce80*/  @!P2 IMAD.MOV R26, RZ, RZ, -R26 ;  /* 0x000000ffff1aa224 */ /* 0x000fe200078e0a1a */
[----:B------:R-:W5:Y:S01]  /*ce90*/  LDL.LU R3, [R1+0x1c4] ;  /* 0x0001c40001037983 */ /* 0x000f620000300800 */
[----:B--2---:R-:W-:Y:S02]  /*cea0*/  ISETP.GE.AND P5, PT, R8, RZ, PT ;  /* 0x000000ff0800720c */ /* 0x004fe40003fa6270 */
[----:B------:R-:W-:Y:S02]  /*ceb0*/  LOP3.LUT R8, RZ, R5, RZ, 0x33, !PT ;  /* 0x00000005ff087212 */ /* 0x000fe400078e33ff */
[----:B------:R-:W-:Y:S01]  /*cec0*/  IADD3 R5, P6, PT, R2, UR22, RZ ;  /* 0x0000001602057c10 */ /* 0x000fe2000ffde0ff */
[----:B------:R-:W-:Y:S01]  /*ced0*/  UIMAD UR68, UR5, 0x3f, URZ ;  /* 0x0000003f054478a4 */ /* 0x000fe2000f8e02ff */
[----:B------:R-:W2:Y:S01]  /*cee0*/  LDL.LU R2, [R1+0x1c0] ;  /* 0x0001c00001027983 */ /* 0x000ea20000300800 */
[----:B------:R-:W-:-:S02]  /*cef0*/  UIMAD UR70, UR5, 0x3e, URZ ;  /* 0x0000003e054678a4 */ /* 0x000fc4000f8e02ff */
[----:B------:R-:W-:Y:S01]  /*cf00*/  UIMAD UR72, UR5, 0x3d, URZ ;  /* 0x0000003d054878a4 */ /* 0x000fe2000f8e02ff */
[----:B------:R0:W-:Y:S01]  /*cf10*/  STL [R1+0x3be0], R5 ;  /* 0x003be00501007387 */ /* 0x0001e20000100800 */
[----:B------:R-:W-:Y:S02]  /*cf20*/  UIMAD UR74, UR5, 0x3c, URZ ;  /* 0x0000003c054a78a4 */ /* 0x000fe4000f8e02ff */
[----:B------:R-:W-:Y:S01]  /*cf30*/  @!P5 IMAD.MOV R29, RZ, RZ, -R29 ;  /* 0x000000ffff1dd224 */ /* 0x000fe200078e0a1d */
[----:B------:R-:W-:Y:S01]  /*cf40*/  STL [R1+0x3c80], R25 ;  /* 0x003c801901007387 */ /* 0x000fe20000100800 */
[----:B------:R-:W-:Y:S02]  /*cf50*/  UIMAD UR67, UR5, 0x3a, URZ ;  /* 0x0000003a054378a4 */ /* 0x000fe4000f8e02ff */
[----:B------:R-:W-:Y:S01]  /*cf60*/  UIMAD UR75, UR5, 0x39, URZ ;  /* 0x00000039054b78a4 */ /* 0x000fe2000f8e02ff */
[----:B------:R-:W-:Y:S01]  /*cf70*/  STL [R1+0x3c84], R26 ;  /* 0x003c841a01007387 */ /* 0x000fe20000100800 */
[----:B------:R-:W-:-:S02]  /*cf80*/  UIMAD UR71, UR5, 0x38, URZ ;  /* 0x00000038054778a4 */ /* 0x000fc4000f8e02ff */
[----:B------:R-:W-:Y:S01]  /*cf90*/  UIMAD UR77, UR5, 0x37, URZ ;  /* 0x00000037054d78a4 */ /* 0x000fe2000f8e02ff */
[----:B------:R-:W-:Y:S01]  /*cfa0*/  STL [R1+0x3c88], R27 ;  /* 0x003c881b01007387 */ /* 0x000fe20000100800 */
[----:B------:R-:W-:Y:S02]  /*cfb0*/  UIMAD UR69, UR5, 0x36, URZ ;  /* 0x00000036054578a4 */ /* 0x000fe4000f8e02ff */
[----:B------:R-:W-:Y:S01]  /*cfc0*/  UIMAD UR73, UR5, 0x35, URZ ;  /* 0x00000035054978a4 */ /* 0x000fe2000f8e02ff */
[----:B------:R-:W-:Y:S01]  /*cfd0*/  STL [R1+0x3c8c], R28 ;  /* 0x003c8c1c01007387 */ /* 0x000fe20000100800 */
[----:B------:R-:W-:Y:S02]  /*cfe0*/  UIMAD UR76, UR5, 0x34, URZ ;  /* 0x00000034054c78a4 */ /* 0x000fe4000f8e02ff */
[----:B------:R-:W-:Y:S01]  /*cff0*/  UIMAD UR52, UR52, 0x2d, URZ ;  /* 0x0000002d343478a4 */ /* 0x000fe2000f8e02ff */
[----:B------:R-:W-:Y:S01]  /*d000*/  STL [R1+0x3c90], R29 ;  /* 0x003c901d01007387 */ /* 0x000fe20000100800 */
[----:B------:R-:W-:-:S02]  /*d010*/  UIMAD UR55, UR55, 0x2c, URZ ;  /* 0x0000002c373778a4 */ /* 0x000fc4000f8e02ff */
[----:B------:R-:W-:Y:S02]  /*d020*/  UIMAD UR41, UR41, 0x2b, URZ ;  /* 0x0000002b292978a4 */ /* 0x000fe4000f8e02ff */
[----:B------:R-:W-:Y:S02]  /*d030*/  UIMAD UR42, UR42, 0x2a, URZ ;  /* 0x0000002a2a2a78a4 */ /* 0x000fe4000f8e02ff */
[----:B------:R-:W-:Y:S02]  /*d040*/  UIMAD UR43, UR43, 0x29, URZ ;  /* 0x000000292b2b78a4 */ /* 0x000fe4000f8e02ff */
[----:B------:R-:W-:Y:S02]  /*d050*/  UIMAD UR44, UR44, 0x28, URZ ;  /* 0x000000282c2c78a4 */ /* 0x000fe4000f8e02ff */
[----:B------:R-:W-:Y:S02]  /*d060*/  UIMAD UR45, UR45, 0x27, URZ ;  /* 0x000000272d2d78a4 */ /* 0x000fe4000f8e02ff */
[----:B------:R-:W-:-:S02]  /*d070*/  UIMAD UR46, UR46, 0x26, URZ ;  /* 0x000000262e2e78a4 */ /* 0x000fc4000f8e02ff */
[----:B------:R-:W-:Y:S02]  /*d080*/  UIMAD UR47, UR47, 0x25, URZ ;  /* 0x000000252f2f78a4 */ /* 0x000fe4000f8e02ff */
[----:B------:R-:W-:Y:S02]  /*d090*/  UIMAD UR48, UR48, 0x24, URZ ;  /* 0x00000024303078a4 */ /* 0x000fe4000f8e02ff */
[----:B------:R-:W-:Y:S01]  /*d0a0*/  UIMAD UR49, UR49, 0x23, URZ ;  /* 0x00000023313178a4 */ /* 0x000fe2000f8e02ff */
[C---:B---3--:R-:W-:Y:S01]  /*d0b0*/  SEL R12, R8.reuse, R12, !P1 ;  /* 0x0000000c080c7207 */ /* 0x048fe20004800000 */
[----:B------:R-:W-:Y:S02]  /*d0c0*/  UIMAD UR50, UR50, 0x22, URZ ;  /* 0x00000022323278a4 */ /* 0x000fe4000f8e02ff */
[----:B------:R-:W-:Y:S01]  /*d0d0*/  UIMAD UR51, UR51, 0x21, URZ ;  /* 0x00000021333378a4 */ /* 0x000fe2000f8e02ff */
[C---:B----4-:R-:W-:Y:S01]  /*d0e0*/  SEL R11, R8.reuse, R11, !P1 ;  /* 0x0000000b080b7207 */ /* 0x050fe20004800000 */
[----:B------:R-:W-:Y:S01]  /*d0f0*/  STL [R1+0x228], R12 ;  /* 0x0002280c01007387 */ /* 0x000fe20000100800 */
[----:B------:R-:W-:Y:S01]  /*d100*/  USHF.L.U32 UR53, UR53, 0x5, URZ ;  /* 0x0000000535357899 */ /* 0x000fe200080006ff */
[----:B0-----:R-:W-:-:S02]  /*d110*/  SEL R5, R8, R10, !P1 ;  /* 0x0000000a08057207 */ /* 0x001fc40004800000 */
[----:B------:R-:W-:Y:S01]  /*d120*/  STL [R1+0x8c], R11 ;  /* 0x00008c0b01007387 */ /* 0x000fe20000100800 */
[----:B------:R-:W-:Y:S01]  /*d130*/  UIMAD UR54, UR54, 0x1f, URZ ;  /* 0x0000001f363678a4 */ /* 0x000fe2000f8e02ff */
[C---:B------:R-:W-:Y:S02]  /*d140*/  SEL R9, R8.reuse, R9, !P1 ;  /* 0x0000000908097207 */ /* 0x040fe40004800000 */
[----:B------:R0:W-:Y:S01]  /*d150*/  STL [R1+0x88], R5 ;  /* 0x0000880501007387 */ /* 0x0001e20000100800 */
[----:B------:R-:W-:Y:S01]  /*d160*/  UIMAD UR56, UR56, 0x1e, URZ ;  /* 0x0000001e383878a4 */ /* 0x000fe2000f8e02ff */
[C---:B------:R-:W-:Y:S02]  /*d170*/  SEL R7, R8.reuse, R7, !P1 ;  /* 0x0000000708077207 */ /* 0x040fe40004800000 */
[----:B------:R-:W-:Y:S01]  /*d180*/  STL [R1+0x84], R9 ;  /* 0x0000840901007387 */ /* 0x000fe20000100800 */
[----:B------:R-:W-:Y:S02]  /*d190*/  UIMAD UR57, UR57, 0x1d, URZ ;  /* 0x0000001d393978a4 */ /* 0x000fe4000f8e02ff */
[----:B------:R-:W-:Y:S01]  /*d1a0*/  UIMAD UR6, UR6, 0x1c, URZ ;  /* 0x0000001c060678a4 */ /* 0x000fe2000f8e02ff */
[----:B------:R-:W-:Y:S01]  /*d1b0*/  STL [R1+0x7c], R7 ;  /* 0x00007c0701007387 */ /* 0x000fe20000100800 */
[----:B------:R-:W-:Y:S01]  /*d1c0*/  UIMAD UR7, UR7, 0x1b, URZ ;  /* 0x0000001b070778a4 */ /* 0x000fe2000f8e02ff */
[C---:B0-----:R-:W-:Y:S01]  /*d1d0*/  SEL R5, R8.reuse, R6, !P1 ;  /* 0x0000000608057207 */ /* 0x041fe20004800000 */
[----:B------:R-:W-:Y:S01]  /*d1e0*/  UIMAD UR8, UR8, 0x1a, URZ ;  /* 0x0000001a080878a4 */ /* 0x000fe2000f8e02ff */
[----:B------:R-:W3:Y:S01]  /*d1f0*/  LDL.LU R29, [R1+0x1bc] ;  /* 0x0001bc00011d7983 */ /* 0x000ee20000300800 */
[----:B------:R-:W-:Y:S01]  /*d200*/  UIMAD UR9, UR9, 0x19, URZ ;  /* 0x00000019090978a4 */ /* 0x000fe2000f8e02ff */
[----:B-----5:R-:W-:Y:S01]  /*d210*/  SEL R0, R8, R0, !P1 ;  /* 0x0000000008007207 */ /* 0x020fe20004800000 */
[----:B------:R-:W-:Y:S01]  /*d220*/  UIMAD UR10, UR10, 0x18, URZ ;  /* 0x000000180a0a78a4 */ /* 0x000fe2000f8e02ff */
[----:B------:R0:W-:Y:S01]  /*d230*/  STL [R1+0x78], R5 ;  /* 0x0000780501007387 */ /* 0x0001e20000100800 */
[----:B------:R-:W-:-:S02]  /*d240*/  UIMAD UR11, UR11, 0x17, URZ ;  /* 0x000000170b0b78a4 */ /* 0x000fc4000f8e02ff */
[----:B------:R-:W-:Y:S01]  /*d250*/  UIMAD UR12, UR12, 0x16, URZ ;  /* 0x000000160c0c78a4 */ /* 0x000fe2000f8e02ff */
[----:B------:R-:W4:Y:S01]  /*d260*/  LDL.LU R28, [R1+0x1b8] ;  /* 0x0001b800011c7983 */ /* 0x000f220000300800 */
[----:B------:R-:W-:Y:S02]  /*d270*/  UIMAD UR13, UR13, 0x15, URZ ;  /* 0x000000150d0d78a4 */ /* 0x000fe4000f8e02ff */
[----:B------:R-:W-:Y:S01]  /*d280*/  UIMAD UR14, UR14, 0x14, URZ ;  /* 0x000000140e0e78a4 */ /* 0x000fe2000f8e02ff */
[----:B------:R1:W-:Y:S01]  /*d290*/  STL [R1+0x74], R0 ;  /* 0x0000740001007387 */ /* 0x0003e20000100800 */
[----:B------:R-:W-:Y:S01]  /*d2a0*/  UIMAD UR15, UR15, 0x13, URZ ;  /* 0x000000130f0f78a4 */ /* 0x000fe2000f8e02ff */
[C---:B------:R-:W-:Y:S02]  /*d2b0*/  SEL R4, R8.reuse, R4, !P1 ;  /* 0x0000000408047207 */ /* 0x040fe40004800000 */
[----:B------:R-:W5:Y:S01]  /*d2c0*/  LDL.LU R27, [R1+0x1b4] ;  /* 0x0001b400011b7983 */ /* 0x000f620000300800 */
[----:B------:R-:W-:Y:S01]  /*d2d0*/  UIMAD UR16, UR16, 0x12, URZ ;  /* 0x00000012101078a4 */ /* 0x000fe2000f8e02ff */
[----:B------:R-:W-:-:S02]  /*d2e0*/  SEL R3, R8, R3, !P1 ;  /* 0x0000000308037207 */ /* 0x000fc40004800000 */
[----:B------:R-:W5:Y:S01]  /*d2f0*/  LDL.LU R26, [R1+0x1b0] ;  /* 0x0001b000011a7983 */ /* 0x000f620000300800 */
[----:B------:R-:W-:Y:S02]  /*d300*/  UIMAD UR17, UR17, 0x11, URZ ;  /* 0x00000011111178a4 */ /* 0x000fe4000f8e02ff */
[----:B------:R-:W-:Y:S01]  /*d310*/  USHF.L.U32 UR18, UR18, 0x4, URZ ;  /* 0x0000000412127899 */ /* 0x000fe200080006ff */
[----:B------:R-:W5:Y:S01]  /*d320*/  LDL.LU R25, [R1+0x1ac] ;  /* 0x0001ac0001197983 */ /* 0x000f620000300800 */
[----:B------:R-:W-:Y:S02]  /*d330*/  UIMAD UR19, UR19, 0xf, URZ ;  /* 0x0000000f131378a4 */ /* 0x000fe4000f8e02ff */
[----:B------:R-:W-:Y:S01]  /*d340*/  UIMAD UR24, UR24, 0xe, URZ ;  /* 0x0000000e181878a4 */ /* 0x000fe2000f8e02ff */
[----:B0-----:R-:W5:Y:S01]  /*d350*/  LDL.LU R5, [R1+0x1a8] ;  /* 0x0001a80001057983 */ /* 0x001f620000300800 */
[----:B------:R-:W-:Y:S02]  /*d360*/  UIMAD UR25, UR25, 0xd, URZ ;  /* 0x0000000d191978a4 */ /* 0x000fe4000f8e02ff */
[----:B------:R-:W-:Y:S01]  /*d370*/  UIMAD UR26, UR26, 0xc, URZ ;  /* 0x0000000c1a1a78a4 */ /* 0x000fe2000f8e02ff */
[----:B------:R-:W5:Y:S01]  /*d380*/  LDL.LU R24, [R1+0x1a4] ;  /* 0x0001a40001187983 */ /* 0x000f620000300800 */
[----:B------:R-:W-:-:S02]  /*d390*/  UIMAD UR27, UR27, 0xb, URZ ;  /* 0x0000000b1b1b78a4 */ /* 0x000fc4000f8e02ff */
[----:B------:R-:W-:Y:S01]  /*d3a0*/  UIMAD UR28, UR28, 0xa, URZ ;  /* 0x0000000a1c1c78a4 */ /* 0x000fe2000f8e02ff */
[----:B------:R-:W5:Y:S01]  /*d3b0*/  LDL.LU R23, [R1+0x1a0] ;  /* 0x0001a00001177983 */ /* 0x000f620000300800 */
[----:B------:R-:W-:Y:S02]  /*d3c0*/  UIMAD UR29, UR29, 0x9, URZ ;  /* 0x000000091d1d78a4 */ /* 0x000fe4000f8e02ff */
[----:B------:R-:W-:Y:S01]  /*d3d0*/  USHF.L.U32 UR30, UR30, 0x3, URZ ;  /* 0x000000031e1e7899 */ /* 0x000fe200080006ff */
[----:B------:R-:W5:Y:S01]  /*d3e0*/  LDL.LU R22, [R1+0x19c] ;  /* 0x00019c0001167983 */ /* 0x000f620000300800 */
[----:B------:R-:W-:Y:S02]  /*d3f0*/  UIMAD UR31, UR31, 0x7, URZ ;  /* 0x000000071f1f78a4 */ /* 0x000fe4000f8e02ff */
[----:B------:R-:W-:Y:S01]  /*d400*/  UIMAD UR32, UR32, 0x6, URZ ;  /* 0x00000006202078a4 */ /* 0x000fe2000f8e02ff */
[----:B------:R-:W5:Y:S01]  /*d410*/  LDL.LU R21, [R1+0x198] ;  /* 0x0001980001157983 */ /* 0x000f620000300800 */
[----:B------:R-:W-:-:S02]  /*d420*/  UIMAD UR33, UR33, 0x5, URZ ;  /* 0x00000005212178a4 */ /* 0x000fc4000f8e02ff */
[----:B------:R-:W-:Y:S01]  /*d430*/  USHF.L.U32 UR36, UR36, 0x2, URZ ;  /* 0x0000000224247899 */ /* 0x000fe200080006ff */
[----:B------:R-:W5:Y:S01]  /*d440*/  LDL.LU R20, [R1+0x194] ;  /* 0x0001940001147983 */ /* 0x000f620000300800 */
[----:B------:R-:W-:Y:S02]  /*d450*/  UIMAD UR37, UR37, 0x3, URZ ;  /* 0x00000003252578a4 */ /* 0x000fe4000f8e02ff */
[----:B------:R-:W-:Y:S01]  /*d460*/  USHF.L.U32 UR38, UR38, 0x1, URZ ;  /* 0x0000000126267899 */ /* 0x000fe200080006ff */
[----:B------:R-:W5:Y:S01]  /*d470*/  LDL.LU R19, [R1+0x12c] ;  /* 0x00012c0001137983 */ /* 0x000f620000300800 */
[----:B------:R-:W0:Y:S03]  /*d480*/  LDCU UR22, c[0x0][0x3a8] ;  /* 0x00007500ff1677ac */ /* 0x000e260008000800 */
[----:B------:R-:W5:Y:S04]  /*d490*/  LDL.LU R18, [R1+0x134] ;  /* 0x0001340001127983 */ /* 0x000f680000300800 */
[----:B------:R-:W5:Y:S04]  /*d4a0*/  LDL.LU R17, [R1+0x13c] ;  /* 0x00013c0001117983 */ /* 0x000f680000300800 */
[----:B------:R-:W5:Y:S04]  /*d4b0*/  LDL.LU R16, [R1+0x144] ;  /* 0x0001440001107983 */ /* 0x000f680000300800 */
[----:B------:R-:W5:Y:S04]  /*d4c0*/  LDL.LU R15, [R1+0x14c] ;  /* 0x00014c00010f7983 */ /* 0x000f680000300800 */
[----:B------:R-:W5:Y:S04]  /*d4d0*/  LDL.LU R14, [R1+0x154] ;  /* 0x00015400010e7983 */ /* 0x000f680000300800 */
[----:B------:R-:W5:Y:S04]  /*d4e0*/  LDL.LU R7, [R1+0x168] ;  /* 0x0001680001077983 */ /* 0x000f680000300800 */
[----:B------:R-:W5:Y:S04]  /*d4f0*/  LDL.LU R6, [R1+0x170] ;  /* 0x0001700001067983 */ /* 0x000f680000300800 */
[----:B-1----:R-:W5:Y:S04]  /*d500*/  LDL.LU R0, [R1+0x178] ;  /* 0x0001780001007983 */ /* 0x002f680000300800 */
[----:B------:R1:W-:Y:S04]  /*d510*/  STL [R1+0x70], R4 ;  /* 0x0000700401007387 */ /* 0x0003e80000100800 */
[----:B------:R-:W5:Y:S04]  /*d520*/  LDL.LU R13, [R1+0x184] ;  /* 0x00018400010d7983 */ /* 0x000f680000300800 */
[----:B------:R0:W-:Y:S04]  /*d530*/  STL [R1+0x6c], R3 ;  /* 0x00006c0301007387 */ /* 0x0001e80000100800 */
[----:B------:R-:W5:Y:S01]  /*d540*/  LDL.LU R12, [R1+0x190] ;  /* 0x00019000010c7983 */ /* 0x000f620000300800 */
[----:B--2---:R-:W-:-:S05]  /*d550*/  SEL R2, R8, R2, !P1 ;  /* 0x0000000208027207 */ /* 0x004fca0004800000 */
[----:B------:R2:W-:Y:S04]  /*d560*/  STL [R1+0x68], R2 ;  /* 0x0000680201007387 */ /* 0x0005e80000100800 */
[----:B------:R-:W5:Y:S04]  /*d570*/  LDL.LU R11, [R1+0x18c] ;  /* 0x00018c00010b7983 */ /* 0x000f680000300800 */
[----:B------:R-:W5:Y:S04]  /*d580*/  LDL.LU R10, [R1+0x188] ;  /* 0x00018800010a7983 */ /* 0x000f680000300800 */
[----:B------:R-:W5:Y:S04]  /*d590*/  LDL.LU R9, [R1+0x180] ;  /* 0x0001800001097983 */ /* 0x000f680000300800 */
[----:B-1----:R-:W5:Y:S04]  /*d5a0*/  LDL.LU R4, [R1+0x17c] ;  /* 0x00017c0001047983 */ /* 0x002f680000300800 */
[----:B0-----:R-:W5:Y:S04]  /*d5b0*/  LDL.LU R3, [R1+0x174] ;  /* 0x0001740001037983 */ /* 0x001f680000300800 */
[----:B--2---:R-:W2:Y:S01]  /*d5c0*/  LDL.LU R2, [R1+0x16c] ;  /* 0x00016c0001027983 */ /* 0x004ea20000300800 */
[----:B---3--:R-:W-:-:S05]  /*d5d0*/  SEL R29, R8, R29, !P1 ;  /* 0x0000001d081d7207 */ /* 0x008fca0004800000 */
[----:B------:R4:W-:Y:S02]  /*d5e0*/  STL [R1+0x64], R29 ;  /* 0x0000641d01007387 */ /* 0x0009e40000100800 */
[C---:B----4-:R-:W-:Y:S02]  /*d5f0*/  SEL R29, R8.reuse, R28, !P1 ;  /* 0x0000001c081d7207 */ /* 0x050fe40004800000 */
[C---:B-----5:R-:W-:Y:S02]  /*d600*/  SEL R28, R8.reuse, R27, !P1 ;  /* 0x0000001b081c7207 */ /* 0x060fe40004800000 */
[C---:B------:R-:W-:Y:S01]  /*d610*/  SEL R27, R8.reuse, R26, !P1 ;  /* 0x0000001a081b7207 */ /* 0x040fe20004800000 */
[----:B------:R-:W-:Y:S01]  /*d620*/  STL [R1+0x5c], R29 ;  /* 0x00005c1d01007387 */ /* 0x000fe20000100800 */
[----:B------:R-:W-:-:S03]  /*d630*/  SEL R26, R8, R25, !P1 ;  /* 0x00000019081a7207 */ /* 0x000fc60004800000 */
        /* <DEDUP_REMOVED lines=8> */
[----:B------:R0:W-:Y:S04]  /*d6c0*/  STL [R1+0x4], R5 ;  /* 0x0000040501007387 */ /* 0x0001e80000100800 */
[----:B------:R-:W-:Y:S01]  /*d6d0*/  STL [R1], R23 ;  /* 0x0000001701007387 */ /* 0x000fe20000100800 */
[----:B0-----:R-:W-:-:S03]  /*d6e0*/  SEL R5, R8, R21, !P1 ;  /* 0x0000001508057207 */ /* 0x001fc60004800000 */
[----:B------:R-:W-:Y:S01]  /*d6f0*/  STL [R1+0x90], R22 ;  /* 0x0000901601007387 */ /* 0x000fe20000100800 */
[C---:B------:R-:W-:Y:S02]  /*d700*/  SEL R20, R8.reuse, R20, !P1 ;  /* 0x0000001408147207 */ /* 0x040fe40004800000 */
[C---:B------:R-:W-:Y:S01]  /*d710*/  SEL R19, R8.reuse, R19, !P1 ;  /* 0x0000001308137207 */ /* 0x040fe20004800000 */
[----:B------:R0:W-:Y:S04]  /*d720*/  STL [R1+0x94], R5 ;  /* 0x0000940501007387 */ /* 0x0001e80000100800 */
[----:B------:R-:W-:Y:S01]  /*d730*/  STL [R1+0x9c], R20 ;  /* 0x00009c1401007387 */ /* 0x000fe20000100800 */
[C---:B------:R-:W-:Y:S02]  /*d740*/  SEL R17, R8.reuse, R17, !P1 ;  /* 0x0000001108117207 */ /* 0x040fe40004800000 */
[C---:B0-----:R-:W-:Y:S01]  /*d750*/  SEL R5, R8.reuse, R18, !P1 ;  /* 0x0000001208057207 */ /* 0x041fe20004800000 */
[----:B------:R-:W-:Y:S01]  /*d760*/  STL [R1+0x12c], R19 ;  /* 0x00012c1301007387 */ /* 0x000fe20000100800 */
[----:B------:R-:W-:-:S03]  /*d770*/  SEL R16, R8, R16, !P1 ;  /* 0x0000001008107207 */ /* 0x000fc60004800000 */
[----:B------:R0:W-:Y:S01]  /*d780*/  STL [R1+0x134], R5 ;  /* 0x0001340501007387 */ /* 0x0001e20000100800 */
[----:B------:R-:W-:-:S03]  /*d790*/  SEL R14, R8, R14, !P1 ;  /* 0x0000000e080e7207 */ /* 0x000fc60004800000 */
[----:B------:R-:W-:Y:S01]  /*d7a0*/  STL [R1+0x13c], R17 ;  /* 0x00013c1101007387 */ /* 0x000fe20000100800 */
[C---:B------:R-:W-:Y:S02]  /*d7b0*/  SEL R7, R8.reuse, R7, !P1 ;  /* 0x0000000708077207 */ /* 0x040fe40004800000 */
[C---:B0-----:R-:W-:Y:S01]  /*d7c0*/  SEL R5, R8.reuse, R15, !P1 ;  /* 0x0000000f08057207 */ /* 0x041fe20004800000 */
[----:B------:R-:W-:Y:S04]  /*d7d0*/  STL [R1+0x144], R16 ;  /* 0x0001441001007387 */ /* 0x000fe80000100800 */
[----:B------:R0:W-:Y:S01]  /*d7e0*/  STL [R1+0x14c], R5 ;  /* 0x00014c0501007387 */ /* 0x0001e20000100800 */
[----:B------:R-:W-:-:S03]  /*d7f0*/  SEL R0, R8, R0, !P1 ;  /* 0x0000000008007207 */ /* 0x000fc60004800000 */
[----:B------:R-:W-:Y:S04]  /*d800*/  STL [R1+0x154], R14 ;  /* 0x0001540e01007387 */ /* 0x000fe80000100800 */
[----:B------:R1:W-:Y:S01]  /*d810*/  STL [R1+0x168], R7 ;  /* 0x0001680701007387 */ /* 0x0003e20000100800 */
[----:B0-----:R-:W-:-:S03]  /*d820*/  SEL R5, R8, R6, !P1 ;  /* 0x0000000608057207 */ /* 0x001fc60004800000 */
[----:B-1----:R-:W3:Y:S04]  /*d830*/  LDL.LU R7, [R1+0x164] ;  /* 0x0001640001077983 */ /* 0x002ee80000300800 */
[----:B------:R-:W-:Y:S04]  /*d840*/  STL [R1+0x170], R5 ;  /* 0x0001700501007387 */ /* 0x000fe80000100800 */
[----:B------:R-:W4:Y:S04]  /*d850*/  LDL.LU R6, [R1+0x160] ;  /* 0x0001600001067983 */ /* 0x000f280000300800 */
[----:B------:R0:W-:Y:S04]  /*d860*/  STL [R1+0x178], R0 ;  /* 0x0001780001007387 */ /* 0x0001e80000100800 */
[----:B0-----:R-:W5:Y:S01]  /*d870*/  LDL.LU R0, [R1+0x15c] ;  /* 0x00015c0001007983 */ /* 0x001f620000300800 */
[----:B------:R-:W-:-:S02]  /*d880*/  SEL R13, R8, R13, !P1 ;  /* 0x0000000d080d7207 */ /* 0x000fc40004800000 */
[----:B------:R-:W-:-:S03]  /*d890*/  SEL R5, R8, R12, !P1 ;  /* 0x0000000c08057207 */ /* 0x000fc60004800000 */
[----:B------:R-:W-:Y:S04]  /*d8a0*/  STL [R1+0x184], R13 ;  /* 0x0001840d01007387 */ /* 0x000fe80000100800 */
[----:B------:R0:W-:Y:S01]  /*d8b0*/  STL [R1+0x19c], R5 ;  /* 0x00019c0501007387 */ /* 0x0001e20000100800 */
[C---:B------:R-:W-:Y:S02]  /*d8c0*/  SEL R11, R8.reuse, R11, !P1 ;  /* 0x0000000b080b7207 */ /* 0x040fe40004800000 */
[----:B------:R-:W-:-:S03]  /*d8d0*/  SEL R10, R8, R10, !P1 ;  /* 0x0000000a080a7207 */ /* 0x000fc60004800000 */
[----:B------:R-:W-:Y:S01]  /*d8e0*/  STL [R1+0x1a4], R11 ;  /* 0x0001a40b01007387 */ /* 0x000fe20000100800 */
[----:B0-----:R-:W-:-:S03]  /*d8f0*/  SEL R5, R8, R9, !P1 ;  /* 0x0000000908057207 */ /* 0x001fc60004800000 */
[----:B------:R-:W-:Y:S01]  /*d900*/  STL [R1+0x1b4], R10 ;  /* 0x0001b40a01007387 */ /* 0x000fe20000100800 */
[----:B------:R-:W-:-:S03]  /*d910*/  SEL R4, R8, R4, !P1 ;  /* 0x0000000408047207 */ /* 0x000fc60004800000 */
[----:B------:R0:W-:Y:S01]  /*d920*/  STL [R1+0x1e0], R5 ;  /* 0x0001e00501007387 */ /* 0x0001e20000100800 */
[----:B------:R-:W-:-:S03]  /*d930*/  SEL R3, R8, R3, !P1 ;  /* 0x0000000308037207 */ /* 0x000fc60004800000 */
[----:B------:R1:W-:Y:S01]  /*d940*/  STL [R1+0x1ec], R4 ;  /* 0x0001ec0401007387 */ /* 0x0003e20000100800 */
[----:B--2---:R-:W-:-:S03]  /*d950*/  SEL R2, R8, R2, !P1 ;  /* 0x0000000208027207 */ /* 0x004fc60004800000 */
[----:B------:R-:W2:Y:S04]  /*d960*/  LDL.LU R29, [R1+0x158] ;  /* 0x00015800011d7983 */ /* 0x000ea80000300800 */
[----:B------:R0:W-:Y:S04]  /*d970*/  STL [R1+0x1f4], R3 ;  /* 0x0001f40301007387 */ /* 0x0001e80000100800 */
[----:B------:R-:W2:Y:S04]  /*d980*/  LDL.LU R28, [R1+0x150] ;  /* 0x00015000011c7983 */ /* 0x000ea80000300800 */
[----:B------:R0:W-:Y:S04]  /*d990*/  STL [R1+0x1fc], R2 ;  /* 0x0001fc0201007387 */ /* 0x0001e80000100800 */
[----:B------:R-:W2:Y:S04]  /*d9a0*/  LDL.LU R27, [R1+0x148] ;  /* 0x00014800011b7983 */ /* 0x000ea80000300800 */
[----:B------:R-:W2:Y:S04]  /*d9b0*/  LDL.LU R26, [R1+0x140] ;  /* 0x00014000011a7983 */ /* 0x000ea80000300800 */
[----:B------:R-:W2:Y:S04]  /*d9c0*/  LDL.LU R25, [R1+0x138] ;  /* 0x0001380001197983 */ /* 0x000ea80000300800 */
[----:B0-----:R-:W2:Y:S04]  /*d9d0*/  LDL.LU R5, [R1+0x128] ;  /* 0x0001280001057983 */ /* 0x001ea80000300800 */
[----:B------:R-:W2:Y:S04]  /*d9e0*/  LDL.LU R24, [R1+0x120] ;  /* 0x0001200001187983 */ /* 0x000ea80000300800 */
        /* <DEDUP_REMOVED lines=10> */
[----:B-1----:R-:W2:Y:S04]  /*da90*/  LDL.LU R4, [R1+0xf8] ;  /* 0x0000f80001047983 */ /* 0x002ea80000300800 */
[----:B------:R-:W2:Y:S04]  /*daa0*/  LDL.LU R3, [R1+0x11c] ;  /* 0x00011c0001037983 */ /* 0x000ea80000300800 */
[----:B------:R-:W2:Y:S01]  /*dab0*/  LDL.LU R2, [R1+0xf4] ;  /* 0x0000f40001027983 */ /* 0x000ea20000300800 */
[----:B---3--:R-:W-:-:S05]  /*dac0*/  SEL R7, R8, R7, !P1 ;  /* 0x0000000708077207 */ /* 0x008fca0004800000 */
[----:B------:R0:W-:Y:S01]  /*dad0*/  STL [R1+0x208], R7 ;  /* 0x0002080701007387 */ /* 0x0001e20000100800 */
[----:B----4-:R-:W-:-:S03]  /*dae0*/  SEL R6, R8, R6, !P1 ;  /* 0x0000000608067207 */ /* 0x010fc60004800000 */
[----:B------:R-:W3:Y:S04]  /*daf0*/  LDL.LU R13, [R1+0xf0] ;  /* 0x0000f000010d7983 */ /* 0x000ee80000300800 */
[----:B------:R1:W-:Y:S04]  /*db00*/  STL [R1+0x210], R6 ;  /* 0x0002100601007387 */ /* 0x0003e80000100800 */
[----:B------:R-:W4:Y:S01]  /*db10*/  LDL.LU R12, [R1+0xec] ;  /* 0x0000ec00010c7983 */ /* 0x000f220000300800 */
[----:B-----5:R-:W-:-:S05]  /*db20*/  SEL R0, R8, R0, !P1 ;  /* 0x0000000008007207 */ /* 0x020fca0004800000 */
[----:B------:R5:W-:Y:S04]  /*db30*/  STL [R1+0x218], R0 ;  /* 0x0002180001007387 */ /* 0x000be80000100800 */
[----:B------:R-:W4:Y:S04]  /*db40*/  LDL.LU R11, [R1+0xe8] ;  /* 0x0000e800010b7983 */ /* 0x000f280000300800 */
[----:B------:R-:W4:Y:S04]  /*db50*/  LDL.LU R10, [R1+0xe4] ;  /* 0x0000e400010a7983 */ /* 0x000f280000300800 */
[----:B------:R-:W4:Y:S04]  /*db60*/  LDL.LU R9, [R1+0xe0] ;  /* 0x0000e00001097983 */ /* 0x000f280000300800 */
[----:B0-----:R-:W4:Y:S04]  /*db70*/  LDL.LU R7, [R1+0xdc] ;  /* 0x0000dc0001077983 */ /* 0x001f280000300800 */
[----:B-1----:R-:W4:Y:S04]  /*db80*/  LDL.LU R6, [R1+0xd8] ;  /* 0x0000d80001067983 */ /* 0x002f280000300800 */
[----:B-----5:R-:W5:Y:S01]  /*db90*/  LDL.LU R0, [R1+0xd4] ;  /* 0x0000d40001007983 */ /* 0x020f620000300800 */
[----:B--2---:R-:W-:-:S05]  /*dba0*/  SEL R29, R8, R29, !P1 ;  /* 0x0000001d081d7207 */ /* 0x004fca0004800000 */
[----:B------:R0:W-:Y:S02]  /*dbb0*/  STL [R1+0x224], R29 ;  /* 0x0002241d01007387 */ /* 0x0001e40000100800 */
[C---:B0-----:R-:W-:Y:S02]  /*dbc0*/  SEL R29, R8.reuse, R28, !P1 ;  /* 0x0000001c081d7207 */ /* 0x041fe40004800000 */
[C---:B------:R-:W-:Y:S02]  /*dbd0*/  SEL R28, R8.reuse, R27, !P1 ;  /* 0x0000001b081c7207 */ /* 0x040fe40004800000 */
        /* <DEDUP_REMOVED lines=14> */
[----:B------:R-:W-:Y:S01]  /*dcc0*/  STL [R1+0x200], R22 ;  /* 0x0002001601007387 */ /* 0x000fe20000100800 */
        /* <DEDUP_REMOVED lines=15> */
[----:B------:R-:W-:Y:S01]  /*ddc0*/  STL [R1+0x1d4], R15 ;  /* 0x0001d40f01007387 */ /* 0x000fe20000100800 */
[----:B------:R-:W-:-:S03]  /*ddd0*/  SEL R2, R8, R2, !P1 ;  /* 0x0000000208027207 */ /* 0x000fc60004800000 */
[----:B------:R-:W-:Y:S04]  /*dde0*/  STL [R1+0x1d0], R5 ;  /* 0x0001d00501007387 */ /* 0x000fe80000100800 */
[----:B------:R0:W-:Y:S04]  /*ddf0*/  STL [R1+0x1cc], R4 ;  /* 0x0001cc0401007387 */ /* 0x0001e80000100800 */
[----:B0-----:R-:W2:Y:S04]  /*de00*/  LDL.LU R4, [R1+0xd0] ;  /* 0x0000d00001047983 */ /* 0x001ea80000300800 */
[----:B------:R0:W-:Y:S04]  /*de10*/  STL [R1+0x1c8], R3 ;  /* 0x0001c80301007387 */ /* 0x0001e80000100800 */
[----:B0-----:R-:W2:Y:S04]  /*de20*/  LDL.LU R3, [R1+0xcc] ;  /* 0x0000cc0001037983 */ /* 0x001ea80000300800 */
[----:B------:R0:W-:Y:S04]  /*de30*/  STL [R1+0x1c4], R2 ;  /* 0x0001c40201007387 */ /* 0x0001e80000100800 */
[----:B0-----:R-:W2:Y:S01]  /*de40*/  LDL.LU R2, [R1+0xc8] ;  /* 0x0000c80001027983 */ /* 0x001ea20000300800 */
[----:B---3--:R-:W-:-:S05]  /*de50*/  SEL R5, R8, R13, !P1 ;  /* 0x0000000d08057207 */ /* 0x008fca0004800000 */
[----:B------:R0:W-:Y:S01]  /*de60*/  STL [R1+0x1c0], R5 ;  /* 0x0001c00501007387 */ /* 0x0001e20000100800 */
[----:B----4-:R-:W-:-:S05]  /*de70*/  SEL R12, R8, R12, !P1 ;  /* 0x0000000c080c7207 */ /* 0x010fca0004800000 */
[----:B------:R-:W-:Y:S01]  /*de80*/  STL [R1+0x1bc], R12 ;  /* 0x0001bc0c01007387 */ /* 0x000fe20000100800 */
[C---:B------:R-:W-:Y:S02]  /*de90*/  SEL R11, R8.reuse, R11, !P1 ;  /* 0x0000000b080b7207 */ /* 0x040fe40004800000 */
[----:B0-----:R-:W-:-:S03]  /*dea0*/  SEL R5, R8, R10, !P1 ;  /* 0x0000000a08057207 */ /* 0x001fc60004800000 */
[----:B------:R-:W-:Y:S01]  /*deb0*/  STL [R1+0x1b8], R11 ;  /* 0x0001b80b01007387 */ /* 0x000fe20000100800 */
[----:B------:R-:W-:-:S03]  /*dec0*/  SEL R9, R8, R9, !P1 ;  /* 0x0000000908097207 */ /* 0x000fc60004800000 */
[----:B------:R0:W-:Y:S01]  /*ded0*/  STL [R1+0x1b0], R5 ;  /* 0x0001b00501007387 */ /* 0x0001e20000100800 */
[----:B------:R-:W-:-:S03]  /*dee0*/  SEL R7, R8, R7, !P1 ;  /* 0x0000000708077207 */ /* 0x000fc60004800000 */
[----:B------:R-:W-:Y:S01]  /*def0*/  STL [R1+0x1ac], R9 ;  /* 0x0001ac0901007387 */ /* 0x000fe20000100800 */
[----:B0-----:R-:W-:-:S03]  /*df00*/  SEL R5, R8, R6, !P1 ;  /* 0x0000000608057207 */ /* 0x001fc60004800000 */
[----:B------:R-:W-:Y:S01]  /*df10*/  STL [R1+0x1a8], R7 ;  /* 0x0001a80701007387 */ /* 0x000fe20000100800 */
[----:B-----5:R-:W-:-:S03]  /*df20*/  SEL R0, R8, R0, !P1 ;  /* 0x0000000008007207 */ /* 0x020fc60004800000 */
[----:B------:R-:W3:Y:S04]  /*df30*/  LDL.LU R29, [R1+0xc4] ;  /* 0x0000c400011d7983 */ /* 0x000ee80000300800 */
[----:B------:R-:W-:Y:S04]  /*df40*/  STL [R1+0x1a0], R5 ;  /* 0x0001a00501007387 */ /* 0x000fe80000100800 */
[----:B------:R-:W4:Y:S04]  /*df50*/  LDL.LU R28, [R1+0xc0] ;  /* 0x0000c000011c7983 */ /* 0x000f280000300800 */
[----:B------:R0:W-:Y:S04]  /*df60*/  STL [R1+0x198], R0 ;  /* 0x0001980001007387 */ /* 0x0001e80000100800 */
[----:B------:R-:W5:Y:S04]  /*df70*/  LDL.LU R27, [R1+0xbc] ;  /* 0x0000bc00011b7983 */ /* 0x000f680000300800 */
        /* <DEDUP_REMOVED lines=16> */
[----:B0-----:R-:W5:Y:S01]  /*e080*/  LDL.LU R0, [R1+0x3c] ;  /* 0x00003c0001007983 */ /* 0x001f620000300800 */
[----:B--2---:R-:W-:-:S05]  /*e090*/  SEL R4, R8, R4, !P1 ;  /* 0x0000000408047207 */ /* 0x004fca0004800000 */
[----:B------:R0:W-:Y:S04]  /*e0a0*/  STL [R1+0x194], R4 ;  /* 0x0001940401007387 */ /* 0x0001e80000100800 */
[----:B------:R-:W2:Y:S01]  /*e0b0*/  LDL.LU R10, [R1+0x34] ;  /* 0x00003400010a7983 */ /* 0x000ea20000300800 */
[----:B------:R-:W-:-:S05]  /*e0c0*/  SEL R3, R8, R3, !P1 ;  /* 0x0000000308037207 */ /* 0x000fca0004800000 */
[----:B------:R1:W-:Y:S04]  /*e0d0*/  STL [R1+0x190], R3 ;  /* 0x0001900301007387 */ /* 0x0003e80000100800 */
[----:B------:R-:W2:Y:S01]  /*e0e0*/  LDL.LU R9, [R1+0x30] ;  /* 0x0000300001097983 */ /* 0x000ea20000300800 */
[----:B------:R-:W-:-:S05]  /*e0f0*/  SEL R2, R8, R2, !P1 ;  /* 0x0000000208027207 */ /* 0x000fca0004800000 */
[----:B------:R0:W-:Y:S04]  /*e100*/  STL [R1+0x18c], R2 ;  /* 0x00018c0201007387 */ /* 0x0001e80000100800 */
[----:B------:R-:W2:Y:S04]  /*e110*/  LDL.LU R7, [R1+0x2c] ;  /* 0x00002c0001077983 */ /* 0x000ea80000300800 */
[----:B------:R-:W2:Y:S04]  /*e120*/  LDL.LU R6, [R1+0x28] ;  /* 0x0000280001067983 */ /* 0x000ea80000300800 */
[----:B0-----:R-:W2:Y:S04]  /*e130*/  LDL.LU R4, [R1+0x24] ;  /* 0x0000240001047983 */ /* 0x001ea80000300800 */
[----:B-1----:R-:W2:Y:S04]  /*e140*/  LDL.LU R3, [R1+0x20] ;  /* 0x0000200001037983 */ /* 0x002ea80000300800 */
[----:B------:R-:W2:Y:S04]  /*e150*/  LDL.LU R2, [R1+0x1c] ;  /* 0x00001c0001027983 */ /* 0x000ea80000300800 */
[----:B------:R-:W2:Y:S01]  /*e160*/  LDL.LU R5, [R1+0x14] ;  /* 0x0000140001057983 */ /* 0x000ea20000300800 */
[----:B---3--:R-:W-:-:S05]  /*e170*/  SEL R29, R8, R29, !P1 ;  /* 0x0000001d081d7207 */ /* 0x008fca0004800000 */
[----:B------:R0:W-:Y:S01]  /*e180*/  STL [R1+0x188], R29 ;  /* 0x0001881d01007387 */ /* 0x0001e20000100800 */
[----:B----4-:R-:W-:-:S03]  /*e190*/  SEL R28, R8, R28, !P1 ;  /* 0x0000001c081c7207 */ /* 0x010fc60004800000 */
[----:B0-----:R-:W3:Y:S01]  /*e1a0*/  LDL.LU R29, [R1+0x3c90] ;  /* 0x003c9000011d7983 */ /* 0x001ee20000300800 */
[----:B-----5:R-:W-:-:S03]  /*e1b0*/  SEL R27, R8, R27, !P1 ;  /* 0x0000001b081b7207 */ /* 0x020fc60004800000 */
[----:B------:R0:W-:Y:S01]  /*e1c0*/  STL [R1+0x180], R28 ;  /* 0x0001801c01007387 */ /* 0x0001e20000100800 */
[C---:B------:R-:W-:Y:S02]  /*e1d0*/  SEL R26, R8.reuse, R26, !P1 ;  /* 0x0000001a081a7207 */ /* 0x040fe40004800000 */
[C---:B------:R-:W-:Y:S01]  /*e1e0*/  SEL R25, R8.reuse, R25, !P1 ;  /* 0x0000001908197207 */ /* 0x040fe20004800000 */
[----:B0-----:R-:W4:Y:S01]  /*e1f0*/  LDL.LU R28, [R1+0x3c8c] ;  /* 0x003c8c00011c7983 */ /* 0x001f220000300800 */
[----:B------:R-:W-:-:S03]  /*e200*/  SEL R24, R8, R24, !P1 ;  /* 0x0000001808187207 */ /* 0x000fc60004800000 */
[----:B------:R0:W-:Y:S01]  /*e210*/  STL [R1+0x17c], R27 ;  /* 0x00017c1b01007387 */ /* 0x0001e20000100800 */
[C---:B------:R-:W-:Y:S02]  /*e220*/  SEL R23, R8.reuse, R23, !P1 ;  /* 0x0000001708177207 */ /* 0x040fe40004800000 */
[C---:B------:R-:W-:Y:S01]  /*e230*/  SEL R22, R8.reuse, R22, !P1 ;  /* 0x0000001608167207 */ /* 0x040fe20004800000 */
[----:B0-----:R-:W5:Y:S04]  /*e240*/  LDL.LU R27, [R1+0x3c88] ;  /* 0x003c8800011b7983 */ /* 0x001f680000300800 */
[----:B------:R0:W-:Y:S01]  /*e250*/  STL [R1+0x174], R26 ;  /* 0x0001741a01007387 */ /* 0x0001e20000100800 */
[C---:B------:R-:W-:Y:S02]  /*e260*/  SEL R21, R8.reuse, R21, !P1 ;  /* 0x0000001508157207 */ /* 0x040fe40004800000 */
[C---:B------:R-:W-:Y:S01]  /*e270*/  SEL R20, R8.reuse, R20, !P1 ;  /* 0x0000001408147207 */ /* 0x040fe20004800000 */
[----:B0-----:R-:W3:Y:S04]  /*e280*/  LDL.LU R26, [R1+0x3c84] ;  /* 0x003c8400011a7983 */ /* 0x001ee80000300800 */
[----:B------:R0:W-:Y:S01]  /*e290*/  STL [R1+0x16c], R25 ;  /* 0x00016c1901007387 */ /* 0x0001e20000100800 */
[----:B------:R-:W-:-:S03]  /*e2a0*/  SEL R19, R8, R19, !P1 ;  /* 0x0000001308137207 */ /* 0x000fc60004800000 */
        /* <DEDUP_REMOVED lines=28> */
[----:B------:R0:W-:Y:S04]  /*e470*/  STL [R1+0x128], R15 ;  /* 0x0001280f01007387 */ /* 0x0001e80000100800 */
        /* <DEDUP_REMOVED lines=10> */
[----:B0-----:R-:W3:Y:S01]  /*e520*/  LDL.LU R0, [R1+0x3c44] ;  /* 0x003c440001007983 */ /* 0x001ee20000300800 */
[----:B--2---:R-:W-:-:S02]  /*e530*/  SEL R10, R8, R10, !P1 ;  /* 0x0000000a080a7207 */ /* 0x004fc40004800000 */
[C---:B------:R-:W-:Y:S02]  /*e540*/  SEL R9, R8.reuse, R9, !P1 ;  /* 0x0000000908097207 */ /* 0x040fe40004800000 */
[C---:B------:R-:W-:Y:S02]  /*e550*/  SEL R7, R8.reuse, R7, !P1 ;  /* 0x0000000708077207 */ /* 0x040fe40004800000 */
[C---:B------:R-:W-:Y:S02]  /*e560*/  SEL R6, R8.reuse, R6, !P1 ;  /* 0x0000000608067207 */ /* 0x040fe40004800000 */
[C---:B------:R-:W-:Y:S02]  /*e570*/  SEL R4, R8.reuse, R4, !P1 ;  /* 0x0000000408047207 */ /* 0x040fe40004800000 */
[C---:B------:R-:W-:Y:S02]  /*e580*/  SEL R3, R8.reuse, R3, !P1 ;  /* 0x0000000308037207 */ /* 0x040fe40004800000 */
[----:B------:R-:W-:-:S02]  /*e590*/  SEL R2, R8, R2, !P1 ;  /* 0x0000000208027207 */ /* 0x000fc40004800000 */
[----:B---3--:R-:W-:-:S05]  /*e5a0*/  SEL R0, R8, R0, !P1 ;  /* 0x0000000008007207 */ /* 0x008fca0004800000 */
[----:B------:R0:W-:Y:S04]  /*e5b0*/  STL [R1+0x3c00], R0 ;  /* 0x003c000001007387 */ /* 0x0001e80000100800 */
[----:B0-----:R-:W2:Y:S04]  /*e5c0*/  LDL.LU R0, [R1+0x18] ;  /* 0x0000180001007983 */ /* 0x001ea80000300800 */
[----:B------:R0:W-:Y:S04]  /*e5d0*/  STL [R1+0x100], R10 ;  /* 0x0001000a01007387 */ /* 0x0001e80000100800 */
[----:B0-----:R-:W3:Y:S04]  /*e5e0*/  LDL.LU R10, [R1+0x3c40] ;  /* 0x003c4000010a7983 */ /* 0x001ee80000300800 */
[----:B------:R0:W-:Y:S04]  /*e5f0*/  STL [R1+0xf8], R9 ;  /* 0x0000f80901007387 */ /* 0x0001e80000100800 */
[----:B0-----:R-:W4:Y:S04]  /*e600*/  LDL.LU R9, [R1+0x3c3c] ;  /* 0x003c3c0001097983 */ /* 0x001f280000300800 */
[----:B------:R0:W-:Y:S04]  /*e610*/  STL [R1+0xf4], R7 ;  /* 0x0000f40701007387 */ /* 0x0001e80000100800 */
[----:B0-----:R-:W5:Y:S04]  /*e620*/  LDL.LU R7, [R1+0x3c38] ;  /* 0x003c380001077983 */ /* 0x001f680000300800 */
[----:B------:R0:W-:Y:S04]  /*e630*/  STL [R1+0xf0], R6 ;  /* 0x0000f00601007387 */ /* 0x0001e80000100800 */
[----:B0-----:R-:W5:Y:S04]  /*e640*/  LDL.LU R6, [R1+0x3c34] ;  /* 0x003c340001067983 */ /* 0x001f680000300800 */
[----:B------:R0:W-:Y:S04]  /*e650*/  STL [R1+0xec], R4 ;  /* 0x0000ec0401007387 */ /* 0x0001e80000100800 */
[----:B0-----:R-:W5:Y:S04]  /*e660*/  LDL.LU R4, [R1+0x3c30] ;  /* 0x003c300001047983 */ /* 0x001f680000300800 */
[----:B------:R0:W-:Y:S04]  /*e670*/  STL [R1+0xe8], R3 ;  /* 0x0000e80301007387 */ /* 0x0001e80000100800 */
[----:B0-----:R-:W5:Y:S04]  /*e680*/  LDL.LU R3, [R1+0x3c2c] ;  /* 0x003c2c0001037983 */ /* 0x001f680000300800 */
[----:B------:R0:W-:Y:S04]  /*e690*/  STL [R1+0xe4], R2 ;  /* 0x0000e40201007387 */ /* 0x0001e80000100800 */
[----:B0-----:R-:W5:Y:S01]  /*e6a0*/  LDL.LU R2, [R1+0x3c28] ;  /* 0x003c280001027983 */ /* 0x001f620000300800 */
[----:B------:R-:W-:-:S02]  /*e6b0*/  SEL R11, R8, R11, !P1 ;  /* 0x0000000b080b7207 */ /* 0x000fc40004800000 */
[C---:B------:R-:W-:Y:S02]  /*e6c0*/  SEL R12, R8.reuse, R12, !P1 ;  /* 0x0000000c080c7207 */ /* 0x040fe40004800000 */
[C---:B------:R-:W-:Y:S02]  /*e6d0*/  SEL R13, R8.reuse, R13, !P1 ;  /* 0x0000000d080d7207 */ /* 0x040fe40004800000 */
[C---:B------:R-:W-:Y:S02]  /*e6e0*/  SEL R14, R8.reuse, R14, !P1 ;  /* 0x0000000e080e7207 */ /* 0x040fe40004800000 */
[C---:B------:R-:W-:Y:S02]  /*e6f0*/  SEL R15, R8.reuse, R15, !P1 ;  /* 0x0000000f080f7207 */ /* 0x040fe40004800000 */
[C---:B------:R-:W-:Y:S02]  /*e700*/  SEL R16, R8.reuse, R16, !P1 ;  /* 0x0000001008107207 */ /* 0x040fe40004800000 */
[----:B------:R-:W-:-:S02]  /*e710*/  SEL R17, R8, R17, !P1 ;  /* 0x0000001108117207 */ /* 0x000fc40004800000 */
[----:B--2---:R-:W-:-:S05]  /*e720*/  SEL R0, R8, R0, !P1 ;  /* 0x0000000008007207 */ /* 0x004fca0004800000 */
[----:B------:R0:W-:Y:S02]  /*e730*/  STL [R1+0xe0], R0 ;  /* 0x0000e00001007387 */ /* 0x0001e40000100800 */
[----:B0-----:R-:W-:-:S05]  /*e740*/  SEL R0, R8, R5, !P1 ;  /* 0x0000000508007207 */ /* 0x001fca0004800000 */
[----:B------:R0:W-:Y:S01]  /*e750*/  STL [R1+0xdc], R0 ;  /* 0x0000dc0001007387 */ /* 0x0001e20000100800 */
[C---:B---3--:R-:W-:Y:S02]  /*e760*/  SEL R10, R8.reuse, R10, !P1 ;  /* 0x0000000a080a7207 */ /* 0x048fe40004800000 */
[C---:B----4-:R-:W-:Y:S02]  /*e770*/  SEL R9, R8.reuse, R9, !P1 ;  /* 0x0000000908097207 */ /* 0x050fe40004800000 */
[C---:B-----5:R-:W-:Y:S02]  /*e780*/  SEL R5, R8.reuse, R7, !P1 ;  /* 0x0000000708057207 */ /* 0x060fe40004800000 */
[C---:B0-----:R-:W-:Y:S02]  /*e790*/  SEL R0, R8.reuse, R4, !P1 ;  /* 0x0000000408007207 */ /* 0x041fe40004800000 */
[C---:B------:R-:W-:Y:S02]  /*e7a0*/  SEL R3, R8.reuse, R3, !P1 ;  /* 0x0000000308037207 */ /* 0x040fe40004800000 */
[----:B------:R-:W-:-:S05]  /*e7b0*/  SEL R2, R8, R2, !P1 ;  /* 0x0000000208027207 */ /* 0x000fca0004800000 */
[----:B------:R0:W-:Y:S04]  /*e7c0*/  STL [R1+0xd8], R2 ;  /* 0x0000d80201007387 */ /* 0x0001e80000100800 */
[----:B------:R-:W-:Y:S01]  /*e7d0*/  STL [R1+0xd4], R3 ;  /* 0x0000d40301007387 */ /* 0x000fe20000100800 */
[----:B0-----:R-:W-:-:S03]  /*e7e0*/  SEL R2, R8, R6, !P1 ;  /* 0x0000000608027207 */ /* 0x001fc60004800000 */
[----:B------:R-:W2:Y:S04]  /*e7f0*/  LDL.LU R6, [R1+0x74] ;  /* 0x0000740001067983 */ /* 0x000ea80000300800 */
[----:B------:R0:W-:Y:S04]  /*e800*/  STL [R1+0xd0], R0 ;  /* 0x0000d00001007387 */ /* 0x0001e80000100800 */
[----:B0-----:R-:W3:Y:S04]  /*e810*/  LDL.LU R0, [R1+0x6c] ;  /* 0x00006c0001007983 */ /* 0x001ee80000300800 */
[----:B------:R0:W-:Y:S04]  /*e820*/  STL [R1+0xcc], R2 ;  /* 0x0000cc0201007387 */ /* 0x0001e80000100800 */
[----:B0-----:R-:W4:Y:S04]  /*e830*/  LDL.LU R2, [R1+0x68] ;  /* 0x0000680001027983 */ /* 0x001f280000300800 */
[----:B------:R-:W5:Y:S04]  /*e840*/  LDL.LU R4, [R1+0x8] ;  /* 0x0000080001047983 */ /* 0x000f680000300800 */
[----:B------:R-:W2:Y:S04]  /*e850*/  LDL.LU R7, [R1+0x70] ;  /* 0x0000700001077983 */ /* 0x000ea80000300800 */
[----:B------:R0:W-:Y:S04]  /*e860*/  STL [R1+0x3be4], R5 ;  /* 0x003be40501007387 */ /* 0x0001e80000100800 */
[----:B0-----:R-:W2:Y:S04]  /*e870*/  LDL.LU R5, [R1+0x64] ;  /* 0x0000640001057983 */ /* 0x001ea80000300800 */
        /* <DEDUP_REMOVED lines=13> */
[----:B0-----:R-:W3:Y:S04]  /*e950*/  LDL.LU R15, [R1+0x84] ;  /* 0x00008400010f7983 */ /* 0x001ee80000300800 */
[----:B------:R0:W-:Y:S04]  /*e960*/  STL [R1+0x3c08], R16 ;  /* 0x003c081001007387 */ /* 0x0001e80000100800 */
[----:B0-----:R-:W4:Y:S04]  /*e970*/  LDL.LU R16, [R1+0x88] ;  /* 0x0000880001107983 */ /* 0x001f280000300800 */
[----:B------:R0:W-:Y:S04]  /*e980*/  STL [R1+0x3c0c], R17 ;  /* 0x003c0c1101007387 */ /* 0x0001e80000100800 */
[----:B0-----:R-:W5:Y:S01]  /*e990*/  LDL.LU R17, [R1+0x8c] ;  /* 0x00008c0001117983 */ /* 0x001f620000300800 */
[----:B------:R-:W-:-:S02]  /*e9a0*/  SEL R18, R8, R18, !P1 ;  /* 0x0000001208127207 */ /* 0x000fc40004800000 */
[C---:B------:R-:W-:Y:S02]  /*e9b0*/  SEL R19, R8.reuse, R19, !P1 ;  /* 0x0000001308137207 */ /* 0x040fe40004800000 */
[C---:B------:R-:W-:Y:S02]  /*e9c0*/  SEL R20, R8.reuse, R20, !P1 ;  /* 0x0000001408147207 */ /* 0x040fe40004800000 */
[C---:B------:R-:W-:Y:S01]  /*e9d0*/  SEL R21, R8.reuse, R21, !P1 ;  /* 0x0000001508157207 */ /* 0x040fe20004800000 */
[----:B------:R-:W-:Y:S01]  /*e9e0*/  STL [R1+0x3c10], R18 ;  /* 0x003c101201007387 */ /* 0x000fe20000100800 */
[C---:B------:R-:W-:Y:S02]  /*e9f0*/  SEL R22, R8.reuse, R22, !P1 ;  /* 0x0000001608167207 */ /* 0x040fe40004800000 */
[C---:B------:R-:W-:Y:S01]  /*ea00*/  SEL R23, R8.reuse, R23, !P1 ;  /* 0x0000001708177207 */ /* 0x040fe20004800000 */
[----:B------:R-:W-:Y:S01]  /*ea10*/  STL [R1+0x3c14], R19 ;  /* 0x003c141301007387 */ /* 0x000fe20000100800 */
[----:B------:R-:W-:-:S02]  /*ea20*/  SEL R24, R8, R24, !P1 ;  /* 0x0000001808187207 */ /* 0x000fc40004800000 */
[C---:B------:R-:W-:Y:S01]  /*ea30*/  SEL R25, R8.reuse, R25, !P1 ;  /* 0x0000001908197207 */ /* 0x040fe20004800000 */
[----:B------:R-:W-:Y:S01]  /*ea40*/  STL [R1+0x3c18], R20 ;  /* 0x003c181401007387 */ /* 0x000fe20000100800 */
[C---:B------:R-:W-:Y:S02]  /*ea50*/  SEL R26, R8.reuse, R26, !P1 ;  /* 0x0000001a081a7207 */ /* 0x040fe40004800000 */
[C---:B------:R-:W-:Y:S02]  /*ea60*/  SEL R27, R8.reuse, R27, !P1 ;  /* 0x0000001b081b7207 */ /* 0x040fe40004800000 */
[C---:B------:R-:W-:Y:S02]  /*ea70*/  SEL R28, R8.reuse, R28, !P1 ;  /* 0x0000001c081c7207 */ /* 0x040fe40004800000 */
[----:B------:R-:W-:Y:S01]  /*ea80*/  SEL R29, R8, R29, !P1 ;  /* 0x0000001d081d7207 */ /* 0x000fe20004800000 */
[----:B------:R-:W-:Y:S04]  /*ea90*/  STL [R1+0x3c1c], R21 ;  /* 0x003c1c1501007387 */ /* 0x000fe80000100800 */
[----:B------:R-:W-:Y:S04]  /*eaa0*/  STL [R1+0x3c20], R22 ;  /* 0x003c201601007387 */ /* 0x000fe80000100800 */
[----:B------:R-:W-:Y:S01]  /*eab0*/  STL [R1+0x3c24], R23 ;  /* 0x003c241701007387 */ /* 0x000fe20000100800 */
[----:B--2---:R-:W-:-:S02]  /*eac0*/  IMAD R14, R14, UR66, RZ ;  /* 0x000000420e0e7c24 */ /* 0x004fc4000f8e02ff */
[----:B---3--:R-:W-:Y:S02]  /*ead0*/  IMAD R15, R15, UR66, RZ ;  /* 0x000000420f0f7c24 */ /* 0x008fe4000f8e02ff */
[----:B----4-:R-:W-:Y:S02]  /*eae0*/  IMAD R8, R16, UR66, RZ ;  /* 0x0000004210087c24 */ /* 0x010fe4000f8e02ff */
[----:B-----5:R-:W-:-:S05]  /*eaf0*/  IMAD R17, R17, UR66, RZ ;  /* 0x0000004211117c24 */ /* 0x020fca000f8e02ff */
[----:B------:R-:W-:Y:S04]  /*eb00*/  STL [R1+0x120], R17 ;  /* 0x0001201101007387 */ /* 0x000fe80000100800 */
[----:B------:R0:W-:Y:S04]  /*eb10*/  STL [R1+0x114], R8 ;  /* 0x0001140801007387 */ /* 0x0001e80000100800 */
[----:B------:R-:W-:Y:S04]  /*eb20*/  STL [R1+0x110], R15 ;  /* 0x0001100f01007387 */ /* 0x000fe80000100800 */
[----:B------:R-:W-:Y:S01]  /*eb30*/  STL [R1+0x104], R14 ;  /* 0x0001040e01007387 */ /* 0x000fe20000100800 */
[----:B0-----:R-:W-:-:S02]  /*eb40*/  IMAD R8, R13, UR66, RZ ;  /* 0x000000420d087c24 */ /* 0x001fc4000f8e02ff */
[----:B------:R-:W-:Y:S02]  /*eb50*/  IMAD R13, R6, UR66, RZ ;  /* 0x00000042060d7c24 */ /* 0x000fe4000f8e02ff */
[----:B------:R-:W2:Y:S04]  /*eb60*/  LDL.LU R6, [R1+0x4] ;  /* 0x0000040001067983 */ /* 0x000ea80000300800 */
[----:B------:R0:W-:Y:S04]  /*eb70*/  STL [R1+0xfc], R8 ;  /* 0x0000fc0801007387 */ /* 0x0001e80000100800 */
[----:B------:R1:W-:Y:S01]  /*eb80*/  STL [R1+0xc0], R13 ;  /* 0x0000c00d01007387 */ /* 0x0003e20000100800 */
[----:B0-----:R-:W-:-:S03]  /*eb90*/  IMAD R8, R7, UR66, RZ ;  /* 0x0000004207087c24 */ /* 0x001fc6000f8e02ff */
[----:B------:R-:W3:Y:S01]  /*eba0*/  LDL.LU R7, [R1] ;  /* 0x0000000001077983 */ /* 0x000ee20000300800 */
[----:B-1----:R-:W-:-:S03]  /*ebb0*/  IMAD R13, R0, UR66, RZ ;  /* 0x00000042000d7c24 */ /* 0x002fc6000f8e02ff */
[----:B------:R0:W-:Y:S04]  /*ebc0*/  STL [R1+0xbc], R8 ;  /* 0x0000bc0801007387 */ /* 0x0001e80000100800 */
[----:B------:R-:W4:Y:S01]  /*ebd0*/  LDL.LU R0, [R1+0x90] ;  /* 0x0000900001007983 */ /* 0x000f220000300800 */
[----:B0-----:R-:W-:-:S03]  /*ebe0*/  IMAD R8, R2, UR66, RZ ;  /* 0x0000004202087c24 */ /* 0x001fc6000f8e02ff */
[----:B------:R-:W-:Y:S01]  /*ebf0*/  STL [R1+0xb8], R13 ;  /* 0x0000b80d01007387 */ /* 0x000fe20000100800 */
[----:B------:R-:W-:-:S03]  /*ec00*/  IMAD R5, R5, UR66, RZ ;  /* 0x0000004205057c24 */ /* 0x000fc6000f8e02ff */
[----:B------:R-:W5:Y:S04]  /*ec10*/  LDL.LU R2, [R1+0x94] ;  /* 0x0000940001027983 */ /* 0x000f680000300800 */
[----:B------:R0:W-:Y:S04]  /*ec20*/  STL [R1+0xb4], R8 ;  /* 0x0000b40801007387 */ /* 0x0001e80000100800 */
[----:B0-----:R-:W5:Y:S04]  /*ec30*/  LDL.LU R8, [R1+0x9c] ;  /* 0x00009c0001087983 */ /* 0x001f680000300800 */
[----:B------:R-:W5:Y:S04]  /*ec40*/  LDL.LU R23, [R1+0x12c] ;  /* 0x00012c0001177983 */ /* 0x000f680000300800 */
[----:B------:R0:W-:Y:S04]  /*ec50*/  STL [R1+0xb0], R5 ;  /* 0x0000b00501007387 */ /* 0x0001e80000100800 */
[----:B------:R-:W5:Y:S04]  /*ec60*/  LDL.LU R22, [R1+0x134] ;  /* 0x0001340001167983 */ /* 0x000f680000300800 */
[----:B------:R-:W5:Y:S04]  /*ec70*/  LDL.LU R21, [R1+0x13c] ;  /* 0x00013c0001157983 */ /* 0x000f680000300800 */
[----:B------:R-:W5:Y:S04]  /*ec80*/  LDL.LU R20, [R1+0x144] ;  /* 0x0001440001147983 */ /* 0x000f680000300800 */
[----:B------:R-:W5:Y:S01]  /*ec90*/  LDL.LU R19, [R1+0x14c] ;  /* 0x00014c0001137983 */ /* 0x000f620000300800 */
[----:B------:R-:W-:-:S03]  /*eca0*/  IMAD R12, R12, UR66, RZ ;  /* 0x000000420c0c7c24 */ /* 0x000fc6000f8e02ff */
[----:B------:R-:W5:Y:S01]  /*ecb0*/  LDL.LU R15, [R1+0x154] ;  /* 0x00015400010f7983 */ /* 0x000f620000300800 */
[----:B------:R-:W-:-:S03]  /*ecc0*/  IMAD R11, R11, UR66, RZ ;  /* 0x000000420b0b7c24 */ /* 0x000fc6000f8e02ff */
[----:B------:R-:W5:Y:S01]  /*ecd0*/  LDL.LU R14, [R1+0x168] ;  /* 0x00016800010e7983 */ /* 0x000f620000300800 */
[----:B------:R-:W-:-:S03]  /*ece0*/  IMAD R10, R10, UR66, RZ ;  /* 0x000000420a0a7c24 */ /* 0x000fc6000f8e02ff */
[----:B------:R-:W5:Y:S01]  /*ecf0*/  LDL.LU R13, [R1+0x170] ;  /* 0x00017000010d7983 */ /* 0x000f620000300800 */
[----:B------:R-:W-:-:S03]  /*ed00*/  IMAD R9, R9, UR66, RZ ;  /* 0x0000004209097c24 */ /* 0x000fc6000f8e02ff */
[----:B0-----:R-:W5:Y:S01]  /*ed10*/  LDL.LU R5, [R1+0x178] ;  /* 0x0001780001057983 */ /* 0x001f620000300800 */
[----:B------:R-:W-:-:S03]  /*ed20*/  IMAD R4, R4, UR66, RZ ;  /* 0x0000004204047c24 */ /* 0x000fc6000f8e02ff */
[----:B------:R0:W-:Y:S04]  /*ed30*/  STL [R1+0xac], R12 ;  /* 0x0000ac0c01007387 */ /* 0x0001e80000100800 */
[----:B0-----:R-:W5:Y:S04]  /*ed40*/  LDL.LU R12, [R1+0x184] ;  /* 0x00018400010c7983 */ /* 0x001f680000300800 */
[----:B------:R0:W-:Y:S04]  /*ed50*/  STL [R1+0xa8], R11 ;  /* 0x0000a80b01007387 */ /* 0x0001e80000100800 */
[----:B------:R1:W-:Y:S04]  /*ed60*/  STL [R1+0xa4], R10 ;  /* 0x0000a40a01007387 */ /* 0x0003e80000100800 */
[----:B------:R-:W5:Y:S04]  /*ed70*/  LDL.LU R18, [R1+0x19c] ;  /* 0x00019c0001127983 */ /* 0x000f680000300800 */
[----:B------:R0:W-:Y:S04]  /*ed80*/  STL [R1+0xa0], R9 ;  /* 0x0000a00901007387 */ /* 0x0001e80000100800 */
[----:B------:R-:W5:Y:S04]  /*ed90*/  LDL.LU R17, [R1+0x1a4] ;  /* 0x0001a40001117983 */ /* 0x000f680000300800 */
[----:B------:R1:W-:Y:S04]  /*eda0*/  STL [R1+0x98], R4 ;  /* 0x0000980401007387 */ /* 0x0003e80000100800 */
[----:B------:R-:W5:Y:S04]  /*edb0*/  LDL.LU R16, [R1+0x1b4] ;  /* 0x0001b40001107983 */ /* 0x000f680000300800 */
[----:B0-----:R-:W5:Y:S04]  /*edc0*/  LDL.LU R11, [R1+0x1e0] ;  /* 0x0001e000010b7983 */ /* 0x001f680000300800 */
[----:B-1----:R-:W5:Y:S04]  /*edd0*/  LDL.LU R10, [R1+0x1ec] ;  /* 0x0001ec00010a7983 */ /* 0x002f680000300800 */
[----:B------:R-:W5:Y:S04]  /*ede0*/  LDL.LU R9, [R1+0x1f4] ;  /* 0x0001f40001097983 */ /* 0x000f680000300800 */
[----:B------:R-:W5:Y:S01]  /*edf0*/  LDL.LU R4, [R1+0x1fc] ;  /* 0x0001fc0001047983 */ /* 0x000f620000300800 */
[----:B--2---:R-:W-:-:S05]  /*ee00*/  IMAD R6, R6, UR66, RZ ;  /* 0x0000004206067c24 */ /* 0x004fca000f8e02ff */
[----:B------:R0:W-:Y:S04]  /*ee10*/  STL [R1+0x8c], R6 ;  /* 0x00008c0601007387 */ /* 0x0001e80000100800 */
[----:B0-----:R-:W2:Y:S01]  /*ee20*/  LDL.LU R6, [R1+0x208] ;  /* 0x0002080001067983 */ /* 0x001ea20000300800 */
[----:B---3--:R-:W-:-:S05]  /*ee30*/  IMAD R7, R7, UR66, RZ ;  /* 0x0000004207077c24 */ /* 0x008fca000f8e02ff */
[----:B------:R0:W-:Y:S01]  /*ee40*/  STL [R1+0x88], R7 ;  /* 0x0000880701007387 */ /* 0x0001e20000100800 */
[----:B----4-:R-:W-:-:S03]  /*ee50*/  IMAD R0, R0, UR66, RZ ;  /* 0x0000004200007c24 */ /* 0x010fc6000f8e02ff */
[----:B0-----:R-:W3:Y:S04]  /*ee60*/  LDL.LU R7, [R1+0x210] ;  /* 0x0002100001077983 */ /* 0x001ee80000300800 */
[----:B------:R0:W-:Y:S04]  /*ee70*/  STL [R1+0x84], R0 ;  /* 0x0000840001007387 */ /* 0x0001e80000100800 */
[----:B0-----:R-:W4:Y:S01]  /*ee80*/  LDL.LU R0, [R1+0x218] ;  /* 0x0002180001007983 */ /* 0x001f220000300800 */
[----:B-----5:R-:W-:Y:S02]  /*ee90*/  IMAD R2, R2, UR66, RZ ;  /* 0x0000004202027c24 */ /* 0x020fe4000f8e02ff */
[----:B------:R-:W-:-:S03]  /*eea0*/  IMAD R8, R8, UR66, RZ ;  /* 0x0000004208087c24 */ /* 0x000fc6000f8e02ff */
[----:B------:R0:W-:Y:S01]  /*eeb0*/  STL [R1+0x80], R2 ;  /* 0x0000800201007387 */ /* 0x0001e20000100800 */
[----:B------:R-:W-:-:S03]  /*eec0*/  IMAD R23, R23, UR66, RZ ;  /* 0x0000004217177c24 */ /* 0x000fc6000f8e02ff */
[----:B0-----:R-:W5:Y:S04]  /*eed0*/  LDL.LU R2, [R1+0x224] ;  /* 0x0002240001027983 */ /* 0x001f680000300800 */
[----:B------:R0:W-:Y:S01]  /*eee0*/  STL [R1+0x7c], R8 ;  /* 0x00007c0801007387 */ /* 0x0001e20000100800 */
[----:B------:R-:W-:-:S03]  /*eef0*/  IMAD R21, R21, UR66, RZ ;  /* 0x0000004215157c24 */ /* 0x000fc6000f8e02ff */
[----:B------:R-:W-:Y:S01]  /*ef00*/  STL [R1+0x78], R23 ;  /* 0x0000781701007387 */ /* 0x000fe20000100800 */
[----:B------:R-:W-:Y:S02]  /*ef10*/  IMAD R20, R20, UR66, RZ ;  /* 0x0000004214147c24 */ /* 0x000fe4000f8e02ff */
[----:B0-----:R-:W-:-:S05]  /*ef20*/  IMAD R8, R22, UR66, RZ ;  /* 0x0000004216087c24 */ /* 0x001fca000f8e02ff */
[----:B------:R0:W-:Y:S01]  /*ef30*/  STL [R1+0x74], R8 ;  /* 0x0000740801007387 */ /* 0x0001e20000100800 */
[----:B------:R-:W-:Y:S02]  /*ef40*/  IMAD R15, R15, UR66, RZ ;  /* 0x000000420f0f7c24 */ /* 0x000fe4000f8e02ff */
[----:B------:R-:W-:Y:S01]  /*ef50*/  IMAD R14, R14, UR66, RZ ;  /* 0x000000420e0e7c24 */ /* 0x000fe2000f8e02ff */
[----:B------:R-:W-:Y:S01]  /*ef60*/  STL [R1+0x70], R21 ;  /* 0x0000701501007387 */ /* 0x000fe20000100800 */
[----:B0-----:R-:W-:-:S03]  /*ef70*/  IMAD R8, R19, UR66, RZ ;  /* 0x0000004213087c24 */ /* 0x001fc6000f8e02ff */
[----:B------:R-:W-:Y:S01]  /*ef80*/  STL [R1+0x6c], R20 ;  /* 0x00006c1401007387 */ /* 0x000fe20000100800 */
[----:B------:R-:W-:-:S03]  /*ef90*/  IMAD R5, R5, UR66, RZ ;  /* 0x0000004205057c24 */ /* 0x000fc6000f8e02ff */
[----:B------:R0:W-:Y:S04]  /*efa0*/  STL [R1+0x68], R8 ;  /* 0x0000680801007387 */ /* 0x0001e80000100800 */
[----:B------:R1:W-:Y:S01]  /*efb0*/  STL [R1+0x64], R15 ;  /* 0x0000640f01007387 */ /* 0x0003e20000100800 */
[----:B0-----:R-:W-:-:S03]  /*efc0*/  IMAD R8, R13, UR66, RZ ;  /* 0x000000420d087c24 */ /* 0x001fc6000f8e02ff */
[----:B------:R0:W-:Y:S04]  /*efd0*/  STL [R1+0x60], R14 ;  /* 0x0000600e01007387 */ /* 0x0001e80000100800 */
[----:B-1----:R-:W5:Y:S04]  /*efe0*/  LDL.LU R15, [R1+0x230] ;  /* 0x00023000010f7983 */ /* 0x002f680000300800 */
[----:B------:R1:W-:Y:S04]  /*eff0*/  STL [R1+0x5c], R8 ;  /* 0x00005c0801007387 */ /* 0x0003e80000100800 */
[----:B0-----:R-:W5:Y:S01]  /*f000*/  LDL.LU R14, [R1+0x22c] ;  /* 0x00022c00010e7983 */ /* 0x001f620000300800 */
[----:B------:R-:W-:-:S03]  /*f010*/  IMAD R18, R18, UR66, RZ ;  /* 0x0000004212127c24 */ /* 0x000fc6000f8e02ff */
[----:B------:R0:W-:Y:S01]  /*f020*/  STL [R1+0x58], R5 ;  /* 0x0000580501007387 */ /* 0x0001e20000100800 */
[----:B-1----:R-:W-:Y:S02]  /*f030*/  IMAD R8, R12, UR66, RZ ;  /* 0x000000420c087c24 */ /* 0x002fe4000f8e02ff */
[----:B------:R-:W-:Y:S01]  /*f040*/  IMAD R17, R17, UR66, RZ ;  /* 0x0000004211117c24 */ /* 0x000fe2000f8e02ff */
[----:B0-----:R-:W5:Y:S04]  /*f050*/  LDL.LU R5, [R1+0x220] ;  /* 0x0002200001057983 */ /* 0x001f680000300800 */
[----:B------:R-:W5:Y:S04]  /*f060*/  LDL.LU R13, [R1+0x21c] ;  /* 0x00021c00010d7983 */ /* 0x000f680000300800 */
[----:B------:R-:W5:Y:S04]  /*f070*/  LDL.LU R12, [R1+0x214] ;  /* 0x00021400010c7983 */ /* 0x000f680000300800 */
[----:B------:R0:W-:Y:S01]  /*f080*/  STL [R1+0x54], R8 ;  /* 0x0000540801007387 */ /* 0x0001e20000100800 */
[----:B------:R-:W-:-:S02]  /*f090*/  IMAD R11, R11, UR66, RZ ;  /* 0x000000420b0b7c24 */ /* 0x000fc4000f8e02ff */
[----:B------:R-:W-:Y:S01]  /*f0a0*/  IMAD R10, R10, UR66, RZ ;  /* 0x000000420a0a7c24 */ /* 0x000fe2000f8e02ff */
[----:B------:R-:W-:Y:S01]  /*f0b0*/  STL [R1+0x50], R18 ;  /* 0x0000501201007387 */ /* 0x000fe20000100800 */
[----:B0-----:R-:W-:-:S03]  /*f0c0*/  IMAD R8, R16, UR66, RZ ;  /* 0x0000004210087c24 */ /* 0x001fc6000f8e02ff */
[----:B------:R-:W-:Y:S04]  /*f0d0*/  STL [R1+0x4c], R17 ;  /* 0x00004c1101007387 */ /* 0x000fe80000100800 */
[----:B------:R0:W-:Y:S04]  /*f0e0*/  STL [R1+0x48], R8 ;  /* 0x0000480801007387 */ /* 0x0001e80000100800 */
[----:B------:R-:W-:Y:S01]  /*f0f0*/  STL [R1+0x44], R11 ;  /* 0x0000440b01007387 */ /* 0x000fe20000100800 */
[----:B0-----:R-:W-:-:S03]  /*f100*/  IMAD R8, R9, UR66, RZ ;  /* 0x0000004209087c24 */ /* 0x001fc6000f8e02ff */
[----:B------:R-:W-:Y:S01]  /*f110*/  STL [R1+0x40], R10 ;  /* 0x0000400a01007387 */ /* 0x000fe20000100800 */
[----:B------:R-:W-:-:S03]  /*f120*/  IMAD R9, R4, UR66, RZ ;  /* 0x0000004204097c24 */ /* 0x000fc6000f8e02ff */
[----:B------:R-:W5:Y:S04]  /*f130*/  LDL.LU R4, [R1+0x20c] ;  /* 0x00020c0001047983 */ /* 0x000f680000300800 */
[----:B------:R2:W-:Y:S04]  /*f140*/  STL [R1+0x3c], R8 ;  /* 0x00003c0801007387 */ /* 0x0005e80000100800 */
[----:B------:R3:W-:Y:S01]  /*f150*/  STL [R1+0x38], R9 ;  /* 0x0000380901007387 */ /* 0x0007e20000100800 */
[----:B--2---:R-:W-:-:S03]  /*f160*/  IMAD R8, R6, UR66, RZ ;  /* 0x0000004206087c24 */ /* 0x004fc6000f8e02ff */
[----:B------:R-:W2:Y:S04]  /*f170*/  LDL.LU R6, [R1+0x204] ;  /* 0x0002040001067983 */ /* 0x000ea80000300800 */
[----:B------:R4:W-:Y:S01]  /*f180*/  STL [R1+0x34], R8 ;  /* 0x0000340801007387 */ /* 0x0009e20000100800 */
[----:B---3--:R-:W-:-:S03]  /*f190*/  IMAD R9, R7, UR66, RZ ;  /* 0x0000004207097c24 */ /* 0x008fc6000f8e02ff */
[----:B------:R-:W3:Y:S04]  /*f1a0*/  LDL.LU R7, [R1+0x200] ;  /* 0x0002000001077983 */ /* 0x000ee80000300800 */
[----:B------:R-:W-:Y:S01]  /*f1b0*/  STL [R1+0x30], R9 ;  /* 0x0000300901007387 */ /* 0x000fe20000100800 */
[----:B----4-:R-:W-:-:S03]  /*f1c0*/  IMAD R8, R0, UR66, RZ ;  /* 0x0000004200087c24 */ /* 0x010fc6000f8e02ff */
[----:B------:R-:W4:Y:S04]  /*f1d0*/  LDL.LU R0, [R1+0x1f8] ;  /* 0x0001f80001007983 */ /* 0x000f280000300800 */
[----:B------:R0:W-:Y:S01]  /*f1e0*/  STL [R1+0x2c], R8 ;  /* 0x00002c0801007387 */ /* 0x0001e20000100800 */
[----:B-----5:R-:W-:-:S03]  /*f1f0*/  IMAD R2, R2, UR66, RZ ;  /* 0x0000004202027c24 */ /* 0x020fc6000f8e02ff */
[----:B0-----:R-:W5:Y:S04]  /*f200*/  LDL.LU R8, [R1+0x1f0] ;  /* 0x0001f00001087983 */ /* 0x001f680000300800 */
[----:B------:R-:W5:Y:S04]  /*f210*/  LDL.LU R23, [R1+0x1e8] ;  /* 0x0001e80001177983 */ /* 0x000f680000300800 */
        /* <DEDUP_REMOVED lines=9> */
[----:B------:R-:W-:-:S05]  /*f2b0*/  IMAD R16, R15, UR66, RZ ;  /* 0x000000420f107c24 */ /* 0x000fca000f8e02ff */
[----:B------:R0:W-:Y:S01]  /*f2c0*/  STL [R1+0x90], R16 ;  /* 0x0000901001007387 */ /* 0x0001e20000100800 */
[----:B------:R-:W-:Y:S02]  /*f2d0*/  IMAD R15, R14, UR66, RZ ;  /* 0x000000420e0f7c24 */ /* 0x000fe4000f8e02ff */
[----:B------:R-:W-:Y:S02]  /*f2e0*/  IMAD R14, R5, UR66, RZ ;  /* 0x00000042050e7c24 */ /* 0x000fe4000f8e02ff */
[----:B------:R-:W5:Y:S01]  /*f2f0*/  LDL.LU R5, [R1+0x1c0] ;  /* 0x0001c00001057983 */ /* 0x000f620000300800 */
[----:B------:R-:W-:-:S03]  /*f300*/  IMAD R13, R13, UR66, RZ ;  /* 0x000000420d0d7c24 */ /* 0x000fc6000f8e02ff */
[----:B------:R1:W-:Y:S01]  /*f310*/  STL [R1+0x94], R15 ;  /* 0x0000940f01007387 */ /* 0x0003e20000100800 */
[----:B------:R-:W-:-:S03]  /*f320*/  IMAD R12, R12, UR66, RZ ;  /* 0x000000420c0c7c24 */ /* 0x000fc6000f8e02ff */
[----:B------:R0:W-:Y:S04]  /*f330*/  STL [R1+0x9c], R14 ;  /* 0x00009c0e01007387 */ /* 0x0001e80000100800 */
[----:B------:R-:W5:Y:S04]  /*f340*/  LDL.LU R18, [R1+0x1bc] ;  /* 0x0001bc0001127983 */ /* 0x000f680000300800 */
[----:B------:R0:W-:Y:S04]  /*f350*/  STL [R1+0x12c], R13 ;  /* 0x00012c0d01007387 */ /* 0x0001e80000100800 */
[----:B------:R-:W5:Y:S04]  /*f360*/  LDL.LU R17, [R1+0x1b8] ;  /* 0x0001b80001117983 */ /* 0x000f680000300800 */
[----:B------:R1:W-:Y:S04]  /*f370*/  STL [R1+0x134], R12 ;  /* 0x0001340c01007387 */ /* 0x0003e80000100800 */
[----:B0-----:R-:W5:Y:S04]  /*f380*/  LDL.LU R16, [R1+0x1b0] ;  /* 0x0001b00001107983 */ /* 0x001f680000300800 */
[----:B-1----:R-:W5:Y:S04]  /*f390*/  LDL.LU R15, [R1+0x1ac] ;  /* 0x0001ac00010f7983 */ /* 0x002f680000300800 */
[----:B------:R-:W5:Y:S01]  /*f3a0*/  LDL.LU R14, [R1+0x1a8] ;  /* 0x0001a800010e7983 */ /* 0x000f620000300800 */
[----:B------:R-:W-:-:S03]  /*f3b0*/  IMAD R4, R4, UR66, RZ ;  /* 0x0000004204047c24 */ /* 0x000fc6000f8e02ff */
[----:B------:R-:W5:Y:S04]  /*f3c0*/  LDL.LU R13, [R1+0x1a0] ;  /* 0x0001a000010d7983 */ /* 0x000f680000300800 */
[----:B------:R-:W5:Y:S04]  /*f3d0*/  LDL.LU R12, [R1+0x198] ;  /* 0x00019800010c7983 */ /* 0x000f680000300800 */
[----:B------:R0:W-:Y:S04]  /*f3e0*/  STL [R1+0x13c], R4 ;  /* 0x00013c0401007387 */ /* 0x0001e80000100800 */
[----:B0-----:R-:W5:Y:S01]  /*f3f0*/  LDL.LU R4, [R1+0x194] ;  /* 0x0001940001047983 */ /* 0x001f620000300800 */
        /* <DEDUP_REMOVED lines=11> */
[----:B------:R0:W-:Y:S04]  /*f4b0*/  STL [R1+0x168], R8 ;  /* 0x0001680801007387 */ /* 0x0001e80000100800 */
[----:B------:R-:W-:Y:S01]  /*f4c0*/  STL [R1+0x170], R23 ;  /* 0x0001701701007387 */ /* 0x000fe20000100800 */
[----:B0-----:R-:W-:Y:S02]  /*f4d0*/  IMAD R8, R22, UR66, RZ ;  /* 0x0000004216087c24 */ /* 0x001fe4000f8e02ff */
[----:B------:R-:W-:Y:S02]  /*f4e0*/  IMAD R21, R21, UR66, RZ ;  /* 0x0000004215157c24 */ /* 0x000fe4000f8e02ff */
[----:B------:R-:W-:Y:S01]  /*f4f0*/  IMAD R20, R20, UR66, RZ ;  /* 0x0000004214147c24 */ /* 0x000fe2000f8e02ff */
[----:B------:R0:W-:Y:S04]  /*f500*/  STL [R1+0x178], R8 ;  /* 0x0001780801007387 */ /* 0x0001e80000100800 */
[----:B------:R-:W-:Y:S01]  /*f510*/  STL [R1+0x184], R21 ;  /* 0x0001841501007387 */ /* 0x000fe20000100800 */
[----:B------:R-:W-:-:S02]  /*f520*/  IMAD R11, R11, UR66, RZ ;  /* 0x000000420b0b7c24 */ /* 0x000fc4000f8e02ff */
[----:B0-----:R-:W-:Y:S01]  /*f530*/  IMAD R8, R19, UR66, RZ ;  /* 0x0000004213087c24 */ /* 0x001fe2000f8e02ff */
[----:B------:R-:W-:Y:S01]  /*f540*/  STL [R1+0x19c], R20 ;  /* 0x00019c1401007387 */ /* 0x000fe20000100800 */
[----:B------:R-:W-:-:S03]  /*f550*/  IMAD R10, R10, UR66, RZ ;  /* 0x000000420a0a7c24 */ /* 0x000fc6000f8e02ff */
[----:B------:R0:W-:Y:S04]  /*f560*/  STL [R1+0x1a4], R8 ;  /* 0x0001a40801007387 */ /* 0x0001e80000100800 */
[----:B------:R1:W-:Y:S01]  /*f570*/  STL [R1+0x1b4], R11 ;  /* 0x0001b40b01007387 */ /* 0x0003e20000100800 */
[----:B------:R-:W-:Y:S02]  /*f580*/  IMAD R2, R2, UR66, RZ ;  /* 0x0000004202027c24 */ /* 0x000fe4000f8e02ff */
[----:B0-----:R-:W-:Y:S01]  /*f590*/  IMAD R8, R9, UR66, RZ ;  /* 0x0000004209087c24 */ /* 0x001fe2000f8e02ff */
[----:B------:R0:W-:Y:S04]  /*f5a0*/  STL [R1+0x1cc], R10 ;  /* 0x0001cc0a01007387 */ /* 0x0001e80000100800 */
[----:B-1----:R-:W5:Y:S04]  /*f5b0*/  LDL.LU R11, [R1+0x180] ;  /* 0x00018000010b7983 */ /* 0x002f680000300800 */
[----:B------:R1:W-:Y:S04]  /*f5c0*/  STL [R1+0x1c8], R8 ;  /* 0x0001c80801007387 */ /* 0x0003e80000100800 */
[----:B0-----:R-:W5:Y:S04]  /*f5d0*/  LDL.LU R10, [R1+0x17c] ;  /* 0x00017c00010a7983 */ /* 0x001f680000300800 */
[----:B------:R0:W-:Y:S01]  /*f5e0*/  STL [R1+0x1c4], R2 ;  /* 0x0001c40201007387 */ /* 0x0001e20000100800 */
[----:B-1----:R-:W-:-:S03]  /*f5f0*/  IMAD R8, R5, UR66, RZ ;  /* 0x0000004205087c24 */ /* 0x002fc6000f8e02ff */
[----:B0-----:R-:W5:Y:S04]  /*f600*/  LDL.LU R2, [R1+0x174] ;  /* 0x0001740001027983 */ /* 0x001f680000300800 */
[----:B------:R-:W5:Y:S04]  /*f610*/  LDL.LU R9, [R1+0x16c] ;  /* 0x00016c0001097983 */ /* 0x000f680000300800 */
[----:B------:R-:W5:Y:S01]  /*f620*/  LDL.LU R5, [R1+0x164] ;  /* 0x0001640001057983 */ /* 0x000f620000300800 */
[----:B------:R-:W-:-:S03]  /*f630*/  IMAD R18, R18, UR66, RZ ;  /* 0x0000004212127c24 */ /* 0x000fc6000f8e02ff */
[----:B------:R0:W-:Y:S04]  /*f640*/  STL [R1+0x1c0], R8 ;  /* 0x0001c00801007387 */ /* 0x0001e80000100800 */
[----:B------:R-:W-:Y:S01]  /*f650*/  STL [R1+0x1bc], R18 ;  /* 0x0001bc1201007387 */ /* 0x000fe20000100800 */
[----:B0-----:R-:W-:Y:S02]  /*f660*/  IMAD R8, R17, UR66, RZ ;  /* 0x0000004211087c24 */ /* 0x001fe4000f8e02ff */
[----:B------:R-:W-:-:S03]  /*f670*/  IMAD R16, R16, UR66, RZ ;  /* 0x0000004210107c24 */ /* 0x000fc6000f8e02ff */
[----:B------:R0:W-:Y:S01]  /*f680*/  STL [R1+0x1b8], R8 ;  /* 0x0001b80801007387 */ /* 0x0001e20000100800 */
[----:B------:R-:W-:-:S03]  /*f690*/  IMAD R15, R15, UR66, RZ ;  /* 0x000000420f0f7c24 */ /* 0x000fc6000f8e02ff */
[----:B------:R-:W-:Y:S01]  /*f6a0*/  STL [R1+0x1b0], R16 ;  /* 0x0001b01001007387 */ /* 0x000fe20000100800 */
[----:B0-----:R-:W-:Y:S02]  /*f6b0*/  IMAD R8, R14, UR66, RZ ;  /* 0x000000420e087c24 */ /* 0x001fe4000f8e02ff */
[----:B------:R-:W-:Y:S01]  /*f6c0*/  IMAD R14, R13, UR66, RZ ;  /* 0x000000420d0e7c24 */ /* 0x000fe2000f8e02ff */
[----:B------:R-:W-:Y:S01]  /*f6d0*/  STL [R1+0x1ac], R15 ;  /* 0x0001ac0f01007387 */ /* 0x000fe20000100800 */
[----:B------:R-:W-:-:S03]  /*f6e0*/  IMAD R13, R12, UR66, RZ ;  /* 0x000000420c0d7c24 */ /* 0x000fc6000f8e02ff */
[----:B------:R0:W-:Y:S04]  /*f6f0*/  STL [R1+0x1a8], R8 ;  /* 0x0001a80801007387 */ /* 0x0001e80000100800 */
[----:B0-----:R-:W5:Y:S01]  /*f700*/  LDL.LU R8, [R1+0x160] ;  /* 0x0001600001087983 */ /* 0x001f620000300800 */
[----:B------:R-:W-:-:S03]  /*f710*/  IMAD R12, R4, UR66, RZ ;  /* 0x00000042040c7c24 */ /* 0x000fc6000f8e02ff */
[----:B------:R-:W-:Y:S04]  /*f720*/  STL [R1+0x1a0], R14 ;  /* 0x0001a00e01007387 */ /* 0x000fe80000100800 */
[----:B------:R2:W-:Y:S04]  /*f730*/  STL [R1+0x198], R13 ;  /* 0x0001980d01007387 */ /* 0x0005e80000100800 */
[----:B------:R-:W5:Y:S04]  /*f740*/  LDL.LU R4, [R1+0x15c] ;  /* 0x00015c0001047983 */ /* 0x000f680000300800 */
[----:B------:R3:W-:Y:S01]  /*f750*/  STL [R1+0x194], R12 ;  /* 0x0001940c01007387 */ /* 0x0007e20000100800 */
[----:B--2---:R-:W-:-:S03]  /*f760*/  IMAD R13, R6, UR66, RZ ;  /* 0x00000042060d7c24 */ /* 0x004fc6000f8e02ff */
[----:B------:R-:W2:Y:S04]  /*f770*/  LDL.LU R6, [R1+0x158] ;  /* 0x0001580001067983 */ /* 0x000ea80000300800 */
[----:B------:R-:W-:Y:S01]  /*f780*/  STL [R1+0x190], R13 ;  /* 0x0001900d01007387 */ /* 0x000fe20000100800 */
[----:B---3--:R-:W-:-:S03]  /*f790*/  IMAD R12, R7, UR66, RZ ;  /* 0x00000042070c7c24 */ /* 0x008fc6000f8e02ff */
[----:B------:R-:W3:Y:S04]  /*f7a0*/  LDL.LU R7, [R1+0x150] ;  /* 0x0001500001077983 */ /* 0x000ee80000300800 */
[----:B------:R-:W-:Y:S04]  /*f7b0*/  STL [R1+0x18c], R12 ;  /* 0x00018c0c01007387 */ /* 0x000fe80000100800 */
[----:B------:R-:W3:Y:S01]  /*f7c0*/  LDL.LU R23, [R1+0x148] ;  /* 0x0001480001177983 */ /* 0x000ee20000300800 */
[----:B----4-:R-:W-:-:S03]  /*f7d0*/  IMAD R0, R0, UR66, RZ ;  /* 0x0000004200007c24 */ /* 0x010fc6000f8e02ff */
[----:B------:R-:W4:Y:S04]  /*f7e0*/  LDL.LU R22, [R1+0x140] ;  /* 0x0001400001167983 */ /* 0x000f280000300800 */
[----:B------:R0:W-:Y:S04]  /*f7f0*/  STL [R1+0x188], R0 ;  /* 0x0001880001007387 */ /* 0x0001e80000100800 */
[----:B------:R-:W4:Y:S04]  /*f800*/  LDL.LU R21, [R1+0x138] ;  /* 0x0001380001157983 */ /* 0x000f280000300800 */
[----:B------:R-:W4:Y:S04]  /*f810*/  LDL.LU R20, [R1+0x130] ;  /* 0x0001300001147983 */ /* 0x000f280000300800 */
[----:B------:R-:W4:Y:S04]  /*f820*/  LDL.LU R19, [R1+0x128] ;  /* 0x0001280001137983 */ /* 0x000f280000300800 */
[----:B------:R-:W4:Y:S04]  /*f830*/  LDL.LU R18, [R1+0x124] ;  /* 0x0001240001127983 */ /* 0x000f280000300800 */
[----:B------:R-:W4:Y:S04]  /*f840*/  LDL.LU R17, [R1+0x11c] ;  /* 0x00011c0001117983 */ /* 0x000f280000300800 */
[----:B------:R-:W4:Y:S04]  /*f850*/  LDL.LU R16, [R1+0x118] ;  /* 0x0001180001107983 */ /* 0x000f280000300800 */
[----:B------:R-:W4:Y:S04]  /*f860*/  LDL.LU R15, [R1+0x10c] ;  /* 0x00010c00010f7983 */ /* 0x000f280000300800 */
[----:B0-----:R-:W4:Y:S01]  /*f870*/  LDL.LU R0, [R1+0x108] ;  /* 0x0001080001007983 */ /* 0x001f220000300800 */
[----:B-----5:R-:W-:-:S05]  /*f880*/  IMAD R12, R11, UR66, RZ ;  /* 0x000000420b0c7c24 */ /* 0x020fca000f8e02ff */
        /* <DEDUP_REMOVED lines=14> */
[----:B------:R-:W5:Y:S04]  /*f970*/  LDL.LU R10, [R1+0xec] ;  /* 0x0000ec00010a7983 */ /* 0x000f680000300800 */
[----:B------:R-:W5:Y:S04]  /*f980*/  LDL.LU R9, [R1+0xe8] ;  /* 0x0000e80001097983 */ /* 0x000f680000300800 */
[----:B------:R-:W5:Y:S01]  /*f990*/  LDL.LU R5, [R1+0xe4] ;  /* 0x0000e40001057983 */ /* 0x000f620000300800 */
[----:B------:R-:W-:-:S05]  /*f9a0*/  IMAD R8, R8, UR66, RZ ;  /* 0x0000004208087c24 */ /* 0x000fca000f8e02ff */
[----:B------:R0:W-:Y:S01]  /*f9b0*/  STL [R1+0x160], R8 ;  /* 0x0001600801007387 */ /* 0x0001e20000100800 */
[----:B------:R-:W-:-:S03]  /*f9c0*/  IMAD R4, R4, UR66, RZ ;  /* 0x0000004204047c24 */ /* 0x000fc6000f8e02ff */
[----:B0-----:R-:W5:Y:S04]  /*f9d0*/  LDL.LU R8, [R1+0xd8] ;  /* 0x0000d80001087983 */ /* 0x001f680000300800 */
[----:B------:R0:W-:Y:S04]  /*f9e0*/  STL [R1+0x15c], R4 ;  /* 0x00015c0401007387 */ /* 0x0001e80000100800 */
[----:B0-----:R-:W5:Y:S01]  /*f9f0*/  LDL.LU R4, [R1+0xd4] ;  /* 0x0000d40001047983 */ /* 0x001f620000300800 */
[----:B--2---:R-:W-:-:S05]  /*fa00*/  IMAD R6, R6, UR66, RZ ;  /* 0x0000004206067c24 */ /* 0x004fca000f8e02ff */
[----:B------:R0:W-:Y:S04]  /*fa10*/  STL [R1+0x158], R6 ;  /* 0x0001580601007387 */ /* 0x0001e80000100800 */
[----:B0-----:R-:W2:Y:S01]  /*fa20*/  LDL.LU R6, [R1+0xd0] ;  /* 0x0000d00001067983 */ /* 0x001ea20000300800 */
[----:B---3--:R-:W-:-:S05]  /*fa30*/  IMAD R7, R7, UR66, RZ ;  /* 0x0000004207077c24 */ /* 0x008fca000f8e02ff */
[----:B------:R0:W-:Y:S01]  /*fa40*/  STL [R1+0x150], R7 ;  /* 0x0001500701007387 */ /* 0x0001e20000100800 */
[----:B------:R-:W-:Y:S02]  /*fa50*/  IMAD R23, R23, UR66, RZ ;  /* 0x0000004217177c24 */ /* 0x000fe4000f8e02ff */
[----:B----4-:R-:W-:Y:S01]  /*fa60*/  IMAD R22, R22, UR66, RZ ;  /* 0x0000004216167c24 */ /* 0x010fe2000f8e02ff */
[----:B0-----:R-:W3:Y:S04]  /*fa70*/  LDL.LU R7, [R1+0xcc] ;  /* 0x0000cc0001077983 */ /* 0x001ee80000300800 */
[----:B------:R0:W-:Y:S01]  /*fa80*/  STL [R1+0x148], R23 ;  /* 0x0001481701007387 */ /* 0x0001e20000100800 */
[----:B------:R-:W-:Y:S02]  /*fa90*/  IMAD R21, R21, UR66, RZ ;  /* 0x0000004215157c24 */ /* 0x000fe4000f8e02ff */
[----:B------:R-:W-:Y:S01]  /*faa0*/  IMAD R20, R20, UR66, RZ ;  /* 0x0000004214147c24 */ /* 0x000fe2000f8e02ff */
[----:B0-----:R-:W4:Y:S01]  /*fab0*/  LDL.LU R23, [R1+0x3c24] ;  /* 0x003c240001177983 */ /* 0x001f220000300800 */
[----:B------:R-:W-:-:S03]  /*fac0*/  IMAD R19, R19, UR66, RZ ;  /* 0x0000004213137c24 */ /* 0x000fc6000f8e02ff */
[----:B------:R0:W-:Y:S01]  /*fad0*/  STL [R1+0x140], R22 ;  /* 0x0001401601007387 */ /* 0x0001e20000100800 */
[----:B------:R-:W-:Y:S02]  /*fae0*/  IMAD R18, R18, UR66, RZ ;  /* 0x0000004212127c24 */ /* 0x000fe4000f8e02ff */
[----:B------:R-:W-:Y:S01]  /*faf0*/  IMAD R17, R17, UR66, RZ ;  /* 0x0000004211117c24 */ /* 0x000fe2000f8e02ff */
[----:B0-----:R-:W2:Y:S04]  /*fb00*/  LDL.LU R22, [R1+0x3c20] ;  /* 0x003c200001167983 */ /* 0x001ea80000300800 */
[----:B------:R0:W-:Y:S01]  /*fb10*/  STL [R1+0x138], R21 ;  /* 0x0001381501007387 */ /* 0x0001e20000100800 */
[----:B------:R-:W-:Y:S02]  /*fb20*/  IMAD R16, R16, UR66, RZ ;  /* 0x0000004210107c24 */ /* 0x000fe4000f8e02ff */
[----:B------:R-:W-:Y:S01]  /*fb30*/  IMAD R15, R15, UR66, RZ ;  /* 0x000000420f0f7c24 */ /* 0x000fe2000f8e02ff */
[----:B0-----:R-:W2:Y:S04]  /*fb40*/  LDL.LU R21, [R1+0x3c1c] ;  /* 0x003c1c0001157983 */ /* 0x001ea80000300800 */
[----:B------:R0:W-:Y:S01]  /*fb50*/  STL [R1+0x130], R20 ;  /* 0x0001301401007387 */ /* 0x0001e20000100800 */
[----:B------:R-:W-:-:S03]  /*fb60*/  IMAD R0, R0, UR66, RZ ;  /* 0x0000004200007c24 */ /* 0x000fc6000f8e02ff */
        /* <DEDUP_REMOVED lines=12> */
[----:B0-----:R-:W2:Y:S01]  /*fc30*/  LDL.LU R0, [R1+0x3c00] ;  /* 0x003c000001007983 */ /* 0x001ea20000300800 */
[----:B-----5:R-:W-:-:S02]  /*fc40*/  IMAD R2, R2, UR66, RZ ;  /* 0x0000004202027c24 */ /* 0x020fc4000f8e02ff */
[----:B------:R-:W-:Y:S02]  /*fc50*/  IMAD R14, R14, UR66, RZ ;  /* 0x000000420e0e7c24 */ /* 0x000fe4000f8e02ff */
[----:B------:R-:W-:Y:S02]  /*fc60*/  IMAD R13, R13, UR66, RZ ;  /* 0x000000420d0d7c24 */ /* 0x000fe4000f8e02ff */
[----:B------:R-:W-:Y:S02]  /*fc70*/  IMAD R12, R12, UR66, RZ ;  /* 0x000000420c0c7c24 */ /* 0x000fe4000f8e02ff */
[----:B------:R-:W-:Y:S02]  /*fc80*/  IMAD R11, R11, UR66, RZ ;  /* 0x000000420b0b7c24 */ /* 0x000fe4000f8e02ff */
[----:B------:R-:W-:Y:S02]  /*fc90*/  IMAD R10, R10, UR66, RZ ;  /* 0x000000420a0a7c24 */ /* 0x000fe4000f8e02ff */
[----:B------:R-:W-:-:S02]  /*fca0*/  IMAD R9, R9, UR66, RZ ;  /* 0x0000004209097c24 */ /* 0x000fc4000f8e02ff */
[----:B------:R-:W-:Y:S02]  /*fcb0*/  IMAD R5, R5, UR66, RZ ;  /* 0x0000004205057c24 */ /* 0x000fe4000f8e02ff */
[----:B--2---:R-:W-:-:S05]  /*fcc0*/  IMAD R0, R0, UR66, RZ ;  /* 0x0000004200007c24 */ /* 0x004fca000f8e02ff */
[----:B------:R0:W-:Y:S04]  /*fcd0*/  STL [R1+0x3b7c], R0 ;  /* 0x003b7c0001007387 */ /* 0x0001e80000100800 */
[----:B0-----:R-:W2:Y:S04]  /*fce0*/  LDL.LU R0, [R1+0xdc] ;  /* 0x0000dc0001007983 */ /* 0x001ea80000300800 */
[----:B------:R0:W-:Y:S04]  /*fcf0*/  STL [R1+0x3b80], R2 ;  /* 0x003b800201007387 */ /* 0x0001e80000100800 */
[----:B0-----:R-:W5:Y:S04]  /*fd00*/  LDL.LU R2, [R1+0xe0] ;  /* 0x0000e00001027983 */ /* 0x001f680000300800 */
[----:B------:R0:W-:Y:S04]  /*fd10*/  STL [R1+0x24], R14 ;  /* 0x0000240e01007387 */ /* 0x0001e80000100800 */
[----:B0-----:R-:W2:Y:S04]  /*fd20*/  LDL.LU R14, [R1+0x3bfc] ;  /* 0x003bfc00010e7983 */ /* 0x001ea80000300800 */
[----:B------:R0:W-:Y:S04]  /*fd30*/  STL [R1+0x20], R13 ;  /* 0x0000200d01007387 */ /* 0x0001e80000100800 */
[----:B0-----:R-:W4:Y:S04]  /*fd40*/  LDL.LU R13, [R1+0x3bf8] ;  /* 0x003bf800010d7983 */ /* 0x001f280000300800 */
        /* <DEDUP_REMOVED lines=9> */
[----:B0-----:R-:W4:Y:S01]  /*fde0*/  LDL.LU R5, [R1+0x3be4] ;  /* 0x003be40001057983 */ /* 0x001f220000300800 */
[----:B------:R-:W-:-:S02]  /*fdf0*/  IMAD R4, R4, UR66, RZ ;  /* 0x0000004204047c24 */ /* 0x000fc4000f8e02ff */
[----:B------:R-:W-:Y:S02]  /*fe00*/  IMAD R6, R6, UR66, RZ ;  /* 0x0000004206067c24 */ /* 0x000fe4000f8e02ff */
[----:B---3--:R-:W-:Y:S02]  /*fe10*/  IMAD R7, R7, UR66, RZ ;  /* 0x0000004207077c24 */ /* 0x008fe4000f8e02ff */
[----:B------:R-:W-:Y:S02]  /*fe20*/  IMAD R15, R15, UR66, RZ ;  /* 0x000000420f0f7c24 */ /* 0x000fe4000f8e02ff */
[----:B------:R-:W-:Y:S02]  /*fe30*/  IMAD R16, R16, UR66, RZ ;  /* 0x0000004210107c24 */ /* 0x000fe4000f8e02ff */
[----:B------:R-:W-:Y:S02]  /*fe40*/  IMAD R17, R17, UR66, RZ ;  /* 0x0000004211117c24 */ /* 0x000fe4000f8e02ff */
[----:B------:R-:W-:-:S02]  /*fe50*/  IMAD R18, R18, UR66, RZ ;  /* 0x0000004212127c24 */ /* 0x000fc4000f8e02ff */
[----:B------:R-:W-:Y:S02]  /*fe60*/  IMAD R19, R19, UR66, RZ ;  /* 0x0000004213137c24 */ /* 0x000fe4000f8e02ff */
[----:B------:R-:W-:Y:S02]  /*fe70*/  IMAD R20, R20, UR66, RZ ;  /* 0x0000004214147c24 */ /* 0x000fe4000f8e02ff */
[----:B------:R-:W-:Y:S02]  /*fe80*/  IMAD R21, R21, UR66, RZ ;  /* 0x0000004215157c24 */ /* 0x000fe4000f8e02ff */
[----:B-----5:R-:W-:-:S05]  /*fe90*/  IMAD R2, R2, UR66, RZ ;  /* 0x0000004202027c24 */ /* 0x020fca000f8e02ff */
[----:B------:R2:W-:Y:S02]  /*fea0*/  STL [R1+0x8], R2 ;  /* 0x0000080201007387 */ /* 0x0005e40000100800 */
[----:B--2---:R-:W-:Y:S02]  /*feb0*/  IMAD R2, R0, UR66, RZ ;  /* 0x0000004200027c24 */ /* 0x004fe4000f8e02ff */
[----:B------:R-:W-:-:S03]  /*fec0*/  IMAD R0, R8, UR66, RZ ;  /* 0x0000004208007c24 */ /* 0x000fc6000f8e02ff */
[----:B------:R-:W-:Y:S04]  /*fed0*/  STL [R1+0x3ba0], R2 ;  /* 0x003ba00201007387 */ /* 0x000fe80000100800 */
[----:B------:R-:W-:Y:S04]  /*fee0*/  STL [R1+0x3b9c], R0 ;  /* 0x003b9c0001007387 */ /* 0x000fe80000100800 */
[----:B------:R-:W-:Y:S04]  /*fef0*/  STL [R1+0x3b98], R4 ;  /* 0x003b980401007387 */ /* 0x000fe80000100800 */
[----:B------:R-:W-:Y:S04]  /*ff00*/  STL [R1+0x3b94], R6 ;  /* 0x003b940601007387 */ /* 0x000fe80000100800 */
[----:B------:R0:W-:Y:S01]  /*ff10*/  STL [R1+0x3b90], R7 ;  /* 0x003b900701007387 */ /* 0x0001e20000100800 */
[----:B----4-:R-:W-:-:S02]  /*ff20*/  IMAD R13, R13, UR66, RZ ;  /* 0x000000420d0d7c24 */ /* 0x010fc4000f8e02ff */
[----:B------:R-:W-:Y:S02]  /*ff30*/  IMAD R14, R14, UR66, RZ ;  /* 0x000000420e0e7c24 */ /* 0x000fe4000f8e02ff */
[----:B------:R-:W-:Y:S02]  /*ff40*/  IMAD R12, R12, UR66, RZ ;  /* 0x000000420c0c7c24 */ /* 0x000fe4000f8e02ff */
[----:B------:R-:W-:Y:S02]  /*ff50*/  IMAD R9, R9, UR66, RZ ;  /* 0x0000004209097c24 */ /* 0x000fe4000f8e02ff */
[----:B------:R-:W-:Y:S02]  /*ff60*/  IMAD R8, R5, UR66, RZ ;  /* 0x0000004205087c24 */ /* 0x000fe4000f8e02ff */
[----:B------:R-:W2:Y:S04]  /*ff70*/  LDL.LU R5, [R1+0x3be0] ;  /* 0x003be00001057983 */ /* 0x000ea80000300800 */
[----:B0-----:R-:W3:Y:S04]  /*ff80*/  LDL.LU R7, [R1+0x110] ;  /* 0x0001100001077983 */ /* 0x001ee80000300800 */
[----:B------:R-:W4:Y:S04]  /*ff90*/  LDL.LU R4, [R1+0x104] ;  /* 0x0001040001047983 */ /* 0x000f280000300800 */
[----:B------:R-:W5:Y:S04]  /*ffa0*/  LDL.LU R2, [R1+0xfc] ;  /* 0x0000fc0001027983 */ /* 0x000f680000300800 */
[----:B------:R-:W2:Y:S04]  /*ffb0*/  LDL.LU R0, [R1+0xc0] ;  /* 0x0000c00001007983 */ /* 0x000ea80000300800 */
[----:B------:R-:W2:Y:S04]  /*ffc0*/  LDL.LU R6, [R1+0xbc] ;  /* 0x0000bc0001067983 */ /* 0x000ea80000300800 */
[----:B------:R0:W-:Y:S04]  /*ffd0*/  STL [R1+0x3b8c], R8 ;  /* 0x003b8c0801007387 */ /* 0x0001e80000100800 */
[----:B0-----:R-:W2:Y:S04]  /*ffe0*/  LDL.LU R8, [R1+0x114] ;  /* 0x0001140001087983 */ /* 0x001ea80000300800 */
[----:B------:R0:W-:Y:S04]  /*fff0*/  STL [R1+0x3b88], R9 ;  /* 0x003b880901007387 */ /* 0x0001e80000100800 */
[----:B0-----:R-:W3:Y:S01]  /*10000*/  LDL.LU R9, [R1+0x120] ;  /* 0x0001200001097983 */ /* 0x001ee20000300800 */
[----:B------:R-:W-:-:S02]  /*10010*/  IMAD R10, R10, UR66, RZ ;  /* 0x000000420a0a7c24 */ /* 0x000fc4000f8e02ff */
[----:B------:R-:W-:-:S03]  /*10020*/  IMAD R11, R11, UR66, RZ ;  /* 0x000000420b0b7c24 */ /* 0x000fc6000f8e02ff */
[----:B------:R0:W-:Y:S04]  /*10030*/  STL [R1+0x3b84], R10 ;  /* 0x003b840a01007387 */ /* 0x0001e80000100800 */
[----:B0-----:R-:W4:Y:S04]  /*10040*/  LDL.LU R10, [R1+0xb4] ;  /* 0x0000b400010a7983 */ /* 0x001f280000300800 */
[----:B------:R-:W-:Y:S04]  /*10050*/  STL [R1+0x3ba4], R11 ;  /* 0x003ba40b01007387 */ /* 0x000fe80000100800 */
[----:B------:R-:W-:Y:S04]  /*10060*/  STL [R1+0x3ba8], R12 ;  /* 0x003ba80c01007387 */ /* 0x000fe80000100800 */
[----:B------:R-:W-:Y:S04]  /*10070*/  STL [R1+0x3bac], R13 ;  /* 0x003bac0d01007387 */ /* 0x000fe80000100800 */
[----:B------:R-:W-:Y:S04]  /*10080*/  STL [R1+0x3bb0], R14 ;  /* 0x003bb00e01007387 */ /* 0x000fe80000100800 */
[----:B------:R-:W-:Y:S04]  /*10090*/  STL [R1+0x3bb4], R15 ;  /* 0x003bb40f01007387 */ /* 0x000fe80000100800 */
[----:B------:R-:W-:Y:S04]  /*100a0*/  STL [R1+0x3bb8], R16 ;  /* 0x003bb81001007387 */ /* 0x000fe80000100800 */
        /* <DEDUP_REMOVED lines=10> */
[----:B------:R-:W0:Y:S01]  /*10150*/  S2R R3, SR_TID.X ;  /* 0x0000000000037919 */ /* 0x000e220000002100 */
[----:B------:R-:W-:-:S02]  /*10160*/  IMAD R22, R22, UR66, RZ ;  /* 0x0000004216167c24 */ /* 0x000fc4000f8e02ff */
[----:B------:R-:W-:Y:S02]  /*10170*/  IMAD R23, R23, UR66, RZ ;  /* 0x0000004217177c24 */ /* 0x000fe4000f8e02ff */
[----:B------:R-:W-:Y:S02]  /*10180*/  IMAD R24, R24, UR66, RZ ;  /* 0x0000004218187c24 */ /* 0x000fe4000f8e02ff */
[----:B------:R-:W-:Y:S01]  /*10190*/  IMAD R25, R25, UR66, RZ ;  /* 0x0000004219197c24 */ /* 0x000fe2000f8e02ff */
[----:B------:R-:W-:Y:S04]  /*101a0*/  STL [R1+0x3bd0], R22 ;  /* 0x003bd01601007387 */ /* 0x000fe80000100800 */
[----:B------:R-:W-:Y:S04]  /*101b0*/  STL [R1+0x3bd4], R23 ;  /* 0x003bd41701007387 */ /* 0x000fe80000100800 */
[----:B------:R-:W-:Y:S04]  /*101c0*/  STL [R1+0x3bd8], R24 ;  /* 0x003bd81801007387 */ /* 0x000fe80000100800 */
[----:B------:R-:W-:Y:S04]  /*101d0*/  STL [R1+0x3bdc], R25 ;  /* 0x003bdc1901007387 */ /* 0x000fe80000100800 */
[----:B------:R-:W5:Y:S01]  /*101e0*/  LDL.LU R16, [R1+0xa0] ;  /* 0x0000a00001107983 */ /* 0x000f620000300800 */
[----:B0-----:R-:W-:-:S05]  /*101f0*/  LOP3.LUT R3, R3, 0x3f, RZ, 0xc0, !PT ;  /* 0x0000003f03037812 */ /* 0x001fca00078ec0ff */
[----:B------:R-:W-:-:S05]  /*10200*/  IMAD R3, R3, UR64, RZ ;  /* 0x0000004003037c24 */ /* 0x000fca000f8e02ff */
[----:B------:R-:W-:Y:S01]  /*10210*/  LEA.HI.X.SX32 R3, R3, UR23, 0x1, P6 ;  /* 0x0000001703037c11 */ /* 0x000fe2000b0f0eff */
[----:B------:R-:W-:Y:S01]  /*10220*/  IMAD R26, R26, UR66, RZ ;  /* 0x000000421a1a7c24 */ /* 0x000fe2000f8e02ff */
[----:B------:R-:W0:Y:S01]  /*10230*/  LDCU UR23, c[0x0][0x3a8] ;  /* 0x00007500ff1777ac */ /* 0x000e220008000800 */
[-C--:B--2---:R-:W-:Y:S02]  /*10240*/  IADD3 R11, P2, PT, R8, R5.reuse, RZ ;  /* 0x00000005080b7210 */ /* 0x084fe40007f5e0ff */
[----:B---3--:R-:W-:-:S05]  /*10250*/  IADD3 R12, P3, PT, R9, R5, RZ ;  /* 0x00000005090c7210 */ /* 0x008fca0007f7e0ff */
[----:B------:R1:W-:Y:S04]  /*10260*/  STL [R1+0x3710], R12 ;  /* 0x0037100c01007387 */ /* 0x0003e80000100800 */
[----:B------:R-:W2:Y:S01]  /*10270*/  LDL.LU R15, [R1+0x98] ;  /* 0x00009800010f7983 */ /* 0x000ea20000300800 */
[----:B-1----:R-:W-:-:S03]  /*10280*/  IADD3 R12, P1, PT, R7, R5, RZ ;  /* 0x00000005070c7210 */ /* 0x002fc60007f3e0ff */
[----:B------:R4:W-:Y:S04]  /*10290*/  STL [R1+0x3714], R11 ;  /* 0x0037140b01007387 */ /* 0x0009e80000100800 */
[----:B------:R5:W-:Y:S04]  /*102a0*/  STL [R1+0x3718], R12 ;  /* 0x0037180c01007387 */ /* 0x000be80000100800 */
[----:B------:R-:W3:Y:S01]  /*102b0*/  LDL.LU R14, [R1+0x8c] ;  /* 0x00008c00010e7983 */ /* 0x000ee20000300800 */
[-C--:B----4-:R-:W-:Y:S02]  /*102c0*/  IADD3 R11, P0, PT, R4, R5.reuse, RZ ;  /* 0x00000005040b7210 */ /* 0x090fe40007f1e0ff */
[----:B-----5:R-:W-:-:S03]  /*102d0*/  IADD3 R12, P6, PT, R2, R5, RZ ;  /* 0x00000005020c7210 */ /* 0x020fc60007fde0ff */
[----:B------:R1:W-:Y:S04]  /*102e0*/  STL [R1+0x371c], R11 ;  /* 0x00371c0b01007387 */ /* 0x0003e80000100800 */
[----:B------:R4:W-:Y:S04]  /*102f0*/  STL [R1+0x3720], R12 ;  /* 0x0037200c01007387 */ /* 0x0009e80000100800 */
[----:B------:R-:W5:Y:S01]  /*10300*/  LDL.LU R13, [R1+0x88] ;  /* 0x00008800010d7983 */ /* 0x000f620000300800 */
[-C--:B-1----:R-:W-:Y:S02]  /*10310*/  IADD3 R11, P5, PT, R0, R5.reuse, RZ ;  /* 0x00000005000b7210 */ /* 0x082fe40007fbe0ff */
[----:B------:R-:W-:-:S03]  /*10320*/  IADD3 R22, P4, PT, R6, R5, RZ ;  /* 0x0000000506167210 */ /* 0x000fc60007f9e0ff */
[----:B------:R1:W-:Y:S04]  /*10330*/  STL [R1+0x3724], R11 ;  /* 0x0037240b01007387 */ /* 0x0003e80000100800 */
[----:B----4-:R-:W4:Y:S01]  /*10340*/  LDL.LU R12, [R1+0x84] ;  /* 0x00008400010c7983 */ /* 0x010f220000300800 */
[----:B-1----:R-:W-:-:S03]  /*10350*/  LEA.HI.X.SX32 R11, R9, R3, 0x1, P3 ;  /* 0x00000003090b7211 */ /* 0x002fc600018f0eff */
[----:B------:R-:W-:Y:S04]  /*10360*/  STL [R1+0x3728], R22 ;  /* 0x0037281601007387 */ /* 0x000fe80000100800 */
[----:B------:R1:W-:Y:S01]  /*10370*/  STL [R1+0x3708], R11 ;  /* 0x0037080b01007387 */ /* 0x0003e20000100800 */
[----:B------:R-:W-:-:S03]  /*10380*/  LEA.HI.X.SX32 R8, R8, R3, 0x1, P2 ;  /* 0x0000000308087211 */ /* 0x000fc600010f0eff */
[----:B-1----:R-:W4:Y:S01]  /*10390*/  LDL.LU R11, [R1+0x80] ;  /* 0x00008000010b7983 */ /* 0x002f220000300800 */
[-C--:B------:R-:W-:Y:S02]  /*103a0*/  IADD3 R22, P2, PT, R10, R5.reuse, RZ ;  /* 0x000000050a167210 */ /* 0x080fe40007f5e0ff */
[----:B------:R-:W-:-:S05]  /*103b0*/  IADD3 R9, P3, PT, R21, R5, RZ ;  /* 0x0000000515097210 */ /* 0x000fca0007f7e0ff */
[----:B------:R1:W-:Y:S04]  /*103c0*/  STL [R1+0x370c], R9 ;  /* 0x00370c0901007387 */ /* 0x0003e80000100800 */
[----:B------:R0:W-:Y:S04]  /*103d0*/  STL [R1+0x3700], R8 ;  /* 0x0037000801007387 */ /* 0x0001e80000100800 */
[----:B-1----:R-:W4:Y:S01]  /*103e0*/  LDL.LU R9, [R1+0x7c] ;  /* 0x00007c0001097983 */ /* 0x002f220000300800 */
[----:B0-----:R-:W-:-:S03]  /*103f0*/  LEA.HI.X.SX32 R8, R7, R3, 0x1, P1 ;  /* 0x0000000307087211 */ /* 0x001fc600008f0eff */
[----:B------:R0:W-:Y:S04]  /*10400*/  STL [R1+0x3704], R22 ;  /* 0x0037041601007387 */ /* 0x0001e80000100800 */
[----:B------:R-:W4:Y:S01]  /*10410*/  LDL.LU R7, [R1+0x78] ;  /* 0x0000780001077983 */ /* 0x000f220000300800 */
[----:B0-----:R-:W-:-:S03]  /*10420*/  IADD3 R22, P1, PT, R20, R5, RZ ;  /* 0x0000000514167210 */ /* 0x001fc60007f3e0ff */
[----:B------:R0:W-:Y:S04]  /*10430*/  STL [R1+0x36f8], R8 ;  /* 0x0036f80801007387 */ /* 0x0001e80000100800 */
[----:B------:R1:W-:Y:S01]  /*10440*/  STL [R1+0x36fc], R22 ;  /* 0x0036fc1601007387 */ /* 0x0003e20000100800 */
[----:B0-----:R-:W-:-:S03]  /*10450*/  LEA.HI.X.SX32 R8, R4, R3, 0x1, P0 ;  /* 0x0000000304087211 */ /* 0x001fc600000f0eff */
[----:B------:R-:W4:Y:S01]  /*10460*/  LDL.LU R4, [R1+0x74] ;  /* 0x0000740001047983 */ /* 0x000f220000300800 */
[----:B-1----:R-:W-:-:S03]  /*10470*/  IADD3 R22, P0, PT, R19, R5, RZ ;  /* 0x0000000513167210 */ /* 0x002fc60007f1e0ff */
[----:B------:R0:W-:Y:S04]  /*10480*/  STL [R1+0x36f0], R8 ;  /* 0x0036f00801007387 */ /* 0x0001e80000100800 */
[----:B------:R1:W-:Y:S01]  /*10490*/  STL [R1+0x36f4], R22 ;  /* 0x0036f41601007387 */ /* 0x0003e20000100800 */
[----:B0-----:R-:W-:-:S03]  /*104a0*/  LEA.HI.X.SX32 R8, R2, R3, 0x1, P6 ;  /* 0x0000000302087211 */ /* 0x001fc600030f0eff */
[----:B------:R-:W4:Y:S01]  /*104b0*/  LDL.LU R2, [R1+0x70] ;  /* 0x0000700001027983 */ /* 0x000f220000300800 */
[----:B-1----:R-:W-:-:S03]  /*104c0*/  IADD3 R22, P6, PT, R18, R5, RZ ;  /* 0x0000000512167210 */ /* 0x002fc60007fde0ff */
[----:B------:R0:W-:Y:S02]  /*104d0*/  STL [R1+0x36e8], R8 ;  /* 0x0036e80801007387 */ /* 0x0001e40000100800 */
[----:B0-----:R-:W-:Y:S02]  /*104e0*/  LEA.HI.X.SX32 R8, R0, R3, 0x1, P5 ;  /* 0x0000000300087211 */ /* 0x001fe400028f0eff */
[----:B------:R-:W4:Y:S04]  /*104f0*/  LDL.LU R0, [R1+0x6c] ;  /* 0x00006c0001007983 */ /* 0x000f280000300800 */
[----:B------:R0:W-:Y:S04]  /*10500*/  STL [R1+0x36ec], R22 ;  /* 0x0036ec1601007387 */ /* 0x0001e80000100800 */
[----:B------:R1:W-:Y:S01]  /*10510*/  STL [R1+0x36e0], R8 ;  /* 0x0036e00801007387 */ /* 0x0003e20000100800 */
[----:B0-----:R-:W-:-:S02]  /*10520*/  IADD3 R22, P5, PT, R17, R5, RZ ;  /* 0x0000000511167210 */ /* 0x001fc40007fbe0ff */
[----:B-1----:R-:W-:Y:S02]  /*10530*/  LEA.HI.X.SX32 R8, R6, R3, 0x1, P4 ;  /* 0x0000000306087211 */ /* 0x002fe400020f0eff */
[----:B------:R-:W4:Y:S04]  /*10540*/  LDL.LU R6, [R1+0x68] ;  /* 0x0000680001067983 */ /* 0x000f280000300800 */
[----:B------:R-:W-:Y:S04]  /*10550*/  STL [R1+0x36e4], R22 ;  /* 0x0036e41601007387 */ /* 0x000fe80000100800 */
[----:B------:R0:W-:Y:S04]  /*10560*/  STL [R1+0x36d8], R8 ;  /* 0x0036d80801007387 */ /* 0x0001e80000100800 */
[----:B0-----:R-:W4:Y:S01]  /*10570*/  LDL.LU R8, [R1+0x64] ;  /* 0x0000640001087983 */ /* 0x001f220000300800 */
[----:B------:R-:W-:-:S02]  /*10580*/  IADD3 R22, P4, PT, R16, R5, RZ ;  /* 0x0000000510167210 */ /* 0x000fc40007f9e0ff */
[-C--:B------:R-:W-:Y:S02]  /*10590*/  LEA.HI.X.SX32 R23, R21, R3.reuse, 0x1, P3 ;  /* 0x0000000315177211 */ /* 0x080fe400018f0eff */
[-C--:B------:R-:W-:Y:S01]  /*105a0*/  LEA.HI.X.SX32 R21, R10, R3.reuse, 0x1, P2 ;  /* 0x000000030a157211 */ /* 0x080fe200010f0eff */
[----:B------:R2:W-:Y:S04]  /*105b0*/  STL [R1+0x36dc], R22 ;  /* 0x0036dc1601007387 */ /* 0x0005e80000100800 */
[----:B------:R-:W-:Y:S04]  /*105c0*/  STL [R1+0x36d0], R23 ;  /* 0x0036d01701007387 */ /* 0x000fe80000100800 */
[----:B------:R-:W4:Y:S01]  /*105d0*/  LDL.LU R10, [R1+0x60] ;  /* 0x00006000010a7983 */ /* 0x000f220000300800 */
[----:B------:R-:W-:-:S02]  /*105e0*/  LEA.HI.X.SX32 R20, R20, R3, 0x1, P1 ;  /* 0x0000000314147211 */ /* 0x000fc400008f0eff */
[-C--:B------:R-:W-:Y:S02]  /*105f0*/  LEA.HI.X.SX32 R18, R18, R3.reuse, 0x1, P6 ;  /* 0x0000000312127211 */ /* 0x080fe400030f0eff */
[----:B------:R-:W-:Y:S02]  /*10600*/  LEA.HI.X.SX32 R17, R17, R3, 0x1, P5 ;  /* 0x0000000311117211 */ /* 0x000fe400028f0eff */
[----:B--2---:R-:W-:-:S05]  /*10610*/  IADD3 R22, P3, PT, R15, R5, RZ ;  /* 0x000000050f167210 */ /* 0x004fca0007f7e0ff */
[----:B------:R3:W-:Y:S04]  /*10620*/  STL [R1+0x36d4], R22 ;  /* 0x0036d41601007387 */ /* 0x0007e80000100800 */
[----:B------:R5:W-:Y:S01]  /*10630*/  STL [R1+0x36c8], R21 ;  /* 0x0036c81501007387 */ /* 0x000be20000100800 */
[----:B---3--:R-:W-:-:S05]  /*10640*/  IADD3 R22, P2, PT, R14, R5, RZ ;  /* 0x000000050e167210 */ /* 0x008fca0007f5e0ff */
[----:B------:R-:W-:Y:S04]  /*10650*/  STL [R1+0x36cc], R22 ;  /* 0x0036cc1601007387 */ /* 0x000fe80000100800 */
[----:B------:R-:W2:Y:S04]  /*10660*/  LDL.LU R24, [R1+0x5c] ;  /* 0x00005c0001187983 */ /* 0x000ea80000300800 */
[----:B------:R0:W-:Y:S01]  /*10670*/  STL [R1+0x36c0], R20 ;  /* 0x0036c01401007387 */ /* 0x0001e20000100800 */
[----:B-----5:R-:W-:Y:S02]  /*10680*/  IADD3 R21, P1, PT, R13, R5, RZ ;  /* 0x000000050d157210 */ /* 0x020fe40007f3e0ff */
[----:B0-----:R-:W-:-:S03]  /*10690*/  LEA.HI.X.SX32 R20, R19, R3, 0x1, P0 ;  /* 0x0000000313147211 */ /* 0x001fc600000f0eff */
[----:B------:R-:W-:Y:S04]  /*106a0*/  STL [R1+0x36c4], R21 ;  /* 0x0036c41501007387 */ /* 0x000fe80000100800 */
[----:B------:R-:W-:Y:S04]  /*106b0*/  STL [R1+0x36b8], R20 ;  /* 0x0036b81401007387 */ /* 0x000fe80000100800 */
[----:B------:R-:W3:Y:S01]  /*106c0*/  LDL.LU R23, [R1+0x58] ;  /* 0x0000580001177983 */ /* 0x000ee20000300800 */
[----:B----4-:R-:W-:-:S05]  /*106d0*/  IADD3 R19, P0, PT, R12, R5, RZ ;  /* 0x000000050c137210 */ /* 0x010fca0007f1e0ff */
[----:B------:R0:W-:Y:S04]  /*106e0*/  STL [R1+0x36bc], R19 ;  /* 0x0036bc1301007387 */ /* 0x0001e80000100800 */
[----:B------:R-:W-:Y:S01]  /*106f0*/  STL [R1+0x36b0], R18 ;  /* 0x0036b01201007387 */ /* 0x000fe20000100800 */
[----:B0-----:R-:W-:-:S05]  /*10700*/  IADD3 R19, P6, PT, R11, R5, RZ ;  /* 0x000000050b137210 */ /* 0x001fca0007fde0ff */
[----:B------:R-:W-:Y:S04]  /*10710*/  STL [R1+0x36b4], R19 ;  /* 0x0036b41301007387 */ /* 0x000fe80000100800 */
[----:B------:R-:W4:Y:S04]  /*10720*/  LDL.LU R22, [R1+0x54] ;  /* 0x0000540001167983 */ /* 0x000f280000300800 */
[----:B------:R0:W-:Y:S02]  /*10730*/  STL [R1+0x36a8], R17 ;  /* 0x0036a81101007387 */ /* 0x0001e40000100800 */
[----:B0-----:R-:W-:-:S02]  /*10740*/  LEA.HI.X.SX32 R17, R16, R3, 0x1, P4 ;  /* 0x0000000310117211 */ /* 0x001fc400020f0eff */
[-C--:B------:R-:W-:Y:S02]  /*10750*/  LEA.HI.X.SX32 R15, R15, R3.reuse, 0x1, P3 ;  /* 0x000000030f0f7211 */ /* 0x080fe400018f0eff */
[----:B------:R-:W-:Y:S02]  /*10760*/  LEA.HI.X.SX32 R14, R14, R3, 0x1, P2 ;  /* 0x000000030e0e7211 */ /* 0x000fe400010f0eff */
[----:B------:R-:W-:-:S05]  /*10770*/  IADD3 R18, P5, PT, R9, R5, RZ ;  /* 0x0000000509127210 */ /* 0x000fca0007fbe0ff */
[----:B------:R-:W-:Y:S04]  /*10780*/  STL [R1+0x36ac], R18 ;  /* 0x0036ac1201007387 */ /* 0x000fe80000100800 */
[----:B------:R-:W-:Y:S04]  /*10790*/  STL [R1+0x36a0], R17 ;  /* 0x0036a01101007387 */ /* 0x000fe80000100800 */
[----:B------:R-:W5:Y:S01]  /*107a0*/  LDL.LU R21, [R1+0x50] ;  /* 0x0000500001157983 */ /* 0x000f620000300800 */
[----:B------:R-:W-:-:S05]  /*107b0*/  IADD3 R16, P4, PT, R7, R5, RZ ;  /* 0x0000000507107210 */ /* 0x000fca0007f9e0ff */
[----:B------:R0:W-:Y:S04]  /*107c0*/  STL [R1+0x36a4], R16 ;  /* 0x0036a41001007387 */ /* 0x0001e80000100800 */
[----:B------:R1:W-:Y:S01]  /*107d0*/  STL [R1+0x3698], R15 ;  /* 0x0036980f01007387 */ /* 0x0003e20000100800 */
[----:B0-----:R-:W-:-:S05]  /*107e0*/  IADD3 R16, P3, PT, R4, R5, RZ ;  /* 0x0000000504107210 */ /* 0x001fca0007f7e0ff */
[----:B------:R-:W-:Y:S04]  /*107f0*/  STL [R1+0x369c], R16 ;  /* 0x00369c1001007387 */ /* 0x000fe80000100800 */
[----:B------:R-:W5:Y:S04]  /*10800*/  LDL.LU R20, [R1+0x4c] ;  /* 0x00004c0001147983 */ /* 0x000f680000300800 */
[----:B------:R0:W-:Y:S01]  /*10810*/  STL [R1+0x3690], R14 ;  /* 0x0036900e01007387 */ /* 0x0001e20000100800 */
[----:B-1----:R-:W-:Y:S02]  /*10820*/  IADD3 R15, P2, PT, R2, R5, RZ ;  /* 0x00000005020f7210 */ /* 0x002fe40007f5e0ff */
[----:B0-----:R-:W-:-:S03]  /*10830*/  LEA.HI.X.SX32 R14, R13, R3, 0x1, P1 ;  /* 0x000000030d0e7211 */ /* 0x001fc600008f0eff */
[----:B------:R-:W-:Y:S04]  /*10840*/  STL [R1+0x3694], R15 ;  /* 0x0036940f01007387 */ /* 0x000fe80000100800 */
[----:B------:R-:W-:Y:S04]  /*10850*/  STL [R1+0x3688], R14 ;  /* 0x0036880e01007387 */ /* 0x000fe80000100800 */
[----:B------:R-:W5:Y:S01]  /*10860*/  LDL.LU R19, [R1+0x48] ;  /* 0x0000480001137983 */ /* 0x000f620000300800 */
[----:B------:R-:W-:Y:S02]  /*10870*/  IADD3 R13, P1, PT, R0, R5, RZ ;  /* 0x00000005000d7210 */ /* 0x000fe40007f3e0ff */
[----:B------:R-:W-:-:S03]  /*10880*/  LEA.HI.X.SX32 R12, R12, R3, 0x1, P0 ;  /* 0x000000030c0c7211 */ /* 0x000fc600000f0eff */
[----:B------:R0:W-:Y:S01]  /*10890*/  STL [R1+0x368c], R13 ;  /* 0x00368c0d01007387 */ /* 0x0001e20000100800 */
[----:B------:R-:W-:-:S03]  /*108a0*/  LEA.HI.X.SX32 R11, R11, R3, 0x1, P6 ;  /* 0x000000030b0b7211 */ /* 0x000fc600030f0eff */
[----:B------:R1:W-:Y:S01]  /*108b0*/  STL [R1+0x3680], R12 ;  /* 0x0036800c01007387 */ /* 0x0003e20000100800 */
[----:B0-----:R-:W-:-:S05]  /*108c0*/  IADD3 R13, P0, PT, R6, R5, RZ ;  /* 0x00000005060d7210 */ /* 0x001fca0007f1e0ff */
[----:B------:R-:W-:Y:S04]  /*108d0*/  STL [R1+0x3684], R13 ;  /* 0x0036840d01007387 */ /* 0x000fe80000100800 */
[----:B------:R-:W5:Y:S04]  /*108e0*/  LDL.LU R18, [R1+0x44] ;  /* 0x0000440001127983 */ /* 0x000f680000300800 */
[----:B------:R0:W-:Y:S01]  /*108f0*/  STL [R1+0x3678], R11 ;  /* 0x0036780b01007387 */ /* 0x0001e20000100800 */
[----:B-1----:R-:W-:-:S05]  /*10900*/  IADD3 R12, P6, PT, R8, R5, RZ ;  /* 0x00000005080c7210 */ /* 0x002fca0007fde0ff */
[----:B------:R-:W-:Y:S01]  /*10910*/  STL [R1+0x367c], R12 ;  /* 0x00367c0c01007387 */ /* 0x000fe20000100800 */
[----:B0-----:R-:W-:-:S03]  /*10920*/  LEA.HI.X.SX32 R11, R9, R3, 0x1, P5 ;  /* 0x00000003090b7211 */ /* 0x001fc600028f0eff */
[----:B------:R-:W5:Y:S04]  /*10930*/  LDL.LU R17, [R1+0x40] ;  /* 0x0000400001117983 */ /* 0x000f680000300800 */
[----:B------:R-:W-:Y:S01]  /*10940*/  STL [R1+0x3670], R11 ;  /* 0x0036700b01007387 */ /* 0x000fe20000100800 */
[----:B------:R-:W-:-:S03]  /*10950*/  IADD3 R9, P5, PT, R10, R5, RZ ;  /* 0x000000050a097210 */ /* 0x000fc60007fbe0ff */
[----:B------:R-:W5:Y:S01]  /*10960*/  LDL.LU R16, [R1+0x3c] ;  /* 0x00003c0001107983 */ /* 0x000f620000300800 */
[----:B------:R-:W-:-:S03]  /*10970*/  LEA.HI.X.SX32 R7, R7, R3, 0x1, P4 ;  /* 0x0000000307077211 */ /* 0x000fc600020f0eff */
[----:B------:R-:W-:Y:S04]  /*10980*/  STL [R1+0x3674], R9 ;  /* 0x0036740901007387 */ /* 0x000fe80000100800 */
[----:B------:R-:W5:Y:S04]  /*10990*/  LDL.LU R15, [R1+0x38] ;  /* 0x00003800010f7983 */ /* 0x000f680000300800 */
[----:B------:R0:W-:Y:S04]  /*109a0*/  STL [R1+0x3668], R7 ;  /* 0x0036680701007387 */ /* 0x0001e80000100800 */
[----:B------:R-:W5:Y:S01]  /*109b0*/  LDL.LU R14, [R1+0x34] ;  /* 0x00003400010e7983 */ /* 0x000f620000300800 */
[----:B0-----:R-:W-:-:S02]  /*109c0*/  LEA.HI.X.SX32 R7, R4, R3, 0x1, P3 ;  /* 0x0000000304077211 */ /* 0x001fc400018f0eff */
[----:B------:R-:W-:Y:S02]  /*109d0*/  LEA.HI.X.SX32 R2, R2, R3, 0x1, P2 ;  /* 0x0000000302027211 */ /* 0x000fe400010f0eff */
[----:B--2---:R-:W-:-:S05]  /*109e0*/  IADD3 R9, P4, PT, R24, R5, RZ ;  /* 0x0000000518097210 */ /* 0x004fca0007f9e0ff */
[----:B------:R-:W-:Y:S04]  /*109f0*/  STL [R1+0x366c], R9 ;  /* 0x00366c0901007387 */ /* 0x000fe80000100800 */
[----:B------:R-:W2:Y:S04]  /*10a00*/  LDL.LU R13, [R1+0x30] ;  /* 0x00003000010d7983 */ /* 0x000ea80000300800 */
[----:B------:R-:W-:Y:S04]  /*10a10*/  STL [R1+0x3660], R7 ;  /* 0x0036600701007387 */ /* 0x000fe80000100800 */
[----:B------:R-:W2:Y:S01]  /*10a20*/  LDL.LU R12, [R1+0x2c] ;  /* 0x00002c00010c7983 */ /* 0x000ea20000300800 */
[----:B---3--:R-:W-:-:S05]  /*10a30*/  IADD3 R4, P3, PT, R23, R5, RZ ;  /* 0x0000000517047210 */ /* 0x008fca0007f7e0ff */
[----:B------:R0:W-:Y:S04]  /*10a40*/  STL [R1+0x3664], R4 ;  /* 0x0036640401007387 */ /* 0x0001e80000100800 */
[----:B------:R-:W3:Y:S04]  /*10a50*/  LDL.LU R11, [R1+0x28] ;  /* 0x00002800010b7983 */ /* 0x000ee80000300800 */
[----:B------:R1:W-:Y:S01]  /*10a60*/  STL [R1+0x3658], R2 ;  /* 0x0036580201007387 */ /* 0x0003e20000100800 */
[----:B0-----:R-:W-:-:S03]  /*10a70*/  LEA.HI.X.SX32 R4, R0, R3, 0x1, P1 ;  /* 0x0000000300047211 */ /* 0x001fc600008f0eff */
[----:B-1----:R-:W3:Y:S01]  /*10a80*/  LDL.LU R2, [R1+0x24] ;  /* 0x0000240001027983 */ /* 0x002ee20000300800 */
[----:B----4-:R-:W-:-:S05]  /*10a90*/  IADD3 R7, P2, PT, R22, R5, RZ ;  /* 0x0000000516077210 */ /* 0x010fca0007f5e0ff */
[----:B------:R0:W-:Y:S04]  /*10aa0*/  STL [R1+0x365c], R7 ;  /* 0x00365c0701007387 */ /* 0x0001e80000100800 */
[----:B------:R-:W4:Y:S04]  /*10ab0*/  LDL.LU R0, [R1+0x20] ;  /* 0x0000200001007983 */ /* 0x000f280000300800 */
[----:B------:R1:W-:Y:S01]  /*10ac0*/  STL [R1+0x3650], R4 ;  /* 0x0036500401007387 */ /* 0x0003e20000100800 */
[----:B0-----:R-:W-:-:S03]  /*10ad0*/  LEA.HI.X.SX32 R7, R6, R3, 0x1, P0 ;  /* 0x0000000306077211 */ /* 0x001fc600000f0eff */
[----:B-1----:R-:W3:Y:S01]  /*10ae0*/  LDL.LU R4, [R1+0x1c] ;  /* 0x00001c0001047983 */ /* 0x002ee20000300800 */
[----:B-----5:R-:W-:-:S05]  /*10af0*/  IADD3 R9, P1, PT, R21, R5, RZ ;  /* 0x0000000515097210 */ /* 0x020fca0007f3e0ff */
[----:B------:R0:W-:Y:S04]  /*10b00*/  STL [R1+0x3654], R9 ;  /* 0x0036540901007387 */ /* 0x0001e80000100800 */
[----:B------:R-:W5:Y:S04]  /*10b10*/  LDL.LU R6, [R1+0x18] ;  /* 0x0000180001067983 */ /* 0x000f680000300800 */
[----:B------:R1:W-:Y:S01]  /*10b20*/  STL [R1+0x3648], R7 ;  /* 0x0036480701007387 */ /* 0x0003e20000100800 */
[----:B0-----:R-:W-:-:S03]  /*10b30*/  LEA.HI.X.SX32 R9, R8, R3, 0x1, P6 ;  /* 0x0000000308097211 */ /* 0x001fc600030f0eff */
[----:B-1----:R-:W4:Y:S01]  /*10b40*/  LDL.LU R7, [R1+0x14] ;  /* 0x0000140001077983 */ /* 0x002f220000300800 */
[----:B------:R-:W-:-:S05]  /*10b50*/  IADD3 R25, P0, PT, R20, R5, RZ ;  /* 0x0000000514197210 */ /* 0x000fca0007f1e0ff */
[----:B------:R-:W-:Y:S04]  /*10b60*/  STL [R1+0x364c], R25 ;  /* 0x00364c1901007387 */ /* 0x000fe80000100800 */
[----:B------:R-:W4:Y:S04]  /*10b70*/  LDL.LU R8, [R1+0x10] ;  /* 0x0000100001087983 */ /* 0x000f280000300800 */
[----:B------:R0:W-:Y:S04]  /*10b80*/  STL [R1+0x3640], R9 ;  /* 0x0036400901007387 */ /* 0x0001e80000100800 */
[----:B0-----:R-:W5:Y:S01]  /*10b90*/  LDL.LU R9, [R1+0xc] ;  /* 0x00000c0001097983 */ /* 0x001f620000300800 */
[----:B------:R-:W-:-:S05]  /*10ba0*/  IADD3 R25, P6, PT, R19, R5, RZ ;  /* 0x0000000513197210 */ /* 0x000fca0007fde0ff */
[----:B------:R0:W-:Y:S02]  /*10bb0*/  STL [R1+0x3644], R25 ;  /* 0x0036441901007387 */ /* 0x0001e40000100800 */
[-C--:B0-----:R-:W-:Y:S02]  /*10bc0*/  LEA.HI.X.SX32 R25, R10, R3.reuse, 0x1, P5 ;  /* 0x000000030a197211 */ /* 0x081fe400028f0eff */
[----:B------:R-:W5:Y:S01]  /*10bd0*/  LDL.LU R10, [R1+0x8] ;  /* 0x00000800010a7983 */ /* 0x000f620000300800 */
[----:B------:R-:W-:-:S03]  /*10be0*/  LEA.HI.X.SX32 R24, R24, R3, 0x1, P4 ;  /* 0x0000000318187211 */ /* 0x000fc600020f0eff */
[----:B------:R0:W-:Y:S02]  /*10bf0*/  STL [R1+0x3638], R25 ;  /* 0x0036381901007387 */ /* 0x0001e40000100800 */
[----:B0-----:R-:W-:-:S05]  /*10c00*/  IADD3 R25, P5, PT, R18, R5, RZ ;  /* 0x0000000512197210 */ /* 0x001fca0007fbe0ff */
[----:B------:R0:W-:Y:S01]  /*10c10*/  STL [R1+0x363c], R25 ;  /* 0x00363c1901007387 */ /* 0x0001e20000100800 */
[----:B------:R-:W-:-:S03]  /*10c20*/  LEA.HI.X.SX32 R23, R23, R3, 0x1, P3 ;  /* 0x0000000317177211 */ /* 0x000fc600018f0eff */
[----:B0-----:R-:W5:Y:S04]  /*10c30*/  LDL.LU R25, [R1+0x3bdc] ;  /* 0x003bdc0001197983 */ /* 0x001f680000300800 */
        /* <DEDUP_REMOVED lines=21> */
[----:B--2---:R-:W-:-:S05]  /*10d90*/  IADD3 R20, P0, PT, R13, R5, RZ ;  /* 0x000000050d147210 */ /* 0x004fca0007f1e0ff */
[----:B------:R0:W-:Y:S01]  /*10da0*/  STL [R1+0x3614], R20 ;  /* 0x0036141401007387 */ /* 0x0001e20000100800 */
[----:B------:R-:W-:-:S03]  /*10db0*/  LEA.HI.X.SX32 R18, R18, R3, 0x1, P5 ;  /* 0x0000000312127211 */ /* 0x000fc600028f0eff */
[----:B0-----:R-:W2:Y:S04]  /*10dc0*/  LDL.LU R20, [R1+0x3bc8] ;  /* 0x003bc80001147983 */ /* 0x001ea80000300800 */
[----:B------:R0:W-:Y:S02]  /*10dd0*/  STL [R1+0x3608], R19 ;  /* 0x0036081301007387 */ /* 0x0001e40000100800 */
[----:B0-----:R-:W-:-:S05]  /*10de0*/  IADD3 R19, P6, PT, R12, R5, RZ ;  /* 0x000000050c137210 */ /* 0x001fca0007fde0ff */
[----:B------:R0:W-:Y:S01]  /*10df0*/  STL [R1+0x360c], R19 ;  /* 0x00360c1301007387 */ /* 0x0001e20000100800 */
[----:B------:R-:W-:-:S03]  /*10e00*/  LEA.HI.X.SX32 R17, R17, R3, 0x1, P4 ;  /* 0x0000000311117211 */ /* 0x000fc600020f0eff */
[----:B0-----:R-:W2:Y:S04]  /*10e10*/  LDL.LU R19, [R1+0x3bc4] ;  /* 0x003bc40001137983 */ /* 0x001ea80000300800 */
[----:B------:R3:W-:Y:S02]  /*10e20*/  STL [R1+0x3600], R18 ;  /* 0x0036001201007387 */ /* 0x0007e40000100800 */
[----:B---3--:R-:W-:-:S05]  /*10e30*/  IADD3 R18, P5, PT, R11, R5, RZ ;  /* 0x000000050b127210 */ /* 0x008fca0007fbe0ff */
[----:B------:R0:W-:Y:S01]  /*10e40*/  STL [R1+0x3604], R18 ;  /* 0x0036041201007387 */ /* 0x0001e20000100800 */
[----:B------:R-:W-:-:S03]  /*10e50*/  LEA.HI.X.SX32 R16, R16, R3, 0x1, P3 ;  /* 0x0000000310107211 */ /* 0x000fc600018f0eff */
[----:B0-----:R-:W3:Y:S04]  /*10e60*/  LDL.LU R18, [R1+0x3bc0] ;  /* 0x003bc00001127983 */ /* 0x001ee80000300800 */
[----:B------:R0:W-:Y:S02]  /*10e70*/  STL [R1+0x35f8], R17 ;  /* 0x0035f81101007387 */ /* 0x0001e40000100800 */
[----:B0-----:R-:W-:-:S05]  /*10e80*/  IADD3 R17, P4, PT, R2, R5, RZ ;  /* 0x0000000502117210 */ /* 0x001fca0007f9e0ff */
[----:B------:R0:W-:Y:S01]  /*10e90*/  STL [R1+0x35fc], R17 ;  /* 0x0035fc1101007387 */ /* 0x0001e20000100800 */
[----:B------:R-:W-:-:S03]  /*10ea0*/  LEA.HI.X.SX32 R15, R15, R3, 0x1, P2 ;  /* 0x000000030f0f7211 */ /* 0x000fc600010f0eff */
[----:B0-----:R-:W2:Y:S04]  /*10eb0*/  LDL.LU R17, [R1+0x3bbc] ;  /* 0x003bbc0001117983 */ /* 0x001ea80000300800 */
[----:B------:R4:W-:Y:S02]  /*10ec0*/  STL [R1+0x35f0], R16 ;  /* 0x0035f01001007387 */ /* 0x0009e40000100800 */
[----:B----4-:R-:W-:-:S05]  /*10ed0*/  IADD3 R16, P3, PT, R0, R5, RZ ;  /* 0x0000000500107210 */ /* 0x010fca0007f7e0ff */
[----:B------:R0:W-:Y:S01]  /*10ee0*/  STL [R1+0x35f4], R16 ;  /* 0x0035f41001007387 */ /* 0x0001e20000100800 */
[----:B------:R-:W-:-:S03]  /*10ef0*/  LEA.HI.X.SX32 R14, R14, R3, 0x1, P1 ;  /* 0x000000030e0e7211 */ /* 0x000fc600008f0eff */
[----:B0-----:R-:W4:Y:S04]  /*10f00*/  LDL.LU R16, [R1+0x3bb8] ;  /* 0x003bb80001107983 */ /* 0x001f280000300800 */
[----:B------:R0:W-:Y:S02]  /*10f10*/  STL [R1+0x35e8], R15 ;  /* 0x0035e80f01007387 */ /* 0x0001e40000100800 */
[----:B0-----:R-:W-:-:S05]  /*10f20*/  IADD3 R15, P2, PT, R4, R5, RZ ;  /* 0x00000005040f7210 */ /* 0x001fca0007f5e0ff */
[----:B------:R0:W-:Y:S01]  /*10f30*/  STL [R1+0x35ec], R15 ;  /* 0x0035ec0f01007387 */ /* 0x0001e20000100800 */
[----:B------:R-:W-:-:S03]  /*10f40*/  LEA.HI.X.SX32 R13, R13, R3, 0x1, P0 ;  /* 0x000000030d0d7211 */ /* 0x000fc600000f0eff */
[----:B0-----:R-:W2:Y:S04]  /*10f50*/  LDL.LU R15, [R1+0x3bb4] ;  /* 0x003bb400010f7983 */ /* 0x001ea80000300800 */
[----:B------:R5:W-:Y:S02]  /*10f60*/  STL [R1+0x35e0], R14 ;  /* 0x0035e00e01007387 */ /* 0x000be40000100800 */
[----:B-----5:R-:W-:-:S05]  /*10f70*/  IADD3 R14, P1, PT, R6, R5, RZ ;  /* 0x00000005060e7210 */ /* 0x020fca0007f3e0ff */
[----:B------:R0:W-:Y:S01]  /*10f80*/  STL [R1+0x35e4], R14 ;  /* 0x0035e40e01007387 */ /* 0x0001e20000100800 */
[----:B------:R-:W-:-:S03]  /*10f90*/  LEA.HI.X.SX32 R12, R12, R3, 0x1, P6 ;  /* 0x000000030c0c7211 */ /* 0x000fc600030f0eff */
[----:B0-----:R-:W5:Y:S04]  /*10fa0*/  LDL.LU R14, [R1+0x3bb0] ;  /* 0x003bb000010e7983 */ /* 0x001f680000300800 */
[----:B------:R0:W-:Y:S02]  /*10fb0*/  STL [R1+0x35d8], R13 ;  /* 0x0035d80d01007387 */ /* 0x0001e40000100800 */
[----:B0-----:R-:W-:-:S05]  /*10fc0*/  IADD3 R13, P0, PT, R7, R5, RZ ;  /* 0x00000005070d7210 */ /* 0x001fca0007f1e0ff */
        /* <DEDUP_REMOVED lines=9> */
[----:B0-----:R-:W-:-:S05]  /*11060*/  IADD3 R11, P5, PT, R9, R5, RZ ;  /* 0x00000005090b7210 */ /* 0x001fca0007fbe0ff */
[----:B------:R0:W-:Y:S04]  /*11070*/  STL [R1+0x35cc], R11 ;  /* 0x0035cc0b01007387 */ /* 0x0001e80000100800 */
[----:B0-----:R-:W2:Y:S04]  /*11080*/  LDL.LU R11, [R1+0x3ba4] ;  /* 0x003ba400010b7983 */ /* 0x001ea80000300800 */
[----:B------:R0:W-:Y:S02]  /*11090*/  STL [R1+0x35c0], R2 ;  /* 0x0035c00201007387 */ /* 0x0001e40000100800 */
[----:B0-----:R-:W-:-:S05]  /*110a0*/  IADD3 R2, P4, PT, R10, R5, RZ ;  /* 0x000000050a027210 */ /* 0x001fca0007f9e0ff */
[----:B------:R0:W-:Y:S04]  /*110b0*/  STL [R1+0x35c4], R2 ;  /* 0x0035c40201007387 */ /* 0x0001e80000100800 */
[----:B0-----:R-:W2:Y:S01]  /*110c0*/  LDL.LU R2, [R1+0x3ba0] ;  /* 0x003ba00001027983 */ /* 0x001ea20000300800 */
[----:B------:R-:W-:-:S05]  /*110d0*/  LEA.HI.X.SX32 R0, R0, R3, 0x1, P3 ;  /* 0x0000000300007211 */ /* 0x000fca00018f0eff */
[----:B------:R2:W-:Y:S02]  /*110e0*/  STL [R1+0x35b8], R0 ;  /* 0x0035b80001007387 */ /* 0x0005e40000100800 */
[----:B--2---:R-:W-:-:S05]  /*110f0*/  IADD3 R0, P3, PT, R2, R5, RZ ;  /* 0x0000000502007210 */ /* 0x004fca0007f7e0ff */
        /* <DEDUP_REMOVED lines=32> */
[-C--:B------:R-:W-:Y:S02]  /*11300*/  LEA.HI.X.SX32 R2, R2, R3.reuse, 0x1, P3 ;  /* 0x0000000302027211 */ /* 0x080fe400018f0eff */
[----:B------:R-:W-:-:S03]  /*11310*/  LEA.HI.X.SX32 R0, R0, R3, 0x1, P2 ;  /* 0x0000000300007211 */ /* 0x000fc600010f0eff */
[----:B------:R2:W-:Y:S01]  /*11320*/  STL [R1+0x3580], R2 ;  /* 0x0035800201007387 */ /* 0x0005e20000100800 */
[-C--:B------:R-:W-:Y:S02]  /*11330*/  LEA.HI.X.SX32 R4, R4, R3.reuse, 0x1, P1 ;  /* 0x0000000304047211 */ /* 0x080fe400008f0eff */
[----:B------:R-:W-:Y:S02]  /*11340*/  LEA.HI.X.SX32 R6, R6, R3, 0x1, P0 ;  /* 0x0000000306067211 */ /* 0x000fe400000f0eff */
[----:B--2---:R-:W-:-:S05]  /*11350*/  IADD3 R2, P3, PT, R10, R5, RZ ;  /* 0x000000050a027210 */ /* 0x004fca0007f7e0ff */
[----:B------:R0:W-:Y:S04]  /*11360*/  STL [R1+0x3584], R2 ;  /* 0x0035840201007387 */ /* 0x0001e80000100800 */
        /* <DEDUP_REMOVED lines=8> */
[----:B------:R1:W-:Y:S01]  /*113f0*/  STL [R1+0x3568], R6 ;  /* 0x0035680601007387 */ /* 0x0003e20000100800 */
[----:B0-----:R-:W-:Y:S02]  /*11400*/  IADD3 R4, P0, PT, R13, R5, RZ ;  /* 0x000000050d047210 */ /* 0x001fe40007f1e0ff */
[----:B-1----:R-:W-:-:S03]  /*11410*/  LEA.HI.X.SX32 R6, R7, R3, 0x1, P6 ;  /* 0x0000000307067211 */ /* 0x002fc600030f0eff */
[----:B------:R0:W-:Y:S01]  /*11420*/  STL [R1+0x356c], R4 ;  /* 0x00356c0401007387 */ /* 0x0001e20000100800 */
[----:B-----5:R-:W-:-:S03]  /*11430*/  IADD3 R7, P6, PT, R14, R5, RZ ;  /* 0x000000050e077210 */ /* 0x020fc60007fde0ff */
[----:B------:R1:W-:Y:S01]  /*11440*/  STL [R1+0x3560], R6 ;  /* 0x0035600601007387 */ /* 0x0003e20000100800 */
[----:B0-----:R-:W-:-:S03]  /*11450*/  LEA.HI.X.SX32 R4, R8, R3, 0x1, P5 ;  /* 0x0000000308047211 */ /* 0x001fc600028f0eff */
[----:B------:R0:W-:Y:S01]  /*11460*/  STL [R1+0x3564], R7 ;  /* 0x0035640701007387 */ /* 0x0001e20000100800 */
[----:B-1----:R-:W-:-:S03]  /*11470*/  IADD3 R6, P5, PT, R15, R5, RZ ;  /* 0x000000050f067210 */ /* 0x002fc60007fbe0ff */
[----:B------:R4:W-:Y:S01]  /*11480*/  STL [R1+0x3558], R4 ;  /* 0x0035580401007387 */ /* 0x0009e20000100800 */
[----:B0-----:R-:W-:-:S03]  /*11490*/  LEA.HI.X.SX32 R7, R9, R3, 0x1, P4 ;  /* 0x0000000309077211 */ /* 0x001fc600020f0eff */
[----:B------:R0:W-:Y:S01]  /*114a0*/  STL [R1+0x355c], R6 ;  /* 0x00355c0601007387 */ /* 0x0001e20000100800 */
[----:B----4-:R-:W-:-:S03]  /*114b0*/  IADD3 R4, P4, PT, R16, R5, RZ ;  /* 0x0000000510047210 */ /* 0x010fc60007f9e0ff */
[----:B------:R1:W-:Y:S01]  /*114c0*/  STL [R1+0x3550], R7 ;  /* 0x0035500701007387 */ /* 0x0003e20000100800 */
[----:B0-----:R-:W-:-:S03]  /*114d0*/  LEA.HI.X.SX32 R6, R10, R3, 0x1, P3 ;  /* 0x000000030a067211 */ /* 0x001fc600018f0eff */
[----:B------:R0:W-:Y:S01]  /*114e0*/  STL [R1+0x3554], R4 ;  /* 0x0035540401007387 */ /* 0x0001e20000100800 */
[----:B-1----:R-:W-:-:S03]  /*114f0*/  IADD3 R7, P3, PT, R17, R5, RZ ;  /* 0x0000000511077210 */ /* 0x002fc60007f7e0ff */
[----:B------:R3:W-:Y:S01]  /*11500*/  STL [R1+0x3548], R6 ;  /* 0x0035480601007387 */ /* 0x0007e20000100800 */
[----:B0-----:R-:W-:-:S03]  /*11510*/  LEA.HI.X.SX32 R4, R11, R3, 0x1, P2 ;  /* 0x000000030b047211 */ /* 0x001fc600010f0eff */
[----:B------:R0:W-:Y:S01]  /*11520*/  STL [R1+0x354c], R7 ;  /* 0x00354c0701007387 */ /* 0x0001e20000100800 */
[----:B---3--:R-:W-:-:S03]  /*11530*/  IADD3 R6, P2, PT, R18, R5, RZ ;  /* 0x0000000512067210 */ /* 0x008fc60007f5e0ff */
[----:B------:R1:W-:Y:S01]  /*11540*/  STL [R1+0x3540], R4 ;  /* 0x0035400401007387 */ /* 0x0003e20000100800 */
[----:B0-----:R-:W-:-:S03]  /*11550*/  LEA.HI.X.SX32 R7, R12, R3, 0x1, P1 ;  /* 0x000000030c077211 */ /* 0x001fc600008f0eff */
[----:B------:R0:W-:Y:S01]  /*11560*/  STL [R1+0x3544], R6 ;  /* 0x0035440601007387 */ /* 0x0001e20000100800 */
[----:B-1----:R-:W-:-:S03]  /*11570*/  IADD3 R4, P1, PT, R19, R5, RZ ;  /* 0x0000000513047210 */ /* 0x002fc60007f3e0ff */
[----:B------:R1:W-:Y:S01]  /*11580*/  STL [R1+0x3538], R7 ;  /* 0x0035380701007387 */ /* 0x0003e20000100800 */
[----:B0-----:R-:W-:-:S03]  /*11590*/  LEA.HI.X.SX32 R6, R13, R3, 0x1, P0 ;  /* 0x000000030d067211 */ /* 0x001fc600000f0eff */
[----:B------:R0:W-:Y:S01]  /*115a0*/  STL [R1+0x353c], R4 ;  /* 0x00353c0401007387 */ /* 0x0001e20000100800 */
[----:B-1----:R-:W-:-:S03]  /*115b0*/  IADD3 R7, P0, PT, R20, R5, RZ ;  /* 0x0000000514077210 */ /* 0x002fc60007f1e0ff */
[----:B------:R1:W-:Y:S01]  /*115c0*/  STL [R1+0x3530], R6 ;  /* 0x0035300601007387 */ /* 0x0003e20000100800 */
[----:B0-----:R-:W-:Y:S02]  /*115d0*/  LEA.HI.X.SX32 R4, R14, R3, 0x1, P6 ;  /* 0x000000030e047211 */ /* 0x001fe400030f0eff */
[----:B------:R-:W-:Y:S01]  /*115e0*/  IADD3 R8, P6, PT, R21, R5, RZ ;  /* 0x0000000515087210 */ /* 0x000fe20007fde0ff */
[----:B-1----:R-:W3:Y:S04]  /*115f0*/  LDL.LU R6, [R1+0x90] ;  /* 0x0000900001067983 */ /* 0x002ee80000300800 */
[----:B------:R0:W-:Y:S04]  /*11600*/  STL [R1+0x3534], R7 ;  /* 0x0035340701007387 */ /* 0x0001e80000100800 */
[----:B------:R1:W-:Y:S01]  /*11610*/  STL [R1+0x3528], R4 ;  /* 0x0035280401007387 */ /* 0x0003e20000100800 */
[----:B0-----:R-:W-:-:S03]  /*11620*/  LEA.HI.X.SX32 R7, R15, R3, 0x1, P5 ;  /* 0x000000030f077211 */ /* 0x001fc600028f0eff */
[----:B-1----:R-:W4:Y:S04]  /*11630*/  LDL.LU R4, [R1+0x94] ;  /* 0x0000940001047983 */ /* 0x002f280000300800 */
[----:B------:R0:W-:Y:S04]  /*11640*/  STL [R1+0x352c], R8 ;  /* 0x00352c0801007387 */ /* 0x0001e80000100800 */
[----:B------:R1:W-:Y:S01]  /*11650*/  STL [R1+0x3520], R7 ;  /* 0x0035200701007387 */ /* 0x0003e20000100800 */
[----:B0-----:R-:W-:Y:S02]  /*11660*/  IADD3 R8, P5, PT, R22, R5, RZ ;  /* 0x0000000516087210 */ /* 0x001fe40007fbe0ff */
[----:B-1----:R-:W-:-:S03]  /*11670*/  LEA.HI.X.SX32 R7, R16, R3, 0x1, P4 ;  /* 0x0000000310077211 */ /* 0x002fc600020f0eff */
[----:B------:R0:W-:Y:S01]  /*11680*/  STL [R1+0x3524], R8 ;  /* 0x0035240801007387 */ /* 0x0001e20000100800 */
[----:B------:R-:W-:-:S03]  /*11690*/  IADD3 R9, P4, PT, R23, R5, RZ ;  /* 0x0000000517097210 */ /* 0x000fc60007f9e0ff */
        /* <DEDUP_REMOVED lines=8> */
[----:B------:R-:W-:Y:S01]  /*11720*/  STL [R1+0x3508], R9 ;  /* 0x0035080901007387 */ /* 0x000fe20000100800 */
[----:B0-----:R-:W-:-:S03]  /*11730*/  LEA.HI.X.SX32 R7, R19, R3, 0x1, P1 ;  /* 0x0000000313077211 */ /* 0x001fc600008f0eff */
[----:B------:R-:W5:Y:S04]  /*11740*/  LDL.LU R19, [R1+0x134] ;  /* 0x0001340001137983 */ /* 0x000f680000300800 */
[----:B------:R0:W-:Y:S04]  /*11750*/  STL [R1+0x350c], R8 ;  /* 0x00350c0801007387 */ /* 0x0001e80000100800 */
[----:B------:R-:W5:Y:S04]  /*11760*/  LDL.LU R18, [R1+0x13c] ;  /* 0x00013c0001127983 */ /* 0x000f680000300800 */
[----:B------:R1:W-:Y:S01]  /*11770*/  STL [R1+0x3500], R7 ;  /* 0x0035000701007387 */ /* 0x0003e20000100800 */
[----:B0-----:R-:W-:-:S02]  /*11780*/  IADD3 R8, P1, PT, R26, R5, RZ ;  /* 0x000000051a087210 */ /* 0x001fc40007f3e0ff */
[-C--:B-1----:R-:W-:Y:S02]  /*11790*/  LEA.HI.X.SX32 R7, R20, R3.reuse, 0x1, P0 ;  /* 0x0000000314077211 */ /* 0x082fe400000f0eff */
[----:B------:R-:W5:Y:S04]  /*117a0*/  LDL.LU R20, [R1+0x12c] ;  /* 0x00012c0001147983 */ /* 0x000f680000300800 */
[----:B------:R-:W-:Y:S04]  /*117b0*/  STL [R1+0x3504], R8 ;  /* 0x0035040801007387 */ /* 0x000fe80000100800 */
[----:B------:R-:W5:Y:S04]  /*117c0*/  LDL.LU R17, [R1+0x144] ;  /* 0x0001440001117983 */ /* 0x000f680000300800 */
[----:B------:R0:W-:Y:S02]  /*117d0*/  STL [R1+0x34f8], R7 ;  /* 0x0034f80701007387 */ /* 0x0001e40000100800 */
[----:B0-----:R-:W-:-:S02]  /*117e0*/  LEA.HI.X.SX32 R7, R21, R3, 0x1, P6 ;  /* 0x0000000315077211 */ /* 0x001fc400030f0eff */
[----:B------:R-:W5:Y:S01]  /*117f0*/  LDL.LU R21, [R1+0x9c] ;  /* 0x00009c0001157983 */ /* 0x000f620000300800 */
[----:B------:R-:W-:Y:S02]  /*11800*/  IMAD R27, R27, UR66, RZ ;  /* 0x000000421b1b7c24 */ /* 0x000fe4000f8e02ff */
[----:B------:R-:W-:-:S03]  /*11810*/  IMAD R28, R28, UR66, RZ ;  /* 0x000000421c1c7c24 */ /* 0x000fc6000f8e02ff */
[----:B------:R-:W-:-:S05]  /*11820*/  IADD3 R8, P0, PT, R27, R5, RZ ;  /* 0x000000051b087210 */ /* 0x000fca0007f1e0ff */
[----:B------:R0:W-:Y:S04]  /*11830*/  STL [R1+0x34fc], R8 ;  /* 0x0034fc0801007387 */ /* 0x0001e80000100800 */
[----:B------:R-:W5:Y:S04]  /*11840*/  LDL.LU R16, [R1+0x14c] ;  /* 0x00014c0001107983 */ /* 0x000f680000300800 */
[----:B------:R1:W-:Y:S01]  /*11850*/  STL [R1+0x34f0], R7 ;  /* 0x0034f00701007387 */ /* 0x0003e20000100800 */
[----:B0-----:R-:W-:-:S03]  /*11860*/  LEA.HI.X.SX32 R8, R22, R3, 0x1, P5 ;  /* 0x0000000316087211 */ /* 0x001fc600028f0eff */
[----:B------:R-:W5:Y:S01]  /*11870*/  LDL.LU R15, [R1+0x154] ;  /* 0x00015400010f7983 */ /* 0x000f620000300800 */
[----:B-1----:R-:W-:Y:S01]  /*11880*/  IADD3 R7, P6, PT, R28, R5, RZ ;  /* 0x000000051c077210 */ /* 0x002fe20007fde0ff */
[----:B------:R-:W-:-:S04]  /*11890*/  IMAD R29, R29, UR66, RZ ;  /* 0x000000421d1d7c24 */ /* 0x000fc8000f8e02ff */
[----:B------:R2:W-:Y:S04]  /*118a0*/  STL [R1+0x34f4], R7 ;  /* 0x0034f40701007387 */ /* 0x0005e80000100800 */
[----:B------:R0:W-:Y:S04]  /*118b0*/  STL [R1+0x34e8], R8 ;  /* 0x0034e80801007387 */ /* 0x0001e80000100800 */
[----:B------:R-:W5:Y:S01]  /*118c0*/  LDL.LU R14, [R1+0x168] ;  /* 0x00016800010e7983 */ /* 0x000f620000300800 */
[----:B--2---:R-:W-:Y:S02]  /*118d0*/  IADD3 R7, P5, PT, R2, R5, RZ ;  /* 0x0000000502077210 */ /* 0x004fe40007fbe0ff */
[----:B0-----:R-:W-:-:S03]  /*118e0*/  LEA.HI.X.SX32 R8, R23, R3, 0x1, P4 ;  /* 0x0000000317087211 */ /* 0x001fc600020f0eff */
[----:B------:R0:W-:Y:S04]  /*118f0*/  STL [R1+0x34ec], R7 ;  /* 0x0034ec0701007387 */ /* 0x0001e80000100800 */
[----:B------:R1:W-:Y:S04]  /*11900*/  STL [R1+0x34e0], R8 ;  /* 0x0034e00801007387 */ /* 0x0003e80000100800 */
[----:B------:R-:W2:Y:S01]  /*11910*/  LDL.LU R13, [R1+0x170] ;  /* 0x00017000010d7983 */ /* 0x000ea20000300800 */
[----:B0-----:R-:W-:Y:S02]  /*11920*/  IADD3 R7, P4, PT, R29, R5, RZ ;  /* 0x000000051d077210 */ /* 0x001fe40007f9e0ff */
[----:B-1----:R-:W-:-:S03]  /*11930*/  LEA.HI.X.SX32 R8, R24, R3, 0x1, P3 ;  /* 0x0000000318087211 */ /* 0x002fc600018f0eff */
[----:B------:R-:W-:Y:S04]  /*11940*/  STL [R1+0x34e4], R7 ;  /* 0x0034e40701007387 */ /* 0x000fe80000100800 */
[----:B------:R0:W-:Y:S04]  /*11950*/  STL [R1+0x34d8], R8 ;  /* 0x0034d80801007387 */ /* 0x0001e80000100800 */
[----:B------:R-:W2:Y:S01]  /*11960*/  LDL.LU R12, [R1+0x178] ;  /* 0x00017800010c7983 */ /* 0x000ea20000300800 */
[----:B0-----:R-:W-:Y:S02]  /*11970*/  LEA.HI.X.SX32 R8, R25, R3, 0x1, P2 ;  /* 0x0000000319087211 */ /* 0x001fe400010f0eff */
[----:B---3--:R-:W-:-:S05]  /*11980*/  IADD3 R7, P3, PT, R6, R5, RZ ;  /* 0x0000000506077210 */ /* 0x008fca0007f7e0ff */
[----:B------:R4:W-:Y:S04]  /*11990*/  STL [R1+0x34dc], R7 ;  /* 0x0034dc0701007387 */ /* 0x0009e80000100800 */
[----:B------:R0:W-:Y:S04]  /*119a0*/  STL [R1+0x34d0], R8 ;  /* 0x0034d00801007387 */ /* 0x0001e80000100800 */
[----:B------:R-:W3:Y:S01]  /*119b0*/  LDL.LU R11, [R1+0x184] ;  /* 0x00018400010b7983 */ /* 0x000ee20000300800 */
[----:B----4-:R-:W-:Y:S02]  /*119c0*/  IADD3 R7, P2, PT, R4, R5, RZ ;  /* 0x0000000504077210 */ /* 0x010fe40007f5e0ff */
[----:B0-----:R-:W-:-:S03]  /*119d0*/  LEA.HI.X.SX32 R8, R26, R3, 0x1, P1 ;  /* 0x000000031a087211 */ /* 0x001fc600008f0eff */
[----:B------:R-:W-:Y:S04]  /*119e0*/  STL [R1+0x34d4], R7 ;  /* 0x0034d40701007387 */ /* 0x000fe80000100800 */
[----:B------:R0:W-:Y:S04]  /*119f0*/  STL [R1+0x34c8], R8 ;  /* 0x0034c80801007387 */ /* 0x0001e80000100800 */
[----:B------:R-:W4:Y:S01]  /*11a00*/  LDL.LU R10, [R1+0x19c] ;  /* 0x00019c00010a7983 */ /* 0x000f220000300800 */
[----:B0-----:R-:W-:Y:S02]  /*11a10*/  LEA.HI.X.SX32 R8, R27, R3, 0x1, P0 ;  /* 0x000000031b087211 */ /* 0x001fe400000f0eff */
[----:B-----5:R-:W-:-:S05]  /*11a20*/  IADD3 R7, P1, PT, R21, R5, RZ ;  /* 0x0000000515077210 */ /* 0x020fca0007f3e0ff */
[----:B------:R0:W-:Y:S04]  /*11a30*/  STL [R1+0x34cc], R7 ;  /* 0x0034cc0701007387 */ /* 0x0001e80000100800 */
[----:B------:R-:W5:Y:S04]  /*11a40*/  LDL.LU R9, [R1+0x1a4] ;  /* 0x0001a40001097983 */ /* 0x000f680000300800 */
[----:B------:R1:W-:Y:S01]  /*11a50*/  STL [R1+0x34c0], R8 ;  /* 0x0034c00801007387 */ /* 0x0003e20000100800 */
[----:B0-----:R-:W-:Y:S02]  /*11a60*/  IADD3 R7, P0, PT, R20, R5, RZ ;  /* 0x0000000514077210 */ /* 0x001fe40007f1e0ff */
[----:B-1----:R-:W-:-:S03]  /*11a70*/  LEA.HI.X.SX32 R8, R28, R3, 0x1, P6 ;  /* 0x000000031c087211 */ /* 0x002fc600030f0eff */
[----:B------:R0:W-:Y:S01]  /*11a80*/  STL [R1+0x34c4], R7 ;  /* 0x0034c40701007387 */ /* 0x0001e20000100800 */
[----:B------:R-:W-:-:S03]  /*11a90*/  IADD3 R22, P6, PT, R19, R5, RZ ;  /* 0x0000000513167210 */ /* 0x000fc60007fde0ff */
[----:B------:R1:W-:Y:S01]  /*11aa0*/  STL [R1+0x34b8], R8 ;  /* 0x0034b80801007387 */ /* 0x0003e20000100800 */
[----:B0-----:R-:W-:-:S03]  /*11ab0*/  LEA.HI.X.SX32 R7, R2, R3, 0x1, P5 ;  /* 0x0000000302077211 */ /* 0x001fc600028f0eff */
[----:B-1----:R-:W5:Y:S01]  /*11ac0*/  LDL.LU R8, [R1+0x1b4] ;  /* 0x0001b40001087983 */ /* 0x002f620000300800 */
[----:B------:R-:W-:-:S03]  /*11ad0*/  IADD3 R2, P5, PT, R18, R5, RZ ;  /* 0x0000000512027210 */ /* 0x000fc60007fbe0ff */
[----:B------:R0:W-:Y:S04]  /*11ae0*/  STL [R1+0x34bc], R22 ;  /* 0x0034bc1601007387 */ /* 0x0001e80000100800 */
[----:B------:R1:W-:Y:S01]  /*11af0*/  STL [R1+0x34b4], R7 ;  /* 0x0034b40701007387 */ /* 0x0003e20000100800 */
[----:B0-----:R-:W-:-:S03]  /*11b00*/  LEA.HI.X.SX32 R22, R29, R3, 0x1, P4 ;  /* 0x000000031d167211 */ /* 0x001fc600020f0eff */
[----:B-1----:R-:W5:Y:S04]  /*11b10*/  LDL.LU R7, [R1+0x1cc] ;  /* 0x0001cc0001077983 */ /* 0x002f680000300800 */
[----:B------:R-:W-:Y:S04]  /*11b20*/  STL [R1+0x34b0], R2 ;  /* 0x0034b00201007387 */ /* 0x000fe80000100800 */
[----:B------:R0:W-:Y:S02]  /*11b30*/  STL [R1+0x334c], R22 ;  /* 0x00334c1601007387 */ /* 0x0001e40000100800 */
[----:B0-----:R-:W-:-:S02]  /*11b40*/  LEA.HI.X.SX32 R22, R6, R3, 0x1, P3 ;  /* 0x0000000306167211 */ /* 0x001fc400018f0eff */
[----:B------:R-:W5:Y:S01]  /*11b50*/  LDL.LU R6, [R1+0x1c8] ;  /* 0x0001c80001067983 */ /* 0x000f620000300800 */
[----:B------:R-:W-:-:S05]  /*11b60*/  IADD3 R2, P4, PT, R17, R5, RZ ;  /* 0x0000000511027210 */ /* 0x000fca0007f9e0ff */
[----:B------:R0:W-:Y:S04]  /*11b70*/  STL [R1+0x336c], R2 ;  /* 0x00336c0201007387 */ /* 0x0001e80000100800 */
[----:B------:R1:W-:Y:S01]  /*11b80*/  STL [R1+0x3350], R22 ;  /* 0x0033501601007387 */ /* 0x0003e20000100800 */
[----:B0-----:R-:W-:Y:S02]  /*11b90*/  IADD3 R2, P3, PT, R16, R5, RZ ;  /* 0x0000000510027210 */ /* 0x001fe40007f7e0ff */
[-C--:B-1----:R-:W-:Y:S02]  /*11ba0*/  LEA.HI.X.SX32 R22, R4, R3.reuse, 0x1, P2 ;  /* 0x0000000304167211 */ /* 0x082fe400010f0eff */
[----:B------:R-:W5:Y:S01]  /*11bb0*/  LDL.LU R4, [R1+0x1c4] ;  /* 0x0001c40001047983 */ /* 0x000f620000300800 */
[----:B------:R-:W-:-:S03]  /*11bc0*/  LEA.HI.X.SX32 R21, R21, R3, 0x1, P1 ;  /* 0x0000000315157211 */ /* 0x000fc600008f0eff */
[----:B------:R0:W-:Y:S04]  /*11bd0*/  STL [R1+0x3374], R2 ;  /* 0x0033740201007387 */ /* 0x0001e80000100800 */
[----:B------:R1:W-:Y:S01]  /*11be0*/  STL [R1+0x3354], R22 ;  /* 0x0033541601007387 */ /* 0x0003e20000100800 */
[----:B0-----:R-:W-:-:S03]  /*11bf0*/  IADD3 R2, P2, PT, R15, R5, RZ ;  /* 0x000000050f027210 */ /* 0x001fc60007f5e0ff */
[----:B-1----:R-:W5:Y:S04]  /*11c00*/  LDL.LU R22, [R1+0x1c0] ;  /* 0x0001c00001167983 */ /* 0x002f680000300800 */
[----:B------:R0:W-:Y:S04]  /*11c10*/  STL [R1+0x337c], R2 ;  /* 0x00337c0201007387 */ /* 0x0001e80000100800 */
[----:B------:R1:W-:Y:S01]  /*11c20*/  STL [R1+0x3358], R21 ;  /* 0x0033581501007387 */ /* 0x0003e20000100800 */
[----:B------:R-:W-:Y:S02]  /*11c30*/  LEA.HI.X.SX32 R23, R20, R3, 0x1, P0 ;  /* 0x0000000314177211 */ /* 0x000fe400000f0eff */
[----:B0-----:R-:W-:Y:S01]  /*11c40*/  IADD3 R2, P1, PT, R14, R5, RZ ;  /* 0x000000050e027210 */ /* 0x001fe20007f3e0ff */
[----:B-1----:R-:W5:Y:S01]  /*11c50*/  LDL.LU R21, [R1+0x1bc] ;  /* 0x0001bc0001157983 */ /* 0x002f620000300800 */
[----:B------:R-:W-:-:S03]  /*11c60*/  LEA.HI.X.SX32 R19, R19, R3, 0x1, P6 ;  /* 0x0000000313137211 */ /* 0x000fc600030f0eff */
[----:B------:R2:W-:Y:S04]  /*11c70*/  STL [R1+0x3384], R2 ;  /* 0x0033840201007387 */ /* 0x0005e80000100800 */
[----:B------:R-:W5:Y:S01]  /*11c80*/  LDL.LU R20, [R1+0x1b8] ;  /* 0x0001b80001147983 */ /* 0x000f620000300800 */
[----:B--2---:R-:W-:-:S03]  /*11c90*/  IADD3 R2, P0, PT, R13, R5, RZ ;  /* 0x000000050d027210 */ /* 0x004fc60007f1e0ff */
[----:B------:R0:W-:Y:S04]  /*11ca0*/  STL [R1+0x335c], R23 ;  /* 0x00335c1701007387 */ /* 0x0001e80000100800 */
[----:B------:R1:W-:Y:S04]  /*11cb0*/  STL [R1+0x338c], R2 ;  /* 0x00338c0201007387 */ /* 0x0003e80000100800 */
[----:B------:R2:W-:Y:S01]  /*11cc0*/  STL [R1+0x3360], R19 ;  /* 0x0033601301007387 */ /* 0x0005e20000100800 */
[----:B0-----:R-:W-:Y:S02]  /*11cd0*/  IADD3 R23, P6, PT, R12, R5, RZ ;  /* 0x000000050c177210 */ /* 0x001fe40007fde0ff */
[-C--:B-1----:R-:W-:Y:S01]  /*11ce0*/  LEA.HI.X.SX32 R2, R18, R3.reuse, 0x1, P5 ;  /* 0x0000000312027211 */ /* 0x082fe200028f0eff */
[----:B--2---:R-:W2:Y:S01]  /*11cf0*/  LDL.LU R19, [R1+0x1b0] ;  /* 0x0001b00001137983 */ /* 0x004ea20000300800 */
[----:B------:R-:W-:-:S03]  /*11d00*/  LEA.HI.X.SX32 R17, R17, R3, 0x1, P4 ;  /* 0x0000000311117211 */ /* 0x000fc600020f0eff */
[----:B------:R-:W-:Y:S04]  /*11d10*/  STL [R1+0x3394], R23 ;  /* 0x0033941701007387 */ /* 0x000fe80000100800 */
[----:B------:R-:W-:Y:S01]  /*11d20*/  STL [R1+0x3364], R2 ;  /* 0x0033640201007387 */ /* 0x000fe20000100800 */
[-C--:B------:R-:W-:Y:S02]  /*11d30*/  LEA.HI.X.SX32 R16, R16, R3.reuse, 0x1, P3 ;  /* 0x0000000310107211 */ /* 0x080fe400018f0eff */
[----:B------:R-:W-:Y:S02]  /*11d40*/  LEA.HI.X.SX32 R15, R15, R3, 0x1, P2 ;  /* 0x000000030f0f7211 */ /* 0x000fe400010f0eff */
[----:B---3--:R-:W-:-:S05]  /*11d50*/  IADD3 R18, P5, PT, R11, R5, RZ ;  /* 0x000000050b127210 */ /* 0x008fca0007fbe0ff */
[----:B------:R0:W-:Y:S04]  /*11d60*/  STL [R1+0x339c], R18 ;  /* 0x00339c1201007387 */ /* 0x0001e80000100800 */
[----:B0-----:R-:W3:Y:S01]  /*11d70*/  LDL.LU R18, [R1+0x1ac] ;  /* 0x0001ac0001127983 */ /* 0x001ee20000300800 */
[----:B----4-:R-:W-:-:S03]  /*11d80*/  IADD3 R2, P4, PT, R10, R5, RZ ;  /* 0x000000050a027210 */ /* 0x010fc60007f9e0ff */
[----:B------:R0:W-:Y:S04]  /*11d90*/  STL [R1+0x3368], R17 ;  /* 0x0033681101007387 */ /* 0x0001e80000100800 */
[----:B------:R5:W-:Y:S04]  /*11da0*/  STL [R1+0x33a4], R2 ;  /* 0x0033a40201007387 */ /* 0x000be80000100800 */
[----:B0-----:R-:W4:Y:S04]  /*11db0*/  LDL.LU R17, [R1+0x1a8] ;  /* 0x0001a80001117983 */ /* 0x001f280000300800 */
[----:B------:R0:W-:Y:S01]  /*11dc0*/  STL [R1+0x3370], R16 ;  /* 0x0033701001007387 */ /* 0x0001e20000100800 */
[----:B------:R-:W-:-:S02]  /*11dd0*/  LEA.HI.X.SX32 R14, R14, R3, 0x1, P1 ;  /* 0x000000030e0e7211 */ /* 0x000fc400008f0eff */
[-C--:B------:R-:W-:Y:S02]  /*11de0*/  LEA.HI.X.SX32 R13, R13, R3.reuse, 0x1, P0 ;  /* 0x000000030d0d7211 */ /* 0x080fe400000f0eff */
[----:B------:R-:W-:Y:S02]  /*11df0*/  LEA.HI.X.SX32 R12, R12, R3, 0x1, P6 ;  /* 0x000000030c0c7211 */ /* 0x000fe400030f0eff */
[----:B-----5:R-:W-:-:S05]  /*11e00*/  IADD3 R2, P3, PT, R9, R5, RZ ;  /* 0x0000000509027210 */ /* 0x020fca0007f7e0ff */
[----:B------:R-:W-:Y:S04]  /*11e10*/  STL [R1+0x33ac], R2 ;  /* 0x0033ac0201007387 */ /* 0x000fe80000100800 */
[----:B0-----:R-:W5:Y:S04]  /*11e20*/  LDL.LU R16, [R1+0x1a0] ;  /* 0x0001a00001107983 */ /* 0x001f680000300800 */
[----:B------:R0:W-:Y:S04]  /*11e30*/  STL [R1+0x3378], R15 ;  /* 0x0033780f01007387 */ /* 0x0001e80000100800 */
[----:B0-----:R-:W5:Y:S01]  /*11e40*/  LDL.LU R15, [R1+0x198] ;  /* 0x00019800010f7983 */ /* 0x001f620000300800 */
[----:B------:R-:W-:-:S05]  /*11e50*/  IADD3 R2, P2, PT, R8, R5, RZ ;  /* 0x0000000508027210 */ /* 0x000fca0007f5e0ff */
[----:B------:R0:W-:Y:S04]  /*11e60*/  STL [R1+0x33b4], R2 ;  /* 0x0033b40201007387 */ /* 0x0001e80000100800 */
[----:B------:R1:W-:Y:S01]  /*11e70*/  STL [R1+0x3380], R14 ;  /* 0x0033800e01007387 */ /* 0x0003e20000100800 */
[----:B0-----:R-:W-:-:S03]  /*11e80*/  IADD3 R2, P1, PT, R7, R5, RZ ;  /* 0x0000000507027210 */ /* 0x001fc60007f3e0ff */
[----:B-1----:R-:W5:Y:S04]  /*11e90*/  LDL.LU R14, [R1+0x194] ;  /* 0x00019400010e7983 */ /* 0x002f680000300800 */
[----:B------:R-:W-:Y:S04]  /*11ea0*/  STL [R1+0x33bc], R2 ;  /* 0x0033bc0201007387 */ /* 0x000fe80000100800 */
[----:B------:R0:W-:Y:S04]  /*11eb0*/  STL [R1+0x3388], R13 ;  /* 0x0033880d01007387 */ /* 0x0001e80000100800 */
[----:B0-----:R-:W5:Y:S01]  /*11ec0*/  LDL.LU R13, [R1+0x190] ;  /* 0x00019000010d7983 */ /* 0x001f620000300800 */
[----:B------:R-:W-:-:S05]  /*11ed0*/  IADD3 R2, P0, PT, R6, R5, RZ ;  /* 0x0000000506027210 */ /* 0x000fca0007f1e0ff */
[----:B------:R-:W-:Y:S04]  /*11ee0*/  STL [R1+0x33c4], R2 ;  /* 0x0033c40201007387 */ /* 0x000fe80000100800 */
[----:B------:R0:W-:Y:S04]  /*11ef0*/  STL [R1+0x3390], R12 ;  /* 0x0033900c01007387 */ /* 0x0001e80000100800 */
[----:B0-----:R-:W5:Y:S01]  /*11f00*/  LDL.LU R12, [R1+0x18c] ;  /* 0x00018c00010c7983 */ /* 0x001f620000300800 */
[----:B------:R-:W-:Y:S02]  /*11f10*/  LEA.HI.X.SX32 R2, R11, R3, 0x1, P5 ;  /* 0x000000030b027211 */ /* 0x000fe400028f0eff */
[----:B------:R-:W-:-:S05]  /*11f20*/  IADD3 R23, P6, PT, R4, R5, RZ ;  /* 0x0000000504177210 */ /* 0x000fca0007fde0ff */
[----:B------:R-:W-:Y:S04]  /*11f30*/  STL [R1+0x33cc], R23 ;  /* 0x0033cc1701007387 */ /* 0x000fe80000100800 */
[----:B------:R0:W-:Y:S01]  /*11f40*/  STL [R1+0x3398], R2 ;  /* 0x0033980201007387 */ /* 0x0001e20000100800 */
[----:B------:R-:W-:Y:S02]  /*11f50*/  IADD3 R11, P5, PT, R22, R5, RZ ;  /* 0x00000005160b7210 */ /* 0x000fe40007fbe0ff */
[----:B0-----:R-:W-:-:S03]  /*11f60*/  LEA.HI.X.SX32 R2, R10, R3, 0x1, P4 ;  /* 0x000000030a027211 */ /* 0x001fc600020f0eff */
[----:B------:R0:W-:Y:S04]  /*11f70*/  STL [R1+0x33d4], R11 ;  /* 0x0033d40b01007387 */ /* 0x0001e80000100800 */
[----:B0-----:R-:W5:Y:S01]  /*11f80*/  LDL.LU R11, [R1+0x188] ;  /* 0x00018800010b7983 */ /* 0x001f620000300800 */
[----:B------:R-:W-:-:S03]  /*11f90*/  IADD3 R10, P4, PT, R21, R5, RZ ;  /* 0x00000005150a7210 */ /* 0x000fc60007f9e0ff */
[----:B------:R0:W-:Y:S04]  /*11fa0*/  STL [R1+0x33a0], R2 ;  /* 0x0033a00201007387 */ /* 0x0001e80000100800 */
[----:B------:R1:W-:Y:S01]  /*11fb0*/  STL [R1+0x33dc], R10 ;  /* 0x0033dc0a01007387 */ /* 0x0003e20000100800 */
[----:B0-----:R-:W-:Y:S02]  /*11fc0*/  LEA.HI.X.SX32 R2, R9, R3, 0x1, P3 ;  /* 0x0000000309027211 */ /* 0x001fe400018f0eff */
[----:B------:R-:W-:Y:S01]  /*11fd0*/  IADD3 R9, P3, PT, R20, R5, RZ ;  /* 0x0000000514097210 */ /* 0x000fe20007f7e0ff */
[----:B-1----:R-:W5:Y:S04]  /*11fe0*/  LDL.LU R10, [R1+0x180] ;  /* 0x00018000010a7983 */ /* 0x002f680000300800 */
[----:B------:R0:W-:Y:S04]  /*11ff0*/  STL [R1+0x33a8], R2 ;  /* 0x0033a80201007387 */ /* 0x0001e80000100800 */
[----:B------:R1:W-:Y:S01]  /*12000*/  STL [R1+0x33e4], R9 ;  /* 0x0033e40901007387 */ /* 0x0003e20000100800 */
[----:B0-----:R-:W-:-:S03]  /*12010*/  LEA.HI.X.SX32 R2, R8, R3, 0x1, P2 ;  /* 0x0000000308027211 */ /* 0x001fc600010f0eff */
[----:B-1----:R-:W5:Y:S01]  /*12020*/  LDL.LU R9, [R1+0x17c] ;  /* 0x00017c0001097983 */ /* 0x002f620000300800 */
[----:B--2---:R-:W-:-:S03]  /*12030*/  IADD3 R23, P2, PT, R19, R5, RZ ;  /* 0x0000000513177210 */ /* 0x004fc60007f5e0ff */
[----:B------:R0:W-:Y:S04]  /*12040*/  STL [R1+0x33b0], R2 ;  /* 0x0033b00201007387 */ /* 0x0001e80000100800 */
[----:B------:R-:W2:Y:S04]  /*12050*/  LDL.LU R8, [R1+0x174] ;  /* 0x0001740001087983 */ /* 0x000ea80000300800 */
[----:B------:R-:W-:Y:S01]  /*12060*/  STL [R1+0x33ec], R23 ;  /* 0x0033ec1701007387 */ /* 0x000fe20000100800 */
[----:B0-----:R-:W-:-:S03]  /*12070*/  LEA.HI.X.SX32 R2, R7, R3, 0x1, P1 ;  /* 0x0000000307027211 */ /* 0x001fc600008f0eff */
[----:B------:R-:W2:Y:S04]  /*12080*/  LDL.LU R7, [R1+0x16c] ;  /* 0x00016c0001077983 */ /* 0x000ea80000300800 */
[----:B------:R0:W-:Y:S02]  /*12090*/  STL [R1+0x33b8], R2 ;  /* 0x0033b80201007387 */ /* 0x0001e40000100800 */
[----:B0-----:R-:W-:Y:S02]  /*120a0*/  LEA.HI.X.SX32 R2, R6, R3, 0x1, P0 ;  /* 0x0000000306027211 */ /* 0x001fe400000f0eff */
[----:B------:R-:W2:Y:S01]  /*120b0*/  LDL.LU R6, [R1+0x164] ;  /* 0x0001640001067983 */ /* 0x000ea20000300800 */
[----:B---3--:R-:W-:-:S05]  /*120c0*/  IADD3 R23, P1, PT, R18, R5, RZ ;  /* 0x0000000512177210 */ /* 0x008fca0007f3e0ff */
[----:B------:R0:W-:Y:S04]  /*120d0*/  STL [R1+0x33f4], R23 ;  /* 0x0033f41701007387 */ /* 0x0001e80000100800 */
[----:B------:R-:W-:Y:S01]  /*120e0*/  STL [R1+0x33c0], R2 ;  /* 0x0033c00201007387 */ /* 0x000fe20000100800 */
[----:B----4-:R-:W-:Y:S02]  /*120f0*/  IADD3 R24, P0, PT, R17, R5, RZ ;  /* 0x0000000511187210 */ /* 0x010fe40007f1e0ff */
[----:B0-----:R-:W-:-:S03]  /*12100*/  LEA.HI.X.SX32 R23, R4, R3, 0x1, P6 ;  /* 0x0000000304177211 */ /* 0x001fc600030f0eff */
[----:B------:R-:W-:Y:S04]  /*12110*/  STL [R1+0x33fc], R24 ;  /* 0x0033fc1801007387 */ /* 0x000fe80000100800 */
[----:B------:R-:W3:Y:S04]  /*12120*/  LDL.LU R4, [R1+0x160] ;  /* 0x0001600001047983 */ /* 0x000ee80000300800 */
[----:B------:R0:W-:Y:S02]  /*12130*/  STL [R1+0x33c8], R23 ;  /* 0x0033c81701007387 */ /* 0x0001e40000100800 */
[----:B0-----:R-:W-:-:S02]  /*12140*/  LEA.HI.X.SX32 R23, R22, R3, 0x1, P5 ;  /* 0x0000000316177211 */ /* 0x001fc400028f0eff */
[-C--:B------:R-:W-:Y:S02]  /*12150*/  LEA.HI.X.SX32 R20, R20, R3.reuse, 0x1, P3 ;  /* 0x0000000314147211 */ /* 0x080fe400018f0eff */
[-C--:B------:R-:W-:Y:S02]  /*12160*/  LEA.HI.X.SX32 R19, R19, R3.reuse, 0x1, P2 ;  /* 0x0000000313137211 */ /* 0x080fe400010f0eff */
[----:B------:R-:W-:Y:S02]  /*12170*/  LEA.HI.X.SX32 R18, R18, R3, 0x1, P1 ;  /* 0x0000000312127211 */ /* 0x000fe400008f0eff */
[----:B-----5:R-:W-:-:S05]  /*12180*/  IADD3 R2, P6, PT, R16, R5, RZ ;  /* 0x0000000510027210 */ /* 0x020fca0007fde0ff */
[----:B------:R0:W-:Y:S04]  /*12190*/  STL [R1+0x3404], R2 ;  /* 0x0034040201007387 */ /* 0x0001e80000100800 */
[----:B------:R-:W-:Y:S04]  /*121a0*/  STL [R1+0x33d0], R23 ;  /* 0x0033d01701007387 */ /* 0x000fe80000100800 */
[----:B------:R-:W4:Y:S01]  /*121b0*/  LDL.LU R25, [R1+0x15c] ;  /* 0x00015c0001197983 */ /* 0x000f220000300800 */
[----:B------:R-:W-:Y:S02]  /*121c0*/  IADD3 R22, P5, PT, R15, R5, RZ ;  /* 0x000000050f167210 */ /* 0x000fe40007fbe0ff */
[----:B0-----:R-:W-:-:S03]  /*121d0*/  LEA.HI.X.SX32 R2, R21, R3, 0x1, P4 ;  /* 0x0000000315027211 */ /* 0x001fc600020f0eff */
[----:B------:R-:W-:Y:S04]  /*121e0*/  STL [R1+0x340c], R22 ;  /* 0x00340c1601007387 */ /* 0x000fe80000100800 */
[----:B------:R0:W-:Y:S01]  /*121f0*/  STL [R1+0x33d8], R2 ;  /* 0x0033d80201007387 */ /* 0x0001e20000100800 */
[----:B------:R-:W-:-:S05]  /*12200*/  IADD3 R21, P4, PT, R14, R5, RZ ;  /* 0x000000050e157210 */ /* 0x000fca0007f9e0ff */
[----:B------:R-:W-:Y:S04]  /*12210*/  STL [R1+0x3414], R21 ;  /* 0x0034141501007387 */ /* 0x000fe80000100800 */
[----:B------:R-:W5:Y:S04]  /*12220*/  LDL.LU R24, [R1+0x158] ;  /* 0x0001580001187983 */ /* 0x000f680000300800 */
[----:B------:R-:W-:Y:S01]  /*12230*/  STL [R1+0x33e0], R20 ;  /* 0x0033e01401007387 */ /* 0x000fe20000100800 */
[----:B0-----:R-:W-:-:S05]  /*12240*/  IADD3 R2, P3, PT, R13, R5, RZ ;  /* 0x000000050d027210 */ /* 0x001fca0007f7e0ff */
[----:B------:R0:W-:Y:S04]  /*12250*/  STL [R1+0x341c], R2 ;  /* 0x00341c0201007387 */ /* 0x0001e80000100800 */
[----:B------:R-:W5:Y:S04]  /*12260*/  LDL.LU R23, [R1+0x150] ;  /* 0x0001500001177983 */ /* 0x000f680000300800 */
[----:B------:R-:W-:Y:S04]  /*12270*/  STL [R1+0x33e8], R19 ;  /* 0x0033e81301007387 */ /* 0x000fe80000100800 */
[----:B------:R-:W5:Y:S01]  /*12280*/  LDL.LU R22, [R1+0x148] ;  /* 0x0001480001167983 */ /* 0x000f620000300800 */
[----:B0-----:R-:W-:-:S05]  /*12290*/  IADD3 R2, P2, PT, R12, R5, RZ ;  /* 0x000000050c027210 */ /* 0x001fca0007f5e0ff */
[----:B------:R-:W-:Y:S04]  /*122a0*/  STL [R1+0x3424], R2 ;  /* 0x0034240201007387 */ /* 0x000fe80000100800 */
[----:B------:R-:W5:Y:S04]  /*122b0*/  LDL.LU R21, [R1+0x140] ;  /* 0x0001400001157983 */ /* 0x000f680000300800 */
[----:B------:R0:W-:Y:S04]  /*122c0*/  STL [R1+0x33f0], R18 ;  /* 0x0033f01201007387 */ /* 0x0001e80000100800 */
[----:B------:R-:W5:Y:S01]  /*122d0*/  LDL.LU R20, [R1+0x138] ;  /* 0x0001380001147983 */ /* 0x000f620000300800 */
[----:B0-----:R-:W-:-:S02]  /*122e0*/  LEA.HI.X.SX32 R18, R17, R3, 0x1, P0 ;  /* 0x0000000311127211 */ /* 0x001fc400000f0eff */
[----:B------:R-:W-:Y:S02]  /*122f0*/  LEA.HI.X.SX32 R17, R16, R3, 0x1, P6 ;  /* 0x0000000310117211 */ /* 0x000fe400030f0eff */
[----:B------:R-:W-:-:S05]  /*12300*/  IADD3 R2, P1, PT, R11, R5, RZ ;  /* 0x000000050b027210 */ /* 0x000fca0007f3e0ff */
[----:B------:R0:W-:Y:S04]  /*12310*/  STL [R1+0x342c], R2 ;  /* 0x00342c0201007387 */ /* 0x0001e80000100800 */
[----:B------:R-:W-:Y:S01]  /*12320*/  STL [R1+0x33f8], R18 ;  /* 0x0033f81201007387 */ /* 0x000fe20000100800 */
[----:B0-----:R-:W-:-:S05]  /*12330*/  IADD3 R2, P0, PT, R10, R5, RZ ;  /* 0x000000050a027210 */ /* 0x001fca0007f1e0ff */
[----:B------:R0:W-:Y:S01]  /*12340*/  STL [R1+0x3434], R2 ;  /* 0x0034340201007387 */ /* 0x0001e20000100800 */
[----:B------:R-:W-:-:S03]  /*12350*/  LEA.HI.X.SX32 R14, R14, R3, 0x1, P4 ;  /* 0x000000030e0e7211 */ /* 0x000fc600020f0eff */
[----:B------:R-:W-:Y:S01]  /*12360*/  STL [R1+0x3400], R17 ;  /* 0x0034001101007387 */ /* 0x000fe20000100800 */
[----:B0-----:R-:W-:Y:S02]  /*12370*/  LEA.HI.X.SX32 R2, R15, R3, 0x1, P5 ;  /* 0x000000030f027211 */ /* 0x001fe400028f0eff */
[----:B------:R-:W-:-:S05]  /*12380*/  IADD3 R16, P6, PT, R9, R5, RZ ;  /* 0x0000000509107210 */ /* 0x000fca0007fde0ff */
[----:B------:R-:W-:Y:S01]  /*12390*/  STL [R1+0x343c], R16 ;  /* 0x00343c1001007387 */ /* 0x000fe20000100800 */
[----:B--2---:R-:W-:-:S03]  /*123a0*/  IADD3 R15, P5, PT, R8, R5, RZ ;  /* 0x00000005080f7210 */ /* 0x004fc60007fbe0ff */
[----:B------:R0:W-:Y:S01]  /*123b0*/  STL [R1+0x3408], R2 ;  /* 0x0034080201007387 */ /* 0x0001e20000100800 */
[----:B------:R-:W-:-:S03]  /*123c0*/  LEA.HI.X.SX32 R13, R13, R3, 0x1, P3 ;  /* 0x000000030d0d7211 */ /* 0x000fc600018f0eff */
[----:B------:R-:W-:Y:S01]  /*123d0*/  STL [R1+0x3444], R15 ;  /* 0x0034440f01007387 */ /* 0x000fe20000100800 */
[----:B0-----:R-:W-:-:S03]  /*123e0*/  IADD3 R2, P4, PT, R7, R5, RZ ;  /* 0x0000000507027210 */ /* 0x001fc60007f9e0ff */
[----:B------:R-:W-:Y:S04]  /*123f0*/  STL [R1+0x3410], R14 ;  /* 0x0034100e01007387 */ /* 0x000fe80000100800 */
[----:B------:R-:W2:Y:S04]  /*12400*/  LDL.LU R19, [R1+0x130] ;  /* 0x0001300001137983 */ /* 0x000ea80000300800 */
[----:B------:R0:W-:Y:S01]  /*12410*/  STL [R1+0x344c], R2 ;  /* 0x00344c0201007387 */ /* 0x0001e20000100800 */
[----:B------:R-:W-:-:S03]  /*12420*/  LEA.HI.X.SX32 R12, R12, R3, 0x1, P2 ;  /* 0x000000030c0c7211 */ /* 0x000fc600010f0eff */
[----:B------:R-:W-:Y:S04]  /*12430*/  STL [R1+0x3418], R13 ;  /* 0x0034180d01007387 */ /* 0x000fe80000100800 */
[----:B------:R-:W2:Y:S01]  /*12440*/  LDL.LU R18, [R1+0x128] ;  /* 0x0001280001127983 */ /* 0x000ea20000300800 */
[----:B0-----:R-:W-:-:S05]  /*12450*/  IADD3 R2, P3, PT, R6, R5, RZ ;  /* 0x0000000506027210 */ /* 0x001fca0007f7e0ff */
[----:B------:R3:W-:Y:S01]  /*12460*/  STL [R1+0x3454], R2 ;  /* 0x0034540201007387 */ /* 0x0007e20000100800 */
[----:B------:R-:W-:-:S03]  /*12470*/  LEA.HI.X.SX32 R11, R11, R3, 0x1, P1 ;  /* 0x000000030b0b7211 */ /* 0x000fc600008f0eff */
[----:B------:R-:W2:Y:S04]  /*12480*/  LDL.LU R17, [R1+0x124] ;  /* 0x0001240001117983 */ /* 0x000ea80000300800 */
[----:B------:R-:W-:Y:S04]  /*12490*/  STL [R1+0x3420], R12 ;  /* 0x0034200c01007387 */ /* 0x000fe80000100800 */
[----:B------:R-:W2:Y:S01]  /*124a0*/  LDL.LU R16, [R1+0x11c] ;  /* 0x00011c0001107983 */ /* 0x000ea20000300800 */
[----:B---3--:R-:W-:-:S05]  /*124b0*/  IADD3 R2, P2, PT, R4, R5, RZ ;  /* 0x0000000504027210 */ /* 0x008fca0007f5e0ff */
[----:B------:R4:W-:Y:S01]  /*124c0*/  STL [R1+0x345c], R2 ;  /* 0x00345c0201007387 */ /* 0x0009e20000100800 */
[----:B------:R-:W-:-:S03]  /*124d0*/  LEA.HI.X.SX32 R10, R10, R3, 0x1, P0 ;  /* 0x000000030a0a7211 */ /* 0x000fc600000f0eff */
[----:B------:R-:W3:Y:S04]  /*124e0*/  LDL.LU R15, [R1+0x118] ;  /* 0x00011800010f7983 */ /* 0x000ee80000300800 */
[----:B------:R-:W-:Y:S04]  /*124f0*/  STL [R1+0x3428], R11 ;  /* 0x0034280b01007387 */ /* 0x000fe80000100800 */
[----:B------:R-:W3:Y:S01]  /*12500*/  LDL.LU R14, [R1+0x10c] ;  /* 0x00010c00010e7983 */ /* 0x000ee20000300800 */
[----:B------:R-:W-:Y:S02]  /*12510*/  LEA.HI.X.SX32 R9, R9, R3, 0x1, P6 ;  /* 0x0000000309097211 */ /* 0x000fe400030f0eff */
[----:B----4-:R-:W-:-:S05]  /*12520*/  IADD3 R2, P1, PT, R25, R5, RZ ;  /* 0x0000000519027210 */ /* 0x010fca0007f3e0ff */
[----:B------:R5:W-:Y:S04]  /*12530*/  STL [R1+0x3464], R2 ;  /* 0x0034640201007387 */ /* 0x000be80000100800 */
[----:B------:R-:W4:Y:S04]  /*12540*/  LDL.LU R13, [R1+0x108] ;  /* 0x00010800010d7983 */ /* 0x000f280000300800 */
[----:B------:R-:W-:Y:S01]  /*12550*/  STL [R1+0x3430], R10 ;  /* 0x0034300a01007387 */ /* 0x000fe20000100800 */
[----:B-----5:R-:W-:-:S05]  /*12560*/  IADD3 R2, P0, PT, R24, R5, RZ ;  /* 0x0000000518027210 */ /* 0x020fca0007f1e0ff */
[----:B------:R0:W-:Y:S04]  /*12570*/  STL [R1+0x346c], R2 ;  /* 0x00346c0201007387 */ /* 0x0001e80000100800 */
[----:B------:R1:W-:Y:S01]  /*12580*/  STL [R1+0x3438], R9 ;  /* 0x0034380901007387 */ /* 0x0003e20000100800 */
[----:B0-----:R-:W-:Y:S02]  /*12590*/  LEA.HI.X.SX32 R2, R8, R3, 0x1, P5 ;  /* 0x0000000308027211 */ /* 0x001fe400028f0eff */
[----:B------:R-:W-:Y:S02]  /*125a0*/  IADD3 R10, P6, PT, R23, R5, RZ ;  /* 0x00000005170a7210 */ /* 0x000fe40007fde0ff */
[----:B------:R-:W-:-:S03]  /*125b0*/  LEA.HI.X.SX32 R8, R7, R3, 0x1, P4 ;  /* 0x0000000307087211 */ /* 0x000fc600020f0eff */
[----:B------:R-:W-:Y:S01]  /*125c0*/  STL [R1+0x3474], R10 ;  /* 0x0034740a01007387 */ /* 0x000fe20000100800 */
[----:B-1----:R-:W-:-:S03]  /*125d0*/  IADD3 R9, P5, PT, R22, R5, RZ ;  /* 0x0000000516097210 */ /* 0x002fc60007fbe0ff */
[----:B------:R0:W-:Y:S01]  /*125e0*/  STL [R1+0x3440], R2 ;  /* 0x0034400201007387 */ /* 0x0001e20000100800 */
[----:B------:R-:W-:-:S03]  /*125f0*/  LEA.HI.X.SX32 R7, R6, R3, 0x1, P3 ;  /* 0x0000000306077211 */ /* 0x000fc600018f0eff */
[----:B------:R1:W-:Y:S01]  /*12600*/  STL [R1+0x347c], R9 ;  /* 0x00347c0901007387 */ /* 0x0003e20000100800 */
[----:B0-----:R-:W-:-:S03]  /*12610*/  IADD3 R2, P4, PT, R21, R5, RZ ;  /* 0x0000000515027210 */ /* 0x001fc60007f9e0ff */
[----:B------:R-:W-:Y:S04]  /*12620*/  STL [R1+0x3448], R8 ;  /* 0x0034480801007387 */ /* 0x000fe80000100800 */
[----:B------:R0:W-:Y:S01]  /*12630*/  STL [R1+0x3484], R2 ;  /* 0x0034840201007387 */ /* 0x0001e20000100800 */
[----:B------:R-:W-:-:S03]  /*12640*/  IADD3 R6, P3, PT, R20, R5, RZ ;  /* 0x0000000514067210 */ /* 0x000fc60007f7e0ff */
[----:B------:R5:W-:Y:S04]  /*12650*/  STL [R1+0x3450], R7 ;  /* 0x0034500701007387 */ /* 0x000be80000100800 */
[----:B-1----:R-:W4:Y:S01]  /*12660*/  LDL.LU R9, [R1+0x268] ;  /* 0x0002680001097983 */ /* 0x002f220000300800 */
[----:B0-----:R-:W-:-:S03]  /*12670*/  LEA.HI.X.SX32 R2, R4, R3, 0x1, P2 ;  /* 0x0000000304027211 */ /* 0x001fc600010f0eff */
[----:B------:R0:W-:Y:S04]  /*12680*/  STL [R1+0x348c], R6 ;  /* 0x00348c0601007387 */ /* 0x0001e80000100800 */
[----:B------:R-:W4:Y:S04]  /*12690*/  LDL.LU R8, [R1+0x264] ;  /* 0x0002640001087983 */ /* 0x000f280000300800 */
[----:B------:R2:W-:Y:S04]  /*126a0*/  STL [R1+0x3458], R2 ;  /* 0x0034580201007387 */ /* 0x0005e80000100800 */
[----:B-----5:R-:W5:Y:S04]  /*126b0*/  LDL.LU R7, [R1+0x260] ;  /* 0x0002600001077983 */ /* 0x020f680000300800 */
[----:B0-----:R-:W5:Y:S04]  /*126c0*/  LDL.LU R6, [R1+0x25c] ;  /* 0x00025c0001067983 */ /* 0x001f680000300800 */
[----:B------:R-:W5:Y:S04]  /*126d0*/  LDL.LU R12, [R1+0x258] ;  /* 0x00025800010c7983 */ /* 0x000f680000300800 */
[----:B------:R-:W5:Y:S04]  /*126e0*/  LDL.LU R4, [R1+0x254] ;  /* 0x0002540001047983 */ /* 0x000f680000300800 */
[----:B------:R-:W5:Y:S04]  /*126f0*/  LDL.LU R11, [R1+0x250] ;  /* 0x00025000010b7983 */ /* 0x000f680000300800 */
[----:B------:R-:W5:Y:S01]  /*12700*/  LDL.LU R10, [R1+0x24c] ;  /* 0x00024c00010a7983 */ /* 0x000f620000300800 */
[----:B------:R-:W-:-:S02]  /*12710*/  LEA.HI.X.SX32 R25, R25, R3, 0x1, P1 ;  /* 0x0000000319197211 */ /* 0x000fc400008f0eff */
[----:B------:R-:W-:Y:S02]  /*12720*/  LEA.HI.X.SX32 R20, R20, R3, 0x1, P3 ;  /* 0x0000000314147211 */ /* 0x000fe400018f0eff */
[----:B--2---:R-:W-:-:S05]  /*12730*/  IADD3 R2, P2, PT, R19, R5, RZ ;  /* 0x0000000513027210 */ /* 0x004fca0007f5e0ff */
[----:B------:R0:W-:Y:S01]  /*12740*/  STL [R1+0x3494], R2 ;  /* 0x0034940201007387 */ /* 0x0001e20000100800 */
[----:B------:R-:W-:Y:S02]  /*12750*/  IADD3 R26, P1, PT, R18, R5, RZ ;  /* 0x00000005121a7210 */ /* 0x000fe40007f3e0ff */
[-C--:B0-----:R-:W-:Y:S01]  /*12760*/  LEA.HI.X.SX32 R2, R24, R3.reuse, 0x1, P0 ;  /* 0x0000000318027211 */ /* 0x081fe200000f0eff */
[----:B------:R0:W-:Y:S01]  /*12770*/  STL [R1+0x3460], R25 ;  /* 0x0034601901007387 */ /* 0x0001e20000100800 */
[----:B------:R-:W-:-:S03]  /*12780*/  LEA.HI.X.SX32 R24, R23, R3, 0x1, P6 ;  /* 0x0000000317187211 */ /* 0x000fc600030f0eff */
[----:B------:R-:W-:Y:S04]  /*12790*/  STL [R1+0x3498], R26 ;  /* 0x0034981a01007387 */ /* 0x000fe80000100800 */
[----:B------:R1:W-:Y:S01]  /*127a0*/  STL [R1+0x3468], R2 ;  /* 0x0034680201007387 */ /* 0x0003e20000100800 */
[----:B0-----:R-:W-:Y:S02]  /*127b0*/  IADD3 R25, P0, PT, R17, R5, RZ ;  /* 0x0000000511197210 */ /* 0x001fe40007f1e0ff */
[----:B------:R-:W-:-:S03]  /*127c0*/  LEA.HI.X.SX32 R23, R22, R3, 0x1, P5 ;  /* 0x0000000316177211 */ /* 0x000fc600028f0eff */
[----:B------:R-:W-:Y:S01]  /*127d0*/  STL [R1+0x349c], R25 ;  /* 0x00349c1901007387 */ /* 0x000fe20000100800 */
[----:B-1----:R-:W-:-:S03]  /*127e0*/  IADD3 R2, P6, PT, R16, R5, RZ ;  /* 0x0000000510027210 */ /* 0x002fc60007fde0ff */
[----:B------:R-:W-:Y:S04]  /*127f0*/  STL [R1+0x3470], R24 ;  /* 0x0034701801007387 */ /* 0x000fe80000100800 */
[----:B------:R0:W-:Y:S04]  /*12800*/  STL [R1+0x34a0], R2 ;  /* 0x0034a00201007387 */ /* 0x0001e80000100800 */
[----:B------:R-:W-:Y:S01]  /*12810*/  STL [R1+0x3478], R23 ;  /* 0x0034781701007387 */ /* 0x000fe20000100800 */
[----:B0-----:R-:W-:Y:S02]  /*12820*/  LEA.HI.X.SX32 R2, R21, R3, 0x1, P4 ;  /* 0x0000000315027211 */ /* 0x001fe400020f0eff */
[----:B---3--:R-:W-:-:S05]  /*12830*/  IADD3 R22, P5, PT, R15, R5, RZ ;  /* 0x000000050f167210 */ /* 0x008fca0007fbe0ff */
[----:B------:R-:W-:Y:S01]  /*12840*/  STL [R1+0x34a4], R22 ;  /* 0x0034a41601007387 */ /* 0x000fe20000100800 */
[----:B------:R-:W-:-:S03]  /*12850*/  IADD3 R21, P4, PT, R14, R5, RZ ;  /* 0x000000050e157210 */ /* 0x000fc60007f9e0ff */
[----:B------:R4:W-:Y:S01]  /*12860*/  STL [R1+0x3480], R2 ;  /* 0x0034800201007387 */ /* 0x0009e20000100800 */
[----:B------:R-:W-:-:S03]  /*12870*/  LEA.HI.X.SX32 R19, R19, R3, 0x1, P2 ;  /* 0x0000000313137211 */ /* 0x000fc600010f0eff */
[----:B------:R-:W-:Y:S04]  /*12880*/  STL [R1+0x34a8], R21 ;  /* 0x0034a81501007387 */ /* 0x000fe80000100800 */
[----:B------:R-:W-:Y:S01]  /*12890*/  STL [R1+0x3488], R20 ;  /* 0x0034881401007387 */ /* 0x000fe20000100800 */
[-C--:B------:R-:W-:Y:S02]  /*128a0*/  LEA.HI.X.SX32 R17, R17, R3.reuse, 0x1, P0 ;  /* 0x0000000311117211 */ /* 0x080fe400000f0eff */
[----:B------:R-:W-:Y:S02]  /*128b0*/  LEA.HI.X.SX32 R14, R14, R3, 0x1, P4 ;  /* 0x000000030e0e7211 */ /* 0x000fe400020f0eff */
[-C--:B----4-:R-:W-:Y:S02]  /*128c0*/  IADD3 R2, P3, PT, R13, R5.reuse, RZ ;  /* 0x000000050d027210 */ /* 0x090fe40007f7e0ff */
[----:B------:R-:W-:-:S03]  /*128d0*/  IADD3 R5, P2, PT, R0, R5, RZ ;  /* 0x0000000500057210 */ /* 0x000fc60007f5e0ff */
[----:B------:R0:W-:Y:S04]  /*128e0*/  STL [R1+0x34ac], R2 ;  /* 0x0034ac0201007387 */ /* 0x0001e80000100800 */
[----:B------:R-:W-:Y:S04]  /*128f0*/  STL [R1+0x3490], R19 ;  /* 0x0034901301007387 */ /* 0x000fe80000100800 */
[----:B------:R1:W-:Y:S01]  /*12900*/  STL [R1+0x3348], R5 ;  /* 0x0033480501007387 */ /* 0x0003e20000100800 */
[----:B0-----:R-:W-:-:S05]  /*12910*/  LEA.HI.X.SX32 R2, R18, R3, 0x1, P1 ;  /* 0x0000000312027211 */ /* 0x001fca00008f0eff */
[----:B------:R0:W-:Y:S01]  /*12920*/  STL [R1+0x3330], R2 ;  /* 0x0033300201007387 */ /* 0x0001e20000100800 */
[----:B-1----:R-:W-:-:S03]  /*12930*/  LEA.HI.X.SX32 R5, R16, R3, 0x1, P6 ;  /* 0x0000000310057211 */ /* 0x002fc600030f0eff */
[----:B------:R-:W-:Y:S04]  /*12940*/  STL [R1+0x3334], R17 ;  /* 0x0033341101007387 */ /* 0x000fe80000100800 */
[----:B------:R1:W-:Y:S01]  /*12950*/  STL [R1+0x3338], R5 ;  /* 0x0033380501007387 */ /* 0x0003e20000100800 */
[----:B0-----:R-:W-:-:S05]  /*12960*/  LEA.HI.X.SX32 R2, R15, R3, 0x1, P5 ;  /* 0x000000030f027211 */ /* 0x001fca00028f0eff */
[----:B------:R0:W-:Y:S01]  /*12970*/  STL [R1+0x333c], R2 ;  /* 0x00333c0201007387 */ /* 0x0001e20000100800 */
[----:B-1----:R-:W-:-:S03]  /*12980*/  LEA.HI.X.SX32 R5, R13, R3, 0x1, P3 ;  /* 0x000000030d057211 */ /* 0x002fc600018f0eff */
[----:B------:R-:W-:Y:S01]  /*12990*/  STL [R1+0x3340], R14 ;  /* 0x0033400e01007387 */ /* 0x000fe20000100800 */
[----:B0-----:R-:W-:-:S03]  /*129a0*/  LEA.HI.X.SX32 R2, R0, R3, 0x1, P2 ;  /* 0x0000000300027211 */ /* 0x001fc600010f0eff */
[----:B------:R-:W2:Y:S04]  /*129b0*/  LDL.LU R0, [R1+0x3b78] ;  /* 0x003b780001007983 */ /* 0x000ea80000300800 */
[----:B------:R0:W-:Y:S04]  /*129c0*/  STL [R1+0x3344], R5 ;  /* 0x0033440501007387 */ /* 0x0001e80000100800 */
[----:B------:R1:W-:Y:S01]  /*129d0*/  STL [R1+0x236c], R2 ;  /* 0x00236c0201007387 */ /* 0x0003e20000100800 */
[----:B------:R-:W-:Y:S02]  /*129e0*/  IMAD R9, R9, UR65, RZ ;  /* 0x0000004109097c24 */ /* 0x000fe4000f8e02ff */
[----:B------:R-:W-:-:S03]  /*129f0*/  IMAD R8, R8, UR65, RZ ;  /* 0x0000004108087c24 */ /* 0x000fc6000f8e02ff */
[----:B------:R-:W-:Y:S01]  /*12a00*/  IADD3 R17, P4, PT, R9, UR20, RZ ;  /* 0x0000001409117c10 */ /* 0x000fe2000ff9e0ff */
[----:B-----5:R-:W-:Y:S01]  /*12a10*/  IMAD R7, R7, UR65, RZ ;  /* 0x0000004107077c24 */ /* 0x020fe2000f8e02ff */
[----:B------:R-:W-:Y:S01]  /*12a20*/  IADD3 R19, P5, PT, R8, UR20, RZ ;  /* 0x0000001408137c10 */ /* 0x000fe2000ffbe0ff */
[----:B------:R-:W-:-:S03]  /*12a30*/  IMAD R6, R6, UR65, RZ ;  /* 0x0000004106067c24 */ /* 0x000fc6000f8e02ff */
[----:B------:R-:W-:Y:S01]  /*12a40*/  IADD3 R20, P3, PT, R7, UR20, RZ ;  /* 0x0000001407147c10 */ /* 0x000fe2000ff7e0ff */
[----:B0-----:R-:W-:Y:S01]  /*12a50*/  IMAD R5, R12, UR65, RZ ;  /* 0x000000410c057c24 */ /* 0x001fe2000f8e02ff */
[----:B------:R-:W-:Y:S01]  /*12a60*/  IADD3 R21, P2, PT, R6, UR20, RZ ;  /* 0x0000001406157c10 */ /* 0x000fe2000ff5e0ff */
[----:B------:R-:W-:-:S03]  /*12a70*/  IMAD R4, R4, UR65, RZ ;  /* 0x0000004104047c24 */ /* 0x000fc6000f8e02ff */
[----:B------:R-:W-:Y:S01]  /*12a80*/  IADD3 R22, P1, PT, R5, UR20, RZ ;  /* 0x0000001405167c10 */ /* 0x000fe2000ff3e0ff */
[----:B------:R-:W-:Y:S01]  /*12a90*/  IMAD R3, R11, UR65, RZ ;  /* 0x000000410b037c24 */ /* 0x000fe2000f8e02ff */
[----:B------:R-:W-:Y:S01]  /*12aa0*/  STL [R1+0x205c], R17 ;  /* 0x00205c1101007387 */ /* 0x000fe20000100800 */
[----:B------:R-:W-:Y:S01]  /*12ab0*/  IADD3 R23, P0, PT, R4, UR20, RZ ;  /* 0x0000001404177c10 */ /* 0x000fe2000ff1e0ff */
[----:B-1----:R-:W-:Y:S01]  /*12ac0*/  IMAD R2, R10, UR65, RZ ;  /* 0x000000410a027c24 */ /* 0x002fe2000f8e02ff */
[----:B------:R-:W-:Y:S01]  /*12ad0*/  LEA.HI.X.SX32 R10, R9, UR21, 0x1, P4 ;  /* 0x00000015090a7c11 */ /* 0x000fe2000a0f0eff */
[----:B------:R-:W-:Y:S01]  /*12ae0*/  STL [R1+0x2064], R19 ;  /* 0x0020641301007387 */ /* 0x000fe20000100800 */
[----:B------:R-:W-:Y:S02]  /*12af0*/  IADD3 R24, P4, PT, R3, UR20, RZ ;  /* 0x0000001403187c10 */ /* 0x000fe4000ff9e0ff */
[----:B------:R-:W-:Y:S01]  /*12b00*/  LEA.HI.X.SX32 R11, R8, UR21, 0x1, P5 ;  /* 0x00000015080b7c11 */ /* 0x000fe2000a8f0eff */
[----:B------:R-:W-:Y:S01]  /*12b10*/  STL [R1+0x206c], R20 ;  /* 0x00206c1401007387 */ /* 0x000fe20000100800 */
[----:B------:R-:W-:-:S03]  /*12b20*/  IADD3 R25, P5, PT, R2, UR20, RZ ;  /* 0x0000001402197c10 */ /* 0x000fc6000ffbe0ff */
[----:B------:R-:W-:Y:S01]  /*12b30*/  STL [R1+0x2074], R21 ;  /* 0x0020741501007387 */ /* 0x000fe20000100800 */
[----:B------:R-:W-:-:S03]  /*12b40*/  LEA.HI.X.SX32 R12, R7, UR21, 0x1, P3 ;  /* 0x00000015070c7c11 */ /* 0x000fc600098f0eff */
        /* <DEDUP_REMOVED lines=10> */
[----:B------:R-:W-:Y:S04]  /*12bf0*/  STL [R1+0x2094], R25 ;  /* 0x0020941901007387 */ /* 0x000fe80000100800 */
[----:B------:R-:W-:Y:S04]  /*12c00*/  STL [R1+0x2068], R12 ;  /* 0x0020680c01007387 */ /* 0x000fe80000100800 */
[----:B------:R-:W-:Y:S04]  /*12c10*/  STL [R1+0x2070], R13 ;  /* 0x0020700d01007387 */ /* 0x000fe80000100800 */
[----:B------:R-:W-:Y:S04]  /*12c20*/  STL [R1+0x2078], R14 ;  /* 0x0020780e01007387 */ /* 0x000fe80000100800 */
[----:B------:R-:W-:Y:S04]  /*12c30*/  STL [R1+0x2080], R15 ;  /* 0x0020800f01007387 */ /* 0x000fe80000100800 */
[----:B------:R-:W-:Y:S04]  /*12c40*/  STL [R1+0x2088], R16 ;  /* 0x0020881001007387 */ /* 0x000fe80000100800 */
[----:B------:R-:W-:Y:S04]  /*12c50*/  STL [R1+0x2090], R18 ;  /* 0x0020901201007387 */ /* 0x000fe80000100800 */
[----:B------:R-:W-:Y:S04]  /*12c60*/  STL [R1+0x2248], RZ ;  /* 0x002248ff01007387 */ /* 0x000fe80000100800 */
        /* <DEDUP_REMOVED lines=967> */
[----:B------:R-:W-:Y:S01]  /*168e0*/  STL [R1+0x13ac], RZ ;  /* 0x0013acff01007387 */ /* 0x000fe20000100800 */
[----:B------:R-:W-:-:S03]  /*168f0*/  IADD3 R4, P6, PT, R25, UR68, RZ ;  /* 0x0000004419047c10 */ /* 0x000fc6000ffde0ff */
[----:B------:R-:W-:Y:S01]  /*16900*/  STL [R1+0x12c0], RZ ;  /* 0x0012c0ff01007387 */ /* 0x000fe20000100800 */
[----:B------:R-:W-:-:S03]  /*16910*/  IADD3 R2, P5, PT, R24, UR68, RZ ;  /* 0x0000004418027c10 */ /* 0x000fc6000ffbe0ff */
[----:B------:R-:W-:Y:S04]  /*16920*/  STL [R1+0x12c4], RZ ;  /* 0x0012c4ff01007387 */ /* 0x000fe80000100800 */
[----:B------:R-:W-:Y:S04]  /*16930*/  STL [R1+0x12c8], RZ ;  /* 0x0012c8ff01007387 */ /* 0x000fe80000100800 */
[----:B------:R-:W-:Y:S04]  /*16940*/  STL [R1+0x12cc], RZ ;  /* 0x0012ccff01007387 */ /* 0x000fe80000100800 */
[----:B------:R-:W-:Y:S01]  /*16950*/  STL [R1+0x12b0], RZ ;  /* 0x0012b0ff01007387 */ /* 0x000fe20000100800 */
[----:B------:R-:W-:-:S03]  /*16960*/  IADD3 R3, P4, PT, R23, UR68, RZ ;  /* 0x0000004417037c10 */ /* 0x000fc6000ff9e0ff */
[----:B------:R-:W-:Y:S04]  /*16970*/  STL [R1+0x12b4], RZ ;  /* 0x0012b4ff01007387 */ /* 0x000fe80000100800 */
[----:B------:R-:W-:Y:S01]  /*16980*/  STL [R1+0x12b8], RZ ;  /* 0x0012b8ff01007387 */ /* 0x000fe20000100800 */
[----:B------:R-:W-:-:S03]  /*16990*/  USHF.R.S32.HI UR65, URZ, 0x1f, UR68 ;  /* 0x0000001fff417899 */ /* 0x000fc60008011444 */
[----:B------:R-:W-:Y:S04]  /*169a0*/  STL [R1+0x12bc], RZ ;  /* 0x0012bcff01007387 */ /* 0x000fe80000100800 */
[----:B------:R0:W-:Y:S04]  /*169b0*/  STL [R1+0x2374], R4 ;  /* 0x0023740401007387 */ /* 0x0001e80000100800 */
[----:B------:R1:W-:Y:S01]  /*169c0*/  STL [R1+0x237c], R2 ;  /* 0x00237c0201007387 */ /* 0x0003e20000100800 */
[----:B0-----:R-:W-:-:S03]  /*169d0*/  IADD3 R4, P3, PT, R22, UR68, RZ ;  /* 0x0000004416047c10 */ /* 0x001fc6000ff7e0ff */
[----:B------:R0:W-:Y:S01]  /*169e0*/  STL [R1+0x2384], R3 ;  /* 0x0023840301007387 */ /* 0x0001e20000100800 */
[----:B-1----:R-:W-:-:S03]  /*169f0*/  IADD3 R2, P2, PT, R21, UR68, RZ ;  /* 0x0000004415027c10 */ /* 0x002fc6000ff5e0ff */
[----:B------:R1:W-:Y:S04]  /*16a00*/  STL [R1+0x238c], R4 ;  /* 0x00238c0401007387 */ /* 0x0003e80000100800 */
[----:B------:R3:W-:Y:S01]  /*16a10*/  STL [R1+0x2394], R2 ;  /* 0x0023940201007387 */ /* 0x0007e20000100800 */
[----:B0-----:R-:W-:Y:S02]  /*16a20*/  IADD3 R3, P1, PT, R20, UR68, RZ ;  /* 0x0000004414037c10 */ /* 0x001fe4000ff3e0ff */
[----:B-1----:R-:W-:-:S03]  /*16a30*/  IADD3 R4, P0, PT, R19, UR68, RZ ;  /* 0x0000004413047c10 */ /* 0x002fc6000ff1e0ff */
[----:B------:R0:W-:Y:S01]  /*16a40*/  STL [R1+0x239c], R3 ;  /* 0x00239c0301007387 */ /* 0x0001e20000100800 */
[----:B---3--:R-:W-:-:S03]  /*16a50*/  IADD3.X R2, PT, PT, R18, UR65, RZ, P6, !PT ;  /* 0x0000004112027c10 */ /* 0x008fc6000b7fe4ff */
[----:B------:R1:W-:Y:S04]  /*16a60*/  STL [R1+0x23a4], R4 ;  /* 0x0023a40401007387 */ /* 0x0003e80000100800 */
[----:B------:R3:W-:Y:S01]  /*16a70*/  STL [R1+0x2370], R2 ;  /* 0x0023700201007387 */ /* 0x0007e20000100800 */
[----:B0-----:R-:W-:Y:S02]  /*16a80*/  IADD3 R3, P6, PT, R17, UR68, RZ ;  /* 0x0000004411037c10 */ /* 0x001fe4000ffde0ff */
[----:B-1----:R-:W-:Y:S02]  /*16a90*/  IADD3.X R4, PT, PT, R15, UR65, RZ, P4, !PT ;  /* 0x000000410f047c10 */ /* 0x002fe4000a7fe4ff */
[----:B---3--:R-:W-:Y:S01]  /*16aa0*/  IADD3.X R2, PT, PT, R16, UR65, RZ, P5, !PT ;  /* 0x0000004110027c10 */ /* 0x008fe2000affe4ff */
[----:B------:R0:W-:Y:S04]  /*16ab0*/  STL [R1+0x23ac], R3 ;  /* 0x0023ac0301007387 */ /* 0x0001e80000100800 */
[----:B------:R1:W-:Y:S01]  /*16ac0*/  STL [R1+0x2378], R2 ;  /* 0x0023780201007387 */ /* 0x0003e20000100800 */
[----:B0-----:R-:W-:-:S03]  /*16ad0*/  IADD3.X R3, PT, PT, R14, UR65, RZ, P3, !PT ;  /* 0x000000410e037c10 */ /* 0x001fc60009ffe4ff */
[----:B------:R0:W-:Y:S01]  /*16ae0*/  STL [R1+0x2380], R4 ;  /* 0x0023800401007387 */ /* 0x0001e20000100800 */
[----:B-1----:R-:W-:-:S03]  /*16af0*/  IADD3.X R2, PT, PT, R13, UR65, RZ, P2, !PT ;  /* 0x000000410d027c10 */ /* 0x002fc600097fe4ff */
[----:B------:R1:W-:Y:S04]  /*16b00*/  STL [R1+0x2388], R3 ;  /* 0x0023880301007387 */ /* 0x0003e80000100800 */
[----:B------:R3:W-:Y:S01]  /*16b10*/  STL [R1+0x2390], R2 ;  /* 0x0023900201007387 */ /* 0x0007e20000100800 */
[----:B0-----:R-:W-:Y:S02]  /*16b20*/  IADD3.X R4, PT, PT, R12, UR65, RZ, P1, !PT ;  /* 0x000000410c047c10 */ /* 0x001fe40008ffe4ff */
[----:B-1----:R-:W-:-:S03]  /*16b30*/  IADD3.X R3, PT, PT, R11, UR65, RZ, P0, !PT ;  /* 0x000000410b037c10 */ /* 0x002fc600087fe4ff */
[----:B------:R0:W-:Y:S01]  /*16b40*/  STL [R1+0x2398], R4 ;  /* 0x0023980401007387 */ /* 0x0001e20000100800 */
[----:B---3--:R-:W-:-:S03]  /*16b50*/  IADD3.X R2, PT, PT, R10, UR65, RZ, P6, !PT ;  /* 0x000000410a027c10 */ /* 0x008fc6000b7fe4ff */
[----:B------:R1:W-:Y:S04]  /*16b60*/  STL [R1+0x23a0], R3 ;  /* 0x0023a00301007387 */ /* 0x0003e80000100800 */
[----:B------:R3:W-:Y:S01]  /*16b70*/  STL [R1+0x23a8], R2 ;  /* 0x0023a80201007387 */ /* 0x0007e20000100800 */
[----:B0-----:R-:W-:Y:S01]  /*16b80*/  IADD3 R4, P6, PT, R25, UR70, RZ ;  /* 0x0000004619047c10 */ /* 0x001fe2000ffde0ff */
[----:B------:R-:W-:Y:S02]  /*16b90*/  USHF.R.S32.HI UR65, URZ, 0x1f, UR70 ;  /* 0x0000001fff417899 */ /* 0x000fe40008011446 */
[----:B-1----:R-:W-:Y:S02]  /*16ba0*/  IADD3 R3, P4, PT, R23, UR70, RZ ;  /* 0x0000004617037c10 */ /* 0x002fe4000ff9e0ff */
[----:B---3--:R-:W-:Y:S01]  /*16bb0*/  IADD3 R2, P5, PT, R24, UR70, RZ ;  /* 0x0000004618027c10 */ /* 0x008fe2000ffbe0ff */
        /* <DEDUP_REMOVED lines=84> */
[----:B------:R-:W-:Y:S01]  /*17100*/  USHF.L.U32 UR20, UR64, 0x6, URZ ;  /* 0x0000000640147899 */ /* 0x000fe200080006ff */
[----:B0-----:R-:W-:-:S02]  /*17110*/  IADD3.X R3, PT, PT, R14, UR65, RZ, P3, !PT ;  /* 0x000000410e037c10 */ /* 0x001fc40009ffe4ff */
[----:B------:R0:W-:Y:S01]  /*17120*/  STL [R1+0x2440], R4 ;  /* 0x0024400401007387 */ /* 0x0001e20000100800 */
[----:B-1----:R-:W-:Y:S01]  /*17130*/  IADD3.X R2, PT, PT, R13, UR65, RZ, P2, !PT ;  /* 0x000000410d027c10 */ /* 0x002fe200097fe4ff */
[----:B------:R-:W-:Y:S02]  /*17140*/  UIMAD UR64, UR5, 0x3b, URZ ;  /* 0x0000003b054078a4 */ /* 0x000fe4000f8e02ff */
        /* <DEDUP_REMOVED lines=8> */
[----:B0-----:R-:W-:Y:S02]  /*171d0*/  IADD3 R4, P6, PT, R25, UR64, RZ ;  /* 0x0000004019047c10 */ /* 0x001fe4000ffde0ff */
[----:B-1----:R-:W-:-:S03]  /*171e0*/  IADD3 R3, P5, PT, R24, UR64, RZ ;  /* 0x0000004018037c10 */ /* 0x002fc6000ffbe0ff */
[----:B------:R0:W-:Y:S01]  /*171f0*/  STL [R1+0x2474], R4 ;  /* 0x0024740401007387 */ /* 0x0001e20000100800 */
[----:B---3--:R-:W-:-:S03]  /*17200*/  IADD3 R2, P4, PT, R23, UR64, RZ ;  /* 0x0000004017027c10 */ /* 0x008fc6000ff9e0ff */
[----:B------:R1:W-:Y:S01]  /*17210*/  STL [R1+0x247c], R3 ;  /* 0x00247c0301007387 */ /* 0x0003e20000100800 */
[----:B------:R-:W-:-:S03]  /*17220*/  USHF.R.S32.HI UR65, URZ, 0x1f, UR64 ;  /* 0x0000001fff417899 */ /* 0x000fc60008011440 */
[----:B------:R3:W-:Y:S01]  /*17230*/  STL [R1+0x2484], R2 ;  /* 0x0024840201007387 */ /* 0x0007e20000100800 */
[----:B0-----:R-:W-:Y:S02]  /*17240*/  IADD3 R4, P3, PT, R22, UR64, RZ ;  /* 0x0000004016047c10 */ /* 0x001fe4000ff7e0ff */
[----:B-1----:R-:W-:-:S03]  /*17250*/  IADD3 R3, P2, PT, R21, UR64, RZ ;  /* 0x0000004015037c10 */ /* 0x002fc6000ff5e0ff */
[----:B------:R0:W-:Y:S01]  /*17260*/  STL [R1+0x248c], R4 ;  /* 0x00248c0401007387 */ /* 0x0001e20000100800 */
[----:B---3--:R-:W-:-:S03]  /*17270*/  IADD3 R2, P1, PT, R20, UR64, RZ ;  /* 0x0000004014027c10 */ /* 0x008fc6000ff3e0ff */
[----:B------:R1:W-:Y:S04]  /*17280*/  STL [R1+0x2494], R3 ;  /* 0x0024940301007387 */ /* 0x0003e80000100800 */
[----:B------:R3:W-:Y:S01]  /*17290*/  STL [R1+0x249c], R2 ;  /* 0x00249c0201007387 */ /* 0x0007e20000100800 */
[----:B0-----:R-:W-:Y:S02]  /*172a0*/  IADD3 R4, P0, PT, R19, UR64, RZ ;  /* 0x0000004013047c10 */ /* 0x001fe4000ff1e0ff */
[----:B-1----:R-:W-:-:S03]  /*172b0*/  IADD3.X R3, PT, PT, R18, UR65, RZ, P6, !PT ;  /* 0x0000004112037c10 */ /* 0x002fc6000b7fe4ff */
[----:B------:R-:W-:Y:S01]  /*172c0*/  STL [R1+0x24a4], R4 ;  /* 0x0024a40401007387 */ /* 0x000fe20000100800 */
[----:B---3--:R-:W-:-:S03]  /*172d0*/  IADD3 R2, P6, PT, R17, UR64, RZ ;  /* 0x0000004011027c10 */ /* 0x008fc6000ffde0ff */
[----:B------:R-:W-:Y:S04]  /*172e0*/  STL [R1+0x2470], R3 ;  /* 0x0024700301007387 */ /* 0x000fe80000100800 */
[----:B------:R0:W-:Y:S04]  /*172f0*/  STL [R1+0x24ac], R2 ;  /* 0x0024ac0201007387 */ /* 0x0001e80000100800 */
        /* <DEDUP_REMOVED lines=39> */
[----:B0-----:R-:W-:-:S03]  /*17570*/  IADD3.X R2, PT, PT, R16, UR65, RZ, P5, !PT ;  /* 0x0000004110027c10 */ /* 0x001fc6000affe4ff */
[----:B------:R-:W-:Y:S04]  /*17580*/  STL [R1+0x106c], RZ ;  /* 0x00106cff01007387 */ /* 0x000fe80000100800 */
[----:B------:R-:W-:Y:S04]  /*17590*/  STL [R1+0x1040], RZ ;  /* 0x001040ff01007387 */ /* 0x000fe80000100800 */
[----:B------:R-:W-:Y:S04]  /*175a0*/  STL [R1+0x1044], RZ ;  /* 0x001044ff01007387 */ /* 0x000fe80000100800 */
[----:B------:R-:W-:Y:S01]  /*175b0*/  STL [R1+0x1048], RZ ;  /* 0x001048ff01007387 */ /* 0x000fe20000100800 */
[----:B------:R-:W-:-:S03]  /*175c0*/  IADD3.X R4, PT, PT, R15, UR65, RZ, P4, !PT ;  /* 0x000000410f047c10 */ /* 0x000fc6000a7fe4ff */
[----:B------:R-:W-:Y:S01]  /*175d0*/  STL [R1+0x104c], RZ ;  /* 0x00104cff01007387 */ /* 0x000fe20000100800 */
[----:B------:R-:W-:-:S03]  /*175e0*/  IADD3.X R3, PT, PT, R14, UR65, RZ, P3, !PT ;  /* 0x000000410e037c10 */ /* 0x000fc60009ffe4ff */
[----:B------:R-:W-:Y:S04]  /*175f0*/  STL [R1+0x300], RZ ;  /* 0x000300ff01007387 */ /* 0x000fe80000100800 */
[----:B------:R-:W-:Y:S04]  /*17600*/  STL [R1+0x304], RZ ;  /* 0x000304ff01007387 */ /* 0x000fe80000100800 */
[----:B------:R-:W-:Y:S04]  /*17610*/  STL [R1+0x308], RZ ;  /* 0x000308ff01007387 */ /* 0x000fe80000100800 */
[----:B------:R0:W-:Y:S04]  /*17620*/  STL [R1+0x2478], R2 ;  /* 0x0024780201007387 */ /* 0x0001e80000100800 */
[----:B------:R1:W-:Y:S01]  /*17630*/  STL [R1+0x2480], R4 ;  /* 0x0024800401007387 */ /* 0x0003e20000100800 */
[----:B0-----:R-:W-:-:S03]  /*17640*/  IADD3.X R2, PT, PT, R13, UR65, RZ, P2, !PT ;  /* 0x000000410d027c10 */ /* 0x001fc600097fe4ff */
[----:B------:R0:W-:Y:S01]  /*17650*/  STL [R1+0x2488], R3 ;  /* 0x0024880301007387 */ /* 0x0001e20000100800 */
[----:B-1----:R-:W-:-:S03]  /*17660*/  IADD3.X R4, PT, PT, R12, UR65, RZ, P1, !PT ;  /* 0x000000410c047c10 */ /* 0x002fc60008ffe4ff */
[----:B------:R1:W-:Y:S01]  /*17670*/  STL [R1+0x2490], R2 ;  /* 0x0024900201007387 */ /* 0x0003e20000100800 */
[----:B0-----:R-:W-:-:S03]  /*17680*/  IADD3.X R3, PT, PT, R11, UR65, RZ, P0, !PT ;  /* 0x000000410b037c10 */ /* 0x001fc600087fe4ff */
[----:B------:R0:W-:Y:S01]  /*17690*/  STL [R1+0x2498], R4 ;  /* 0x0024980401007387 */ /* 0x0001e20000100800 */
[----:B-1----:R-:W-:-:S03]  /*176a0*/  IADD3.X R2, PT, PT, R10, UR65, RZ, P6, !PT ;  /* 0x000000410a027c10 */ /* 0x002fc6000b7fe4ff */
[----:B------:R1:W-:Y:S01]  /*176b0*/  STL [R1+0x24a0], R3 ;  /* 0x0024a00301007387 */ /* 0x0003e20000100800 */
[----:B------:R-:W-:-:S03]  /*176c0*/  USHF.R.S32.HI UR21, URZ, 0x1f, UR40 ;  /* 0x0000001fff157899 */ /* 0x000fc60008011428 */
[----:B------:R3:W-:Y:S01]  /*176d0*/  STL [R1+0x24a8], R2 ;  /* 0x0024a80201007387 */ /* 0x0007e20000100800 */
[----:B0-----:R-:W-:Y:S01]  /*176e0*/  IADD3 R4, P6, PT, R25, UR67, RZ ;  /* 0x0000004319047c10 */ /* 0x001fe2000ffde0ff */
[----:B------:R-:W-:Y:S01]  /*176f0*/  ULEA.HI UR21, UR21, UR40, URZ, 0x6 ;  /* 0x0000002815157291 */ /* 0x000fe2000f8f30ff */
[----:B-1----:R-:W-:Y:S02]  /*17700*/  IADD3 R3, P4, PT, R23, UR67, RZ ;  /* 0x0000004317037c10 */ /* 0x002fe4000ff9e0ff */
[----:B---3--:R-:W-:Y:S01]  /*17710*/  IADD3 R2, P5, PT, R24, UR67, RZ ;  /* 0x0000004318027c10 */ /* 0x008fe2000ffbe0ff */
[----:B------:R0:W-:Y:S01]  /*17720*/  STL [R1+0x24b4], R4 ;  /* 0x0024b40401007387 */ /* 0x0001e20000100800 */
[----:B------:R-:W-:-:S03]  /*17730*/  USHF.R.S32.HI UR40, URZ, 0x1f, UR67 ;  /* 0x0000001fff287899 */ /* 0x000fc60008011443 */
        /* <DEDUP_REMOVED lines=218> */
[----:B------:R1:W-:Y:S01]  /*184e0*/  STL [R1+0x2648], R3 ;  /* 0x0026480301007387 */ /* 0x0003e20000100800 */
[----:B------:R-:W-:-:S03]  /*184f0*/  UIMAD UR66, UR5, 0x33, URZ ;  /* 0x00000033054278a4 */ /* 0x000fc6000f8e02ff */
        /* <DEDUP_REMOVED lines=721> */
[----:B------:R2:W-:Y:S01]  /*1b210*/  STL [R1+0x2be4], R4 ;  /* 0x002be40401007387 */ /* 0x0005e20000100800 */
[----:B---3--:R-:W-:-:S03]  /*1b220*/  IADD3 R2, P0, PT, R17, UR56, RZ ;  /* 0x0000003811027c10 */ /* 0x008fc6000ff1e0ff */
[----:B------:R-:W-:Y:S04]  /*1b230*/  STL [R1+0x2bb0], R3 ;  /* 0x002bb00301007387 */ /* 0x000fe80000100800 */
[----:B------:R0:W-:Y:S04]  /*1b240*/  STL [R1+0x2bec], R2 ;  /* 0x002bec0201007387 */ /* 0x0001e80000100800 */
[----:B------:R-:W-:Y:S01]  /*1b250*/  STL [R1+0x30c], RZ ;  /* 0x00030cff01007387 */ /* 0x000fe20000100800 */
[----:B------:R-:W-:Y:S02]  /*1b260*/  USHF.R.S32.HI UR39, URZ, 0x1f, UR39 ;  /* 0x0000001fff277899 */ /* 0x000fe40008011427 */
[----:B------:R-:W-:-:S02]  /*1b270*/  USHF.R.S32.HI UR55, URZ, 0x1f, UR57 ;  /* 0x0000001fff377899 */ /* 0x000fc40008011439 */
[----:B------:R-:W-:Y:S02]  /*1b280*/  USHF.R.S32.HI UR40, URZ, 0x1f, UR6 ;  /* 0x0000001fff287899 */ /* 0x000fe40008011406 */
[----:B------:R-:W-:Y:S02]  /*1b290*/  USHF.R.S32.HI UR41, URZ, 0x1f, UR7 ;  /* 0x0000001fff297899 */ /* 0x000fe40008011407 */
[----:B------:R-:W-:Y:S02]  /*1b2a0*/  USHF.R.S32.HI UR66, URZ, 0x1f, UR8 ;  /* 0x0000001fff427899 */ /* 0x000fe40008011408 */
[----:B------:R-:W-:Y:S02]  /*1b2b0*/  USHF.R.S32.HI UR42, URZ, 0x1f, UR9 ;  /* 0x0000001fff2a7899 */ /* 0x000fe40008011409 */
        /* <DEDUP_REMOVED lines=24> */
[----:B------:R-:W-:Y:S01]  /*1b440*/  USHF.R.S32.HI UR56, URZ, 0x1f, UR20 ;  /* 0x0000001fff387899 */ /* 0x000fe20008011414 */
[C---:B--2---:R-:W-:Y:S01]  /*1b450*/  LOP3.LUT R4, R0.reuse, 0x20, RZ, 0x3c, !PT ;  /* 0x0000002000047812 */ /* 0x044fe200078e3cff */
[----:B------:R-:W-:Y:S01]  /*1b460*/  USHF.R.S32.HI UR21, URZ, 0x6, UR21 ;  /* 0x00000006ff157899 */ /* 0x000fe20008011415 */
[----:B0-----:R-:W-:-:S02]  /*1b470*/  LOP3.LUT R2, R0, 0x410, RZ, 0x3c, !PT ;  /* 0x0000041000027812 */ /* 0x001fc400078e3cff */
[C---:B------:R-:W-:Y:S01]  /*1b480*/  LOP3.LUT R3, R0.reuse, 0x430, RZ, 0x3c, !PT ;  /* 0x0000043000037812 */ /* 0x040fe200078e3cff */
[----:B------:R0:W-:Y:S01]  /*1b490*/  STL [R1+0x3ae0], R4 ;  /* 0x003ae00401007387 */ /* 0x0001e20000100800 */
[----:B------:R-:W-:-:S03]  /*1b4a0*/  LOP3.LUT R2, R0, 0x40, RZ, 0x3c, !PT ;  /* 0x0000004000027812 */ /* 0x000fc600078e3cff */
[----:B------:R1:W-:Y:S04]  /*1b4b0*/  STL [R1+0x3adc], R3 ;  /* 0x003adc0301007387 */ /* 0x0003e80000100800 */
[----:B------:R2:W-:Y:S01]  /*1b4c0*/  STL [R1+0x3ad8], R2 ;  /* 0x003ad80201007387 */ /* 0x0005e20000100800 */
[C---:B0-----:R-:W-:Y:S02]  /*1b4d0*/  LOP3.LUT R4, R0.reuse, 0x450, RZ, 0x3c, !PT ;  /* 0x0000045000047812 */ /* 0x041fe400078e3cff */
[----:B-1----:R-:W-:-:S03]  /*1b4e0*/  LOP3.LUT R3, R0, 0x60, RZ, 0x3c, !PT ;  /* 0x0000006000037812 */ /* 0x002fc600078e3cff */
[----:B------:R0:W-:Y:S01]  /*1b4f0*/  STL [R1+0x3ad4], R4 ;  /* 0x003ad40401007387 */ /* 0x0001e20000100800 */
[----:B--2---:R-:W-:-:S03]  /*1b500*/  LOP3.LUT R2, R0, 0x470, RZ, 0x3c, !PT ;  /* 0x0000047000027812 */ /* 0x004fc600078e3cff */
[----:B------:R1:W-:Y:S04]  /*1b510*/  STL [R1+0x3ad0], R3 ;  /* 0x003ad00301007387 */ /* 0x0003e80000100800 */
[----:B------:R2:W-:Y:S01]  /*1b520*/  STL [R1+0x3acc], R2 ;  /* 0x003acc0201007387 */ /* 0x0005e20000100800 */
[----:B0-----:R-:W-:Y:S02]  /*1b530*/  IADD3.X R4, PT, PT, R16, UR76, RZ, P4, !PT ;  /* 0x0000004c10047c10 */ /* 0x001fe4000a7fe4ff */
[----:B-1----:R-:W-:-:S03]  /*1b540*/  IADD3 R3, P4, PT, R25, UR57, RZ ;  /* 0x0000003919037c10 */ /* 0x002fc6000ff9e0ff */
[----:B------:R0:W-:Y:S01]  /*1b550*/  STL [R1+0x2bb8], R4 ;  /* 0x002bb80401007387 */ /* 0x0001e20000100800 */
[----:B--2---:R-:W-:-:S03]  /*1b560*/  IADD3.X R2, PT, PT, R15, UR76, RZ, P3, !PT ;  /* 0x0000004c0f027c10 */ /* 0x004fc60009ffe4ff */
[----:B------:R1:W-:Y:S04]  /*1b570*/  STL [R1+0x2bf4], R3 ;  /* 0x002bf40301007387 */ /* 0x0003e80000100800 */
[----:B------:R2:W-:Y:S01]  /*1b580*/  STL [R1+0x2bc0], R2 ;  /* 0x002bc00201007387 */ /* 0x0005e20000100800 */
[----:B0-----:R-:W-:Y:S02]  /*1b590*/  IADD3 R4, P3, PT, R24, UR57, RZ ;  /* 0x0000003918047c10 */ /* 0x001fe4000ff7e0ff */
[----:B-1----:R-:W-:-:S03]  /*1b5a0*/  IADD3.X R3, PT, PT, R14, UR76, RZ, P2, !PT ;  /* 0x0000004c0e037c10 */ /* 0x002fc600097fe4ff */
[----:B------:R0:W-:Y:S01]  /*1b5b0*/  STL [R1+0x2bfc], R4 ;  /* 0x002bfc0401007387 */ /* 0x0001e20000100800 */
[----:B--2---:R-:W-:-:S03]  /*1b5c0*/  IADD3 R2, P2, PT, R23, UR57, RZ ;  /* 0x0000003917027c10 */ /* 0x004fc6000ff5e0ff */
        /* <DEDUP_REMOVED lines=920> */
[----:B0-----:R-:W-:Y:S02]  /*1ef50*/  IADD3.X R4, PT, PT, R15, UR39, RZ, P2, !PT ;  /* 0x000000270f047c10 */ /* 0x001fe400097fe4ff */
[----:B-1----:R-:W-:-:S03]  /*1ef60*/  IADD3.X R3, PT, PT, R14, UR39, RZ, P6, !PT ;  /* 0x000000270e037c10 */ /* 0x002fc6000b7fe4ff */
[----:B------:R0:W-:Y:S01]  /*1ef70*/  STL [R1+0x3300], R4 ;  /* 0x0033000401007387 */ /* 0x0001e20000100800 */
[----:B--2---:R-:W-:-:S03]  /*1ef80*/  IADD3.X R2, PT, PT, R13, UR39, RZ, P5, !PT ;  /* 0x000000270d027c10 */ /* 0x004fc6000affe4ff */
[----:B------:R1:W-:Y:S04]  /*1ef90*/  STL [R1+0x3308], R3 ;  /* 0x0033080301007387 */ /* 0x0003e80000100800 */
[----:B------:R2:W-:Y:S01]  /*1efa0*/  STL [R1+0x3310], R2 ;  /* 0x0033100201007387 */ /* 0x0005e20000100800 */
[----:B0-----:R-:W-:Y:S02]  /*1efb0*/  IADD3.X R4, PT, PT, R12, UR39, RZ, P1, !PT ;  /* 0x000000270c047c10 */ /* 0x001fe40008ffe4ff */
[----:B-1----:R-:W-:-:S03]  /*1efc0*/  IADD3.X R3, PT, PT, R11, UR39, RZ, P0, !PT ;  /* 0x000000270b037c10 */ /* 0x002fc600087fe4ff */
[----:B------:R0:W-:Y:S01]  /*1efd0*/  STL [R1+0x3318], R4 ;  /* 0x0033180401007387 */ /* 0x0001e20000100800 */
[----:B--2---:R-:W-:-:S05]  /*1efe0*/  IADD3.X R2, PT, PT, R10, UR39, RZ, P4, !PT ;  /* 0x000000270a027c10 */ /* 0x004fca000a7fe4ff */
[----:B------:R0:W-:Y:S04]  /*1eff0*/  STL [R1+0x3328], R2 ;  /* 0x0033280201007387 */ /* 0x0001e80000100800 */
[----:B------:R0:W-:Y:S02]  /*1f000*/  STL [R1+0x3320], R3 ;  /* 0x0033200301007387 */ /* 0x0001e40000100800 */
.L_x_2:
[----:B-1----:R-:W2:Y:S01]  /*1f010*/  LDL R5, [R1+0x2058] ;  /* 0x0020580001057983 */ /* 0x002ea20000100800 */
[----:B0-----:R-:W0:Y:S03]  /*1f020*/  LDC R2, c[0x0][0x3a0] ;  /* 0x0000e800ff027b82 */ /* 0x001e260000000800 */
[----:B--2---:R1:W-:Y:S04]  /*1f030*/  STL [R1+0x5420], R5 ;  /* 0x0054200501007387 */ /* 0x0043e80000100800 */
[----:B------:R-:W2:Y:S04]  /*1f040*/  LDL R4, [R1+0x205c] ;  /* 0x00205c0001047983 */ /* 0x000ea80000100800 */
[----:B-1----:R-:W0:Y:S04]  /*1f050*/  LDL R5, [R1+0x2248] ;  /* 0x0022480001057983 */ /* 0x002e280000100800 */
[----:B------:R-:W-:Y:S04]  /*1f060*/  STL [R1+0x4ce8], R29 ;  /* 0x004ce81d01007387 */ /* 0x000fe80000100800 */
        /* <DEDUP_REMOVED lines=462> */
[----:B------:R1:W-:Y:S04]  /*20d50*/  STL [R1+0x541c], R27 ;  /* 0x00541c1b01007387 */ /* 0x0003e80000100800 */
        /* <DEDUP_REMOVED lines=22> */
[----:B-----5:R-:W-:Y:S04]  /*20ec0*/  STL [R1+0x49fc], R0 ;  /* 0x0049fc0001007387 */ /* 0x020fe80000100800 */
        /* <DEDUP_REMOVED lines=46> */
[----:B------:R-:W-:Y:S01]  /*211b0*/  STL [R1+0x4b74], R0 ;  /* 0x004b740001007387 */ /* 0x000fe20000100800 */
[----:B0-----:R-:W-:-:S03]  /*211c0*/  IMAD R2, R5, -0x40, R2 ;  /* 0xffffffc005027824 */ /* 0x001fc600078e0202 */
[----:B------:R-:W-:Y:S04]  /*211d0*/  STL [R1+0x4b7c], R0 ;  /* 0x004b7c0001007387 */ /* 0x000fe80000100800 */
[----:B------:R-:W-:Y:S04]  /*211e0*/  STL [R1+0x4b84], R0 ;  /* 0x004b840001007387 */ /* 0x000fe80000100800 */
[----:B------:R-:W-:Y:S04]  /*211f0*/  STL [R1+0x4b8c], R0 ;  /* 0x004b8c0001007387 */ /* 0x000fe80000100800 */
[----:B------:R-:W-:Y:S04]  /*21200*/  STL [R1+0x4b94], R0 ;  /* 0x004b940001007387 */ /* 0x000fe80000100800 */
[----:B------:R-:W2:Y:S01]  /*21210*/  LDL.LU R5, [R1+0x5420] ;  /* 0x0054200001057983 */ /* 0x000ea20000300800 */
[----:B------:R-:W-:-:S02]  /*21220*/  ISETP.GT.AND P0, PT, R2, RZ, PT ;  /* 0x000000ff0200720c */ /* 0x000fc40003f04270 */
[----:B-1----:R-:W-:-:S11]  /*21230*/  PRMT R27, RZ, 0x7610, R27 ;  /* 0x00007610ff1b7816 */ /* 0x002fd6000000001b */
[----:B--2---:R-:W2:Y:S04]  /*21240*/  @P0 LDG.E.U8 R27, desc[UR34][R4.64] ;  /* 0x00000022041b0981 */ /* 0x004ea8000c1e1100 */
[----:B--2---:R0:W-:Y:S04]  /*21250*/  STL [R1+0x898], R27 ;  /* 0x0008981b01007387 */ /* 0x0041e80000100800 */
[----:B0-----:R-:W2:Y:S04]  /*21260*/  LDL.LU R27, [R1+0x541c] ;  /* 0x00541c00011b7983 */ /* 0x001ea80000300800 */
[----:B------:R-:W3:Y:S04]  /*21270*/  LDL R4, [R1+0x2060] ;  /* 0x0020600001047983 */ /* 0x000ee80000100800 */
[----:B------:R-:W3:Y:S01]  /*21280*/  LDL R5, [R1+0x2064] ;  /* 0x0020640001057983 */ /* 0x000ee20000100800 */
[----:B------:R-:W-:-:S02]  /*21290*/  PRMT R28, RZ, 0x7610, R28 ;  /* 0x00007610ff1c7816 */ /* 0x000fc4000000001c */
[----:B---3--:R-:W-:-:S04]  /*212a0*/  @P0 LOP3.LUT R5, R5, R4, RZ, 0x3c, !PT ;  /* 0x0000000405050212 */ /* 0x008fc800078e3cff */
[----:B------:R-:W-:-:S04]  /*212b0*/  @P0 LOP3.LUT R4, R5, R4, RZ, 0x3c, !PT ;  /* 0x0000000405040212 */ /* 0x000fc800078e3cff */
[----:B------:R-:W-:-:S05]  /*212c0*/  @P0 LOP3.LUT R5, R5, R4, RZ, 0x3c, !PT ;  /* 0x0000000405050212 */ /* 0x000fca00078e3cff */
[----:B------:R-:W3:Y:S04]  /*212d0*/  @P0 LDG.E.U8 R28, desc[UR34][R4.64] ;  /* 0x00000022041c0981 */ /* 0x000ee8000c1e1100 */
[----:B---3--:R0:W-:Y:S04]  /*212e0*/  STL [R1+0x894], R28 ;  /* 0x0008941c01007387 */ /* 0x0081e80000100800 */
[----:B0-----:R-:W3:Y:S04]  /*212f0*/  LDL.LU R28, [R1+0x5418] ;  /* 0x00541800011c7983 */ /* 0x001ee80000300800 */
[----:B------:R-:W4:Y:S04]  /*21300*/  LDL R4, [R1+0x2068] ;  /* 0x0020680001047983 */ /* 0x000f280000100800 */
[----:B------:R-:W4:Y:S01]  /*21310*/  LDL R5, [R1+0x206c] ;  /* 0x00206c0001057983 */ /* 0x000f220000100800 */
[----:B------:R-:W-:-:S02]  /*21320*/  PRMT R29, RZ, 0x7610, R29 ;  /* 0x00007610ff1d7816 */ /* 0x000fc4000000001d */
[----:B----4-:R-:W-:-:S04]  /*21330*/  @P0 LOP3.LUT R5, R5, R4, RZ, 0x3c, !PT ;  /* 0x0000000405050212 */ /* 0x010fc800078e3cff */
[----:B------:R-:W-:-:S04]  /*21340*/  @P0 LOP3.LUT R4, R5, R4, RZ, 0x3c, !PT ;  /* 0x0000000405040212 */ /* 0x000fc800078e3cff */
[----:B------:R-:W-:-:S05]  /*21350*/  @P0 LOP3.LUT R5, R5, R4, RZ, 0x3c, !PT ;  /* 0x0000000405050212 */ /* 0x000fca00078e3cff */
[----:B------:R-:W4:Y:S04]  /*21360*/  @P0 LDG.E.U8 R29, desc[UR34][R4.64] ;  /* 0x00000022041d0981 */ /* 0x000f28000c1e1100 */
[----:B----4-:R0:W-:Y:S04]  /*21370*/  STL [R1+0x890], R29 ;  /* 0x0008901d01007387 */ /* 0x0101e80000100800 */
[----:B0-----:R-:W4:Y:S04]  /*21380*/  LDL.LU R29, [R1+0x5414] ;  /* 0x00541400011d7983 */ /* 0x001f280000300800 */
[----:B------:R-:W2:Y:S04]  /*21390*/  LDL R4, [R1+0x2070] ;  /* 0x0020700001047983 */ /* 0x000ea80000100800 */
[----:B------:R-:W2:Y:S01]  /*213a0*/  LDL R5, [R1+0x2074] ;  /* 0x0020740001057983 */ /* 0x000ea20000100800 */
[----:B---3--:R-:W-:-:S02]  /*213b0*/  PRMT R28, RZ, 0x7610, R28 ;  /* 0x00007610ff1c7816 */ /* 0x008fc4000000001c */
[----:B--2---:R-:W-:-:S04]  /*213c0*/  @P0 LOP3.LUT R5, R5, R4, RZ, 0x3c, !PT ;  /* 0x0000000405050212 */ /* 0x004fc800078e3cff */
[----:B------:R-:W-:-:S04]  /*213d0*/  @P0 LOP3.LUT R4, R5, R4, RZ, 0x3c, !PT ;  /* 0x0000000405040212 */ /* 0x000fc800078e3cff */
[----:B------:R-:W-:-:S05]  /*213e0*/  @P0 LOP3.LUT R5, R5, R4, RZ, 0x3c, !PT ;  /* 0x0000000405050212 */ /* 0x000fca00078e3cff */
[----:B------:R-:W2:Y:S04]  /*213f0*/  @P0 LDG.E.U8 R28, desc[UR34][R4.64] ;  /* 0x00000022041c0981 */ /* 0x000ea8000c1e1100 */
[----:B--2---:R0:W-:Y:S04]  /*21400*/  STL [R1+0x88c], R28 ;  /* 0x00088c1c01007387 */ /* 0x0041e80000100800 */
[----:B0-----:R-:W2:Y:S04]  /*21410*/  LDL.LU R28, [R1+0x5410] ;  /* 0x00541000011c7983 */ /* 0x001ea80000300800 */
[----:B------:R-:W3:Y:S04]  /*21420*/  LDL R4, [R1+0x2078] ;  /* 0x0020780001047983 */ /* 0x000ee80000100800 */
[----:B------:R-:W3:Y:S01]  /*21430*/  LDL R5, [R1+0x207c] ;  /* 0x00207c0001057983 */ /* 0x000ee20000100800 */
[----:B----4-:R-:W-:-:S02]  /*21440*/  PRMT R29, RZ, 0x7610, R29 ;  /* 0x00007610ff1d7816 */ /* 0x010fc4000000001d */
        /* <DEDUP_REMOVED lines=8> */
[----:B--2---:R-:W-:-:S02]  /*214d0*/  PRMT R28, RZ, 0x7610, R28 ;  /* 0x00007610ff1c7816 */ /* 0x004fc4000000001c */
[----:B----4-:R-:W-:-:S04]  /*214e0*/  @P0 LOP3.LUT R5, R5, R4, RZ, 0x3c, !PT ;  /* 0x0000000405050212 */ /* 0x010fc800078e3cff */
[----:B------:R-:W-:-:S04]  /*214f0*/  @P0 LOP3.LUT R4, R5, R4, RZ, 0x3c, !PT ;  /* 0x0000000405040212 */ /* 0x000fc800078e3cff */
[----:B------:R-:W-:-:S05]  /*21500*/  @P0 LOP3.LUT R5, R5, R4, RZ, 0x3c, !PT ;  /* 0x0000000405050212 */ /* 0x000fca00078e3cff */
[----:B------:R-:W2:Y:S04]  /*21510*/  @P0 LDG.E.U8 R28, desc[UR34][R4.64] ;  /* 0x00000022041c0981 */ /* 0x000ea8000c1e1100 */
[----:B--2---:R0:W-:Y:S04]  /*21520*/  STL [R1+0x884], R28 ;  /* 0x0008841c01007387 */ /* 0x0041e80000100800 */
[----:B0-----:R-:W2:Y:S04]  /*21530*/  LDL.LU R28, [R1+0x5408] ;  /* 0x00540800011c7983 */ /* 0x001ea80000300800 */
[----:B------:R-:W4:Y:S04]  /*21540*/  LDL R4, [R1+0x2088] ;  /* 0x0020880001047983 */ /* 0x000f280000100800 */
[----:B------:R-:W4:Y:S01]  /*21550*/  LDL R5, [R1+0x208c] ;  /* 0x00208c0001057983 */ /* 0x000f220000100800 */
[----:B---3--:R-:W-:-:S02]  /*21560*/  PRMT R29, RZ, 0x7610, R29 ;  /* 0x00007610ff1d7816 */ /* 0x008fc4000000001d */
[----:B----4-:R-:W-:-:S04]  /*21570*/  @P0 LOP3.LUT R5, R5, R4, RZ, 0x3c, !PT ;  /* 0x0000000405050212 */ /* 0x010fc800078e3cff */
        /* <DEDUP_REMOVED lines=11> */
[----:B------:R-:W2:Y:S01]  /*21630*/  @P0 LDG.E.U8 R28, desc[UR34][R4.64] ;  /* 0x00000022041c0981 */ /* 0x000ea2000c1e1100 */
[----:B------:R-:W-:-:S03]  /*21640*/  ISETP.GT.AND P1, PT, R2, 0x1, PT ;  /* 0x000000010200780c */ /* 0x000fc60003f24270 */
        /* <DEDUP_REMOVED lines=4100> */
[----:B------:R-:W4:Y:S02]  /*31690*/  LDL R5, [R1+0x2524] ;  /* 0x0025240001057983 */ /* 0x000f240000100800 */
[----:B----4-:R-:W-:-:S02]  /*316a0*/  @P1 LOP3.LUT R5, R5, R4, RZ, 0x3c, !PT ;  /* 0x0000000405051212 */ /* 0x010fc400078e3cff */
[----:B---3--:R-:W-:Y:S02]  /*316b0*/  PRMT R29, RZ, 0x7610, R29 ;  /* 0x00007610ff1d7816 */ /* 0x008fe4000000001d */
        /* <DEDUP_REMOVED lines=52> */
[----:B------:R-:W-:-:S02]  /*31a00*/  PRMT R27, RZ, 0x7610, R27 ;  /* 0x00007610ff1b7816 */ /* 0x000fc4000000001b */
[----:B----4-:R-:W-:-:S04]  /*31a10*/  @P1 LOP3.LUT R5, R5, R4, RZ, 0x3c, !PT ;  /* 0x0000000405051212 */ /* 0x010fc800078e3cff */
[----:B------:R-:W-:-:S04]  /*31a20*/  @P1 LOP3.LUT R4, R5, R4, RZ, 0x3c, !PT ;  /* 0x0000000405041212 */ /* 0x000fc800078e3cff */
[----:B------:R-:W-:-:S05]  /*31a30*/  @P1 LOP3.LUT R5, R5, R4, RZ, 0x3c, !PT ;  /* 0x0000000405051212 */ /* 0x000fca00078e3cff */
[----:B------:R-:W4:Y:S01]  /*31a40*/  @P1 LDG.E.U8 R27, desc[UR34][R4.64] ;  /* 0x00000022041b1981 */ /* 0x000f22000c1e1100 */
[----:B------:R-:W-:-:S03]  /*31a50*/  ISETP.GT.AND P0, PT, R2, 0x3a, PT ;  /* 0x0000003a0200780c */ /* 0x000fc60003f04270 */
[----:B----4-:R0:W-:Y:S04]  /*31a60*/  STL [R1+0xac], R27 ;  /* 0x0000ac1b01007387 */ /* 0x0101e80000100800 */
[----:B0-----:R-:W4:Y:S04]  /*31a70*/  LDL.LU R27, [R1+0x4ce0] ;  /* 0x004ce000011b7983 */ /* 0x001f280000300800 */
[----:B------:R-:W2:Y:S04]  /*31a80*/  LDL R4, [R1+0x24e8] ;  /* 0x0024e80001047983 */ /* 0x000ea80000100800 */
[----:B------:R-:W2:Y:S01]  /*31a90*/  LDL R5, [R1+0x24ec] ;  /* 0x0024ec0001057983 */ /* 0x000ea20000100800 */
[----:B------:R-:W-:-:S02]  /*31aa0*/  PRMT R26, RZ, 0x7610, R26 ;  /* 0x00007610ff1a7816 */ /* 0x000fc4000000001a */
[----:B--2---:R-:W-:-:S04]  /*31ab0*/  @P0 LOP3.LUT R5, R5, R4, RZ, 0x3c, !PT ;  /* 0x0000000405050212 */ /* 0x004fc800078e3cff */
[----:B------:R-:W-:-:S04]  /*31ac0*/  @P0 LOP3.LUT R4, R5, R4, RZ, 0x3c, !PT ;  /* 0x0000000405040212 */ /* 0x000fc800078e3cff */
[----:B------:R-:W-:-:S05]  /*31ad0*/  @P0 LOP3.LUT R5, R5, R4, RZ, 0x3c, !PT ;  /* 0x0000000405050212 */ /* 0x000fca00078e3cff */
[----:B------:R-:W2:Y:S04]  /*31ae0*/  @P0 LDG.E.U8 R26, desc[UR34][R4.64] ;  /* 0x00000022041a0981 */ /* 0x000ea8000c1e1100 */
[----:B--2---:R0:W-:Y:S04]  /*31af0*/  STL [R1+0xa8], R26 ;  /* 0x0000a81a01007387 */ /* 0x0041e80000100800 */
[----:B0-----:R-:W2:Y:S04]  /*31b00*/  LDL.LU R26, [R1+0x4cdc] ;  /* 0x004cdc00011a7983 */ /* 0x001ea80000300800 */
        /* <DEDUP_REMOVED lines=60> */
[----:B------:R-:W2:Y:S01]  /*31ed0*/  @P0 LDG.E.U8 R19, desc[UR34][R4.64] ;  /* 0x0000002204130981 */ /* 0x000ea2000c1e1100 */
[----:B------:R-:W-:-:S03]  /*31ee0*/  ISETP.GT.AND P1, PT, R2, 0x3b, PT ;  /* 0x0000003b0200780c */ /* 0x000fc60003f24270 */
        /* <DEDUP_REMOVED lines=117> */
[----:B------:R0:W2:Y:S04]  /*32640*/  @P0 LDG.E.U8 R0, desc[UR34][R4.64] ;  /* 0x0000002204000981 */ /* 0x0000a8000c1e1100 */
[----:B------:R-:W0:Y:S04]  /*32650*/  LDL R4, [R1+0x2440] ;  /* 0x0024400001047983 */ /* 0x000e280000100800 */
[----:B------:R-:W0:Y:S01]  /*32660*/  LDL R5, [R1+0x2444] ;  /* 0x0024440001057983 */ /* 0x000e220000100800 */
[----:B------:R-:W-:Y:S02]  /*32670*/  PRMT R6, RZ, 0x7610, R6 ;  /* 0x00007610ff067816 */ /* 0x000fe40000000006 */
[----:B0-----:R-:W-:-:S04]  /*32680*/  @P0 LOP3.LUT R5, R5, R4, RZ, 0x3c, !PT ;  /* 0x0000000405050212 */ /* 0x001fc800078e3cff */
[----:B------:R-:W-:-:S04]  /*32690*/  @P0 LOP3.LUT R4, R5, R4, RZ, 0x3c, !PT ;  /* 0x0000000405040212 */ /* 0x000fc800078e3cff */
[----:B------:R-:W-:-:S05]  /*326a0*/  @P0 LOP3.LUT R5, R5, R4, RZ, 0x3c, !PT ;  /* 0x0000000405050212 */ /* 0x000fca00078e3cff */
[----:B------:R-:W3:Y:S04]  /*326b0*/  @P0 LDG.E.U8 R6, desc[UR34][R4.64] ;  /* 0x0000002204060981 */ /* 0x000ee8000c1e1100 */
[----:B--2---:R0:W-:Y:S04]  /*326c0*/  STL [R1+0x8], R0 ;  /* 0x0000080001007387 */ /* 0x0041e80000100800 */
[----:B0-----:R-:W2:Y:S04]  /*326d0*/  LDL R0, [R1+0x2424] ;  /* 0x0024240001007983 */ /* 0x001ea80000100800 */
[----:B---3--:R0:W-:Y:S04]  /*326e0*/  STL [R1+0x4], R6 ;  /* 0x0000040601007387 */ /* 0x0081e80000100800 */
[----:B0-----:R-:W3:Y:S04]  /*326f0*/  LDL.LU R6, [R1+0x4c8c] ;  /* 0x004c8c0001067983 */ /* 0x001ee80000300800 */
[----:B------:R-:W2:Y:S04]  /*32700*/  LDL R4, [R1+0x2438] ;  /* 0x0024380001047983 */ /* 0x000ea80000100800 */
[----:B------:R-:W2:Y:S01]  /*32710*/  LDL R5, [R1+0x243c] ;  /* 0x00243c0001057983 */ /* 0x000ea20000100800 */
[----:B------:R-:W-:-:S02]  /*32720*/  PRMT R3, RZ, 0x7610, R3 ;  /* 0x00007610ff037816 */ /* 0x000fc40000000003 */
[----:B--2---:R-:W-:-:S04]  /*32730*/  @P0 LOP3.LUT R5, R5, R4, RZ, 0x3c, !PT ;  /* 0x0000000405050212 */ /* 0x004fc800078e3cff */
[----:B------:R-:W-:-:S04]  /*32740*/  @P0 LOP3.LUT R4, R5, R4, RZ, 0x3c, !PT ;  /* 0x0000000405040212 */ /* 0x000fc800078e3cff */
[----:B------:R-:W-:-:S05]  /*32750*/  @P0 LOP3.LUT R5, R5, R4, RZ, 0x3c, !PT ;  /* 0x0000000405050212 */ /* 0x000fca00078e3cff */
[----:B------:R-:W2:Y:S04]  /*32760*/  @P0 LDG.E.U8 R3, desc[UR34][R4.64] ;  /* 0x0000002204030981 */ /* 0x000ea8000c1e1100 */
[----:B--2---:R0:W-:Y:S04]  /*32770*/  STL [R1], R3 ;  /* 0x0000000301007387 */ /* 0x0041e80000100800 */
        /* <DEDUP_REMOVED lines=10> */
[----:B------:R-:W-:Y:S02]  /*32820*/  ISETP.GT.AND P1, PT, R2, 0x3d, PT ;  /* 0x0000003d0200780c */ /* 0x000fe40003f24270 */
[----:B------:R-:W-:-:S11]  /*32830*/  PRMT R28, RZ, 0x7610, R28 ;  /* 0x00007610ff1c7816 */ /* 0x000fd6000000001c */
[----:B0-----:R-:W-:-:S04]  /*32840*/  @P1 LOP3.LUT R5, R5, R4, RZ, 0x3c, !PT ;  /* 0x0000000405051212 */ /* 0x001fc800078e3cff */
[----:B------:R-:W-:-:S04]  /*32850*/  @P1 LOP3.LUT R4, R5, R4, RZ, 0x3c, !PT ;  /* 0x0000000405041212 */ /* 0x000fc800078e3cff */
[----:B------:R-:W-:Y:S01]  /*32860*/  @P1 LOP3.LUT R5, R5, R4, RZ, 0x3c, !PT ;  /* 0x0000000405051212 */ /* 0x000fe200078e3cff */
[----:B--2---:R0:W-:Y:S04]  /*32870*/  STL [R1+0x4c6c], R29 ;  /* 0x004c6c1d01007387 */ /* 0x0041e80000100800 */
[----:B------:R1:W2:Y:S04]  /*32880*/  @P1 LDG.E.U8 R28, desc[UR34][R4.64] ;  /* 0x00000022041c1981 */ /* 0x0002a8000c1e1100 */
[----:B0-----:R-:W3:Y:S01]  /*32890*/  LDL R29, [R1+0x2420] ;  /* 0x00242000011d7983 */ /* 0x001ee20000100800 */
[----:B----4-:R-:W-:Y:S01]  /*328a0*/  PRMT R27, RZ, 0x7610, R27 ;  /* 0x00007610ff1b7816 */ /* 0x010fe2000000001b */
[----:B-1----:R-:W-:-:S02]  /*328b0*/  @P1 IMAD.MOV.U32 R4, RZ, RZ, R0 ;  /* 0x000000ffff041224 */ /* 0x002fc400078e0000 */
[----:B--2---:R0:W-:Y:S01]  /*328c0*/  STL [R1+0x4c3c], R28 ;  /* 0x004c3c1c01007387 */ /* 0x0041e20000100800 */
[----:B------:R-:W-:-:S03]  /*328d0*/  PRMT R26, RZ, 0x7610, R26 ;  /* 0x00007610ff1a7816 */ /* 0x000fc6000000001a */
[----:B------:R-:W2:Y:S01]  /*328e0*/  LDL R0, [R1+0x2404] ;  /* 0x0024040001007983 */ /* 0x000ea20000100800 */
[----:B---3--:R-:W-:-:S03]  /*328f0*/  @P1 IMAD.MOV.U32 R5, RZ, RZ, R29 ;  /* 0x000000ffff051224 */ /* 0x008fc600078e001d */
[----:B------:R-:W3:Y:S04]  /*32900*/  LDL R29, [R1+0x2400] ;  /* 0x00240000011d7983 */ /* 0x000ee80000100800 */
[----:B0-----:R-:W4:Y:S04]  /*32910*/  LDL R28, [R1+0x241c] ;  /* 0x00241c00011c7983 */ /* 0x001f280000100800 */
[----:B------:R4:W2:Y:S04]  /*32920*/  @P1 LDG.E.U8 R27, desc[UR34][R4.64] ;  /* 0x00000022041b1981 */ /* 0x0008a8000c1e1100 */
[----:B------:R-:W3:Y:S01]  /*32930*/  LDL R5, [R1+0x2418] ;  /* 0x0024180001057983 */ /* 0x000ee20000100800 */
[----:B----4-:R-:W-:-:S03]  /*32940*/  @P1 IMAD.MOV.U32 R4, RZ, RZ, R28 ;  /* 0x000000ffff041224 */ /* 0x010fc600078e001c */
[----:B--2---:R0:W-:Y:S04]  /*32950*/  STL [R1+0x4c40], R27 ;  /* 0x004c401b01007387 */ /* 0x0041e80000100800 */
[----:B------:R-:W2:Y:S04]  /*32960*/  LDL R28, [R1+0x23f8] ;  /* 0x0023f800011c7983 */ /* 0x000ea80000100800 */
[----:B---3--:R-:W3:Y:S04]  /*32970*/  @P1 LDG.E.U8 R26, desc[UR34][R4.64] ;  /* 0x00000022041a1981 */ /* 0x008ee8000c1e1100 */
[----:B0-----:R-:W4:Y:S04]  /*32980*/  LDL R27, [R1+0x23fc] ;  /* 0x0023fc00011b7983 */ /* 0x001f280000100800 */
[----:B------:R-:W2:Y:S04]  /*32990*/  LDL R4, [R1+0x2410] ;  /* 0x0024100001047983 */ /* 0x000ea80000100800 */
[----:B------:R-:W2:Y:S01]  /*329a0*/  LDL R5, [R1+0x2414] ;  /* 0x0024140001057983 */ /* 0x000ea20000100800 */
[----:B------:R-:W-:-:S03]  /*329b0*/  PRMT R25, RZ, 0x7610, R25 ;  /* 0x00007610ff197816 */ /* 0x000fc60000000019 */
[----:B---3--:R0:W-:Y:S04]  /*329c0*/  STL [R1+0x4c44], R26 ;  /* 0x004c441a01007387 */ /* 0x0081e80000100800 */
[----:B0-----:R-:W3:Y:S01]  /*329d0*/  LDL R26, [R1+0x240c] ;  /* 0x00240c00011a7983 */ /* 0x001ee20000100800 */
[----:B--2---:R-:W-:-:S04]  /*329e0*/  @P1 LOP3.LUT R5, R5, R4, RZ, 0x3c, !PT ;  /* 0x0000000405051212 */ /* 0x004fc800078e3cff */
[----:B------:R-:W-:-:S04]  /*329f0*/  @P1 LOP3.LUT R4, R5, R4, RZ, 0x3c, !PT ;  /* 0x0000000405041212 */ /* 0x000fc800078e3cff */
[----:B------:R-:W-:-:S05]  /*32a00*/  @P1 LOP3.LUT R5, R5, R4, RZ, 0x3c, !PT ;  /* 0x0000000405051212 */ /* 0x000fca00078e3cff */
[----:B------:R3:W2:Y:S04]  /*32a10*/  @P1 LDG.E.U8 R25, desc[UR34][R4.64] ;  /* 0x0000002204191981 */ /* 0x0006a8000c1e1100 */
[----:B------:R-:W2:Y:S01]  /*32a20*/  LDL R5, [R1+0x2408] ;  /* 0x0024080001057983 */ /* 0x000ea20000100800 */
[----:B------:R-:W-:Y:S01]  /*32a30*/  PRMT R24, RZ, 0x7610, R24 ;  /* 0x00007610ff187816 */ /* 0x000fe20000000018 */
[----:B---3--:R-:W-:-:S05]  /*32a40*/  @P1 IMAD.MOV.U32 R4, RZ, RZ, R26 ;  /* 0x000000ffff041224 */ /* 0x008fca00078e001a */
[----:B--2---:R0:W2:Y:S04]  /*32a50*/  @P1 LDG.E.U8 R24, desc[UR34][R4.64] ;  /* 0x0000002204181981 */ /* 0x0040a8000c1e1100 */
[----:B------:R1:W-:Y:S04]  /*32a60*/  STL [R1+0x4c48], R25 ;  /* 0x004c481901007387 */ /* 0x0003e80000100800 */
[----:B------:R-:W3:Y:S04]  /*32a70*/  LDL R26, [R1+0x23f0] ;  /* 0x0023f000011a7983 */ /* 0x000ee80000100800 */
[----:B-1----:R-:W3:Y:S01]  /*32a80*/  LDL R25, [R1+0x23f4] ;  /* 0x0023f40001197983 */ /* 0x002ee20000100800 */
[----:B------:R-:W-:Y:S01]  /*32a90*/  PRMT R23, RZ, 0x7610, R23 ;  /* 0x00007610ff177816 */ /* 0x000fe20000000017 */
[----:B0-----:R-:W-:-:S02]  /*32aa0*/  @P1 IMAD.MOV.U32 R4, RZ, RZ, R0 ;  /* 0x000000ffff041224 */ /* 0x001fc400078e0000 */
[----:B------:R-:W-:-:S05]  /*32ab0*/  @P1 IMAD.MOV.U32 R5, RZ, RZ, R29 ;  /* 0x000000ffff051224 */ /* 0x000fca00078e001d */
[----:B------:R4:W3:Y:S01]  /*32ac0*/  @P1 LDG.E.U8 R23, desc[UR34][R4.64] ;  /* 0x0000002204171981 */ /* 0x0008e2000c1e1100 */
[----:B------:R-:W-:Y:S02]  /*32ad0*/  PRMT R22, RZ, 0x7610, R22 ;  /* 0x00007610ff167816 */ /* 0x000fe40000000016 */
[----:B------:R-:W-:Y:S01]  /*32ae0*/  PRMT R21, RZ, 0x7610, R21 ;  /* 0x00007610ff157816 */ /* 0x000fe20000000015 */
[----:B----4-:R-:W-:Y:S02]  /*32af0*/  @P1 IMAD.MOV.U32 R4, RZ, RZ, R27 ;  /* 0x000000ffff041224 */ /* 0x010fe400078e001b */
[----:B------:R-:W-:-:S05]  /*32b00*/  @P1 IMAD.MOV.U32 R5, RZ, RZ, R28 ;  /* 0x000000ffff051224 */ /* 0x000fca00078e001c */
[----:B------:R3:W4:Y:S04]  /*32b10*/  @P1 LDG.E.U8 R22, desc[UR34][R4.64] ;  /* 0x0000002204161981 */ /* 0x000728000c1e1100 */
[----:B--2---:R0:W-:Y:S04]  /*32b20*/  STL [R1+0x4c4c], R24 ;  /* 0x004c4c1801007387 */ /* 0x0041e80000100800 */
[----:B------:R-:W2:Y:S04]  /*32b30*/  LDL R0, [R1+0x23ec] ;  /* 0x0023ec0001007983 */ /* 0x000ea80000100800 */
[----:B0-----:R-:W2:Y:S01]  /*32b40*/  LDL R24, [R1+0x23e8] ;  /* 0x0023e80001187983 */ /* 0x001ea20000100800 */
[----:B---3--:R-:W-:-:S02]  /*32b50*/  @P1 IMAD.MOV.U32 R4, RZ, RZ, R25 ;  /* 0x000000ffff041224 */ /* 0x008fc400078e0019 */
[----:B------:R-:W-:-:S05]  /*32b60*/  @P1 IMAD.MOV.U32 R5, RZ, RZ, R26 ;  /* 0x000000ffff051224 */ /* 0x000fca00078e001a */
[----:B------:R2:W3:Y:S01]  /*32b70*/  @P1 LDG.E.U8 R21, desc[UR34][R4.64] ;  /* 0x0000002204151981 */ /* 0x0004e2000c1e1100 */
[----:B------:R-:W-:Y:S02]  /*32b80*/  ISETP.GT.AND P0, PT, R2, 0x3e, PT ;  /* 0x0000003e0200780c */ /* 0x000fe40003f04270 */
[----:B------:R-:W-:Y:S01]  /*32b90*/  PRMT R20, RZ, 0x7610, R20 ;  /* 0x00007610ff147816 */ /* 0x000fe20000000014 */
[----:B------:R0:W-:Y:S04]  /*32ba0*/  STL [R1+0x4c50], R23 ;  /* 0x004c501701007387 */ /* 0x0001e80000100800 */
[----:B------:R-:W3:Y:S04]  /*32bb0*/  LDL R29, [R1+0x23e0] ;  /* 0x0023e000011d7983 */ /* 0x000ee80000100800 */
[----:B------:R-:W3:Y:S04]  /*32bc0*/  LDL R28, [R1+0x23e4] ;  /* 0x0023e400011c7983 */ /* 0x000ee80000100800 */
[----:B----4-:R1:W-:Y:S04]  /*32bd0*/  STL [R1+0x4c54], R22 ;  /* 0x004c541601007387 */ /* 0x0103e80000100800 */
[----:B------:R-:W4:Y:S04]  /*32be0*/  LDL R27, [R1+0x23d8] ;  /* 0x0023d800011b7983 */ /* 0x000f280000100800 */
[----:B------:R-:W4:Y:S01]  /*32bf0*/  LDL R26, [R1+0x23dc] ;  /* 0x0023dc00011a7983 */ /* 0x000f220000100800 */
[----:B--2---:R-:W-:-:S02]  /*32c00*/  @P0 IMAD.MOV.U32 R4, RZ, RZ, R0 ;  /* 0x000000ffff040224 */ /* 0x004fc400078e0000 */
[----:B------:R-:W-:-:S05]  /*32c10*/  @P0 IMAD.MOV.U32 R5, RZ, RZ, R24 ;  /* 0x000000ffff050224 */ /* 0x000fca00078e0018 */
[----:B------:R2:W4:Y:S04]  /*32c20*/  @P0 LDG.E.U8 R20, desc[UR34][R4.64] ;  /* 0x0000002204140981 */ /* 0x000528000c1e1100 */
[----:B---3--:R3:W-:Y:S04]  /*32c30*/  STL [R1+0x4c58], R21 ;  /* 0x004c581501007387 */ /* 0x0087e80000100800 */
[----:B------:R-:W3:Y:S04]  /*32c40*/  LDL R25, [R1+0x23d0] ;  /* 0x0023d00001197983 */ /* 0x000ee80000100800 */
[----:B------:R-:W3:Y:S04]  /*32c50*/  LDL R24, [R1+0x23d4] ;  /* 0x0023d40001187983 */ /* 0x000ee80000100800 */
[----:B0-----:R-:W3:Y:S04]  /*32c60*/  LDL R23, [R1+0x23c8] ;  /* 0x0023c80001177983 */ /* 0x001ee80000100800 */
[----:B------:R-:W3:Y:S01]  /*32c70*/  LDL R0, [R1+0x23cc] ;  /* 0x0023cc0001007983 */ /* 0x000ee20000100800 */
[----:B------:R-:W-:Y:S01]  /*32c80*/  PRMT R19, RZ, 0x7610, R19 ;  /* 0x00007610ff137816 */ /* 0x000fe20000000013 */
[----:B--2---:R-:W-:-:S02]  /*32c90*/  @P0 IMAD.MOV.U32 R4, RZ, RZ, R28 ;  /* 0x000000ffff040224 */ /* 0x004fc400078e001c */
[----:B------:R-:W-:-:S05]  /*32ca0*/  @P0 IMAD.MOV.U32 R5, RZ, RZ, R29 ;  /* 0x000000ffff050224 */ /* 0x000fca00078e001d */
[----:B------:R4:W2:Y:S01]  /*32cb0*/  @P0 LDG.E.U8 R19, desc[UR34][R4.64] ;  /* 0x0000002204130981 */ /* 0x0008a2000c1e1100 */
[----:B------:R-:W-:Y:S02]  /*32cc0*/  PRMT R18, RZ, 0x7610, R18 ;  /* 0x00007610ff127816 */ /* 0x000fe40000000012 */
[----:B------:R-:W-:Y:S01]  /*32cd0*/  PRMT R17, RZ, 0x7610, R17 ;  /* 0x00007610ff117816 */ /* 0x000fe20000000011 */
[----:B----4-:R-:W-:Y:S02]  /*32ce0*/  @P0 IMAD.MOV.U32 R4, RZ, RZ, R26 ;  /* 0x000000ffff040224 */ /* 0x010fe400078e001a */
[----:B------:R-:W-:-:S05]  /*32cf0*/  @P0 IMAD.MOV.U32 R5, RZ, RZ, R27 ;  /* 0x000000ffff050224 */ /* 0x000fca00078e001b */
[----:B------:R0:W4:Y:S01]  /*32d00*/  @P0 LDG.E.U8 R18, desc[UR34][R4.64] ;  /* 0x0000002204120981 */ /* 0x000122000c1e1100 */
[----:B------:R-:W-:-:S03]  /*32d10*/  PRMT R16, RZ, 0x7610, R16 ;  /* 0x00007610ff107816 */ /* 0x000fc60000000010 */
[----:B------:R0:W-:Y:S04]  /*32d20*/  STL [R1+0x4c10], R20 ;  /* 0x004c101401007387 */ /* 0x0001e80000100800 */
[----:B-1----:R-:W4:Y:S04]  /*32d30*/  LDL R22, [R1+0x23c0] ;  /* 0x0023c00001167983 */ /* 0x002f280000100800 */
[----:B---3--:R-:W3:Y:S01]  /*32d40*/  LDL R21, [R1+0x23c4] ;  /* 0x0023c40001157983 */ /* 0x008ee20000100800 */
[----:B0-----:R-:W-:Y:S02]  /*32d50*/  @P0 IMAD.MOV.U32 R4, RZ, RZ, R24 ;  /* 0x000000ffff040224 */ /* 0x001fe400078e0018 */
[----:B------:R-:W-:-:S05]  /*32d60*/  @P0 IMAD.MOV.U32 R5, RZ, RZ, R25 ;  /* 0x000000ffff050224 */ /* 0x000fca00078e0019 */
[----:B------:R0:W3:Y:S02]  /*32d70*/  @P0 LDG.E.U8 R17, desc[UR34][R4.64] ;  /* 0x0000002204110981 */ /* 0x0000e4000c1e1100 */
[----:B0-----:R-:W-:Y:S02]  /*32d80*/  @P0 IMAD.MOV.U32 R4, RZ, RZ, R0 ;  /* 0x000000ffff040224 */ /* 0x001fe400078e0000 */
[----:B------:R-:W-:-:S05]  /*32d90*/  @P0 IMAD.MOV.U32 R5, RZ, RZ, R23 ;  /* 0x000000ffff050224 */ /* 0x000fca00078e0017 */
[----:B------:R0:W3:Y:S01]  /*32da0*/  @P0 LDG.E.U8 R16, desc[UR34][R4.64] ;  /* 0x0000002204100981 */ /* 0x0000e2000c1e1100 */
[----:B------:R-:W-:-:S03]  /*32db0*/  PRMT R15, RZ, 0x7610, R15 ;  /* 0x00007610ff0f7816 */ /* 0x000fc6000000000f */
[----:B--2---:R1:W-:Y:S04]  /*32dc0*/  STL [R1+0x4c14], R19 ;  /* 0x004c141301007387 */ /* 0x0043e80000100800 */
[----:B------:R-:W2:Y:S04]  /*32dd0*/  LDL R20, [R1+0x23b8] ;  /* 0x0023b80001147983 */ /* 0x000ea80000100800 */
[----:B-1----:R-:W2:Y:S04]  /*32de0*/  LDL R19, [R1+0x23bc] ;  /* 0x0023bc0001137983 */ /* 0x002ea80000100800 */
[----:B----4-:R1:W-:Y:S01]  /*32df0*/  STL [R1+0x4c18], R18 ;  /* 0x004c181201007387 */ /* 0x0103e20000100800 */
[----:B0-----:R-:W-:-:S02]  /*32e00*/  @P0 IMAD.MOV.U32 R5, RZ, RZ, R22 ;  /* 0x000000ffff050224 */ /* 0x001fc400078e0016 */
[----:B---3--:R-:W-:-:S05]  /*32e10*/  @P0 IMAD.MOV.U32 R4, RZ, RZ, R21 ;  /* 0x000000ffff040224 */ /* 0x008fca00078e0015 */
[----:B------:R2:W3:Y:S04]  /*32e20*/  @P0 LDG.E.U8 R15, desc[UR34][R4.64] ;  /* 0x00000022040f0981 */ /* 0x0004e8000c1e1100 */
[----:B------:R0:W-:Y:S04]  /*32e30*/  STL [R1+0x4c1c], R17 ;  /* 0x004c1c1101007387 */ /* 0x0001e80000100800 */
[----:B-1----:R-:W4:Y:S04]  /*32e40*/  LDL R18, [R1+0x23b0] ;  /* 0x0023b00001127983 */ /* 0x002f280000100800 */
[----:B------:R-:W4:Y:S04]  /*32e50*/  LDL R0, [R1+0x23b4] ;  /* 0x0023b40001007983 */ /* 0x000f280000100800 */
[----:B------:R1:W-:Y:S04]  /*32e60*/  STL [R1+0x4c20], R16 ;  /* 0x004c201001007387 */ /* 0x0003e80000100800 */
[----:B0-----:R-:W4:Y:S04]  /*32e70*/  LDL R17, [R1+0x23a8] ;  /* 0x0023a80001117983 */ /* 0x001f280000100800 */
[----:B-1----:R-:W4:Y:S01]  /*32e80*/  LDL R16, [R1+0x23ac] ;  /* 0x0023ac0001107983 */ /* 0x002f220000100800 */
[----:B------:R-:W-:Y:S01]  /*32e90*/  PRMT R14, RZ, 0x7610, R14 ;  /* 0x00007610ff0e7816 */ /* 0x000fe2000000000e */
[----:B--2---:R-:W-:-:S02]  /*32ea0*/  @P0 IMAD.MOV.U32 R4, RZ, RZ, R19 ;  /* 0x000000ffff040224 */ /* 0x004fc400078e0013 */
[----:B------:R-:W-:-:S05]  /*32eb0*/  @P0 IMAD.MOV.U32 R5, RZ, RZ, R20 ;  /* 0x000000ffff050224 */ /* 0x000fca00078e0014 */
[----:B------:R4:W2:Y:S01]  /*32ec0*/  @P0 LDG.E.U8 R14, desc[UR34][R4.64] ;  /* 0x00000022040e0981 */ /* 0x0008a2000c1e1100 */
[----:B------:R-:W-:Y:S02]  /*32ed0*/  ISETP.GT.AND P1, PT, R2, 0x3f, PT ;  /* 0x0000003f0200780c */ /* 0x000fe40003f24270 */
[----:B------:R-:W-:Y:S02]  /*32ee0*/  PRMT R13, RZ, 0x7610, R13 ;  /* 0x00007610ff0d7816 */ /* 0x000fe4000000000d */
[----:B------:R-:W-:Y:S01]  /*32ef0*/  PRMT R12, RZ, 0x7610, R12 ;  /* 0x00007610ff0c7816 */ /* 0x000fe2000000000c */
[----:B---3--:R0:W-:Y:S04]  /*32f00*/  STL [R1+0x4c24], R15 ;  /* 0x004c240f01007387 */ /* 0x0081e80000100800 */
[----:B------:R-:W3:Y:S04]  /*32f10*/  LDL R21, [R1+0x23a0] ;  /* 0x0023a00001157983 */ /* 0x000ee80000100800 */
[----:B0-----:R-:W3:Y:S01]  /*32f20*/  LDL R15, [R1+0x23a4] ;  /* 0x0023a400010f7983 */ /* 0x001ee20000100800 */
[----:B----4-:R-:W-:-:S02]  /*32f30*/  @P0 IMAD.MOV.U32 R4, RZ, RZ, R0 ;  /* 0x000000ffff040224 */ /* 0x010fc400078e0000 */
[----:B------:R-:W-:-:S05]  /*32f40*/  @P0 IMAD.MOV.U32 R5, RZ, RZ, R18 ;  /* 0x000000ffff050224 */ /* 0x000fca00078e0012 */
[----:B------:R0:W4:Y:S02]  /*32f50*/  @P0 LDG.E.U8 R13, desc[UR34][R4.64] ;  /* 0x00000022040d0981 */ /* 0x000124000c1e1100 */
[----:B0-----:R-:W-:Y:S02]  /*32f60*/  @P1 IMAD.MOV.U32 R5, RZ, RZ, R17 ;  /* 0x000000ffff051224 */ /* 0x001fe400078e0011 */
[----:B------:R-:W-:-:S05]  /*32f70*/  @P1 IMAD.MOV.U32 R4, RZ, RZ, R16 ;  /* 0x000000ffff041224 */ /* 0x000fca00078e0010 */
[----:B------:R3:W4:Y:S01]  /*32f80*/  @P1 LDG.E.U8 R12, desc[UR34][R4.64] ;  /* 0x00000022040c1981 */ /* 0x000722000c1e1100 */
[----:B------:R-:W-:-:S03]  /*32f90*/  PRMT R11, RZ, 0x7610, R11 ;  /* 0x00007610ff0b7816 */ /* 0x000fc6000000000b */
[----:B--2---:R0:W-:Y:S04]  /*32fa0*/  STL [R1+0x4c0c], R14 ;  /* 0x004c0c0e01007387 */ /* 0x0041e80000100800 */
[----:B------:R-:W2:Y:S04]  /*32fb0*/  LDL R0, [R1+0x239c] ;  /* 0x00239c0001007983 */ /* 0x000ea80000100800 */
[----:B------:R-:W2:Y:S01]  /*32fc0*/  LDL R20, [R1+0x2398] ;  /* 0x0023980001147983 */ /* 0x000ea20000100800 */
[----:B---3--:R-:W-:Y:S02]  /*32fd0*/  @P1 IMAD.MOV.U32 R5, RZ, RZ, R21 ;  /* 0x000000ffff051224 */ /* 0x008fe400078e0015 */
[----:B------:R-:W-:-:S05]  /*32fe0*/  @P1 IMAD.MOV.U32 R4, RZ, RZ, R15 ;  /* 0x000000ffff041224 */ /* 0x000fca00078e000f */
[----:B------:R2:W3:Y:S04]  /*32ff0*/  @P1 LDG.E.U8 R11, desc[UR34][R4.64] ;  /* 0x00000022040b1981 */ /* 0x0004e8000c1e1100 */
[----:B----4-:R1:W-:Y:S04]  /*33000*/  STL [R1+0x4c28], R13 ;  /* 0x004c280d01007387 */ /* 0x0103e80000100800 */
[----:B------:R-:W4:Y:S04]  /*33010*/  LDL R19, [R1+0x2390] ;  /* 0x0023900001137983 */ /* 0x000f280000100800 */
[----:B------:R-:W4:Y:S04]  /*33020*/  LDL R18, [R1+0x2394] ;  /* 0x0023940001127983 */ /* 0x000f280000100800 */
[----:B------:R-:W4:Y:S04]  /*33030*/  LDL R17, [R1+0x2388] ;  /* 0x0023880001117983 */ /* 0x000f280000100800 */
[----:B------:R-:W4:Y:S04]  /*33040*/  LDL R16, [R1+0x238c] ;  /* 0x00238c0001107983 */ /* 0x000f280000100800 */
[----:B------:R1:W-:Y:S04]  /*33050*/  STL [R1+0x4b98], R12 ;  /* 0x004b980c01007387 */ /* 0x0003e80000100800 */
[----:B------:R-:W4:Y:S04]  /*33060*/  LDL R15, [R1+0x2380] ;  /* 0x00238000010f7983 */ /* 0x000f280000100800 */
[----:B0-----:R-:W4:Y:S04]  /*33070*/  LDL R14, [R1+0x2384] ;  /* 0x00238400010e7983 */ /* 0x001f280000100800 */
[----:B-1----:R-:W4:Y:S04]  /*33080*/  LDL R13, [R1+0x2378] ;  /* 0x00237800010d7983 */ /* 0x002f280000100800 */
[----:B------:R-:W4:Y:S01]  /*33090*/  LDL R12, [R1+0x237c] ;  /* 0x00237c00010c7983 */ /* 0x000f220000100800 */
[----:B--2---:R-:W-:Y:S01]  /*330a0*/  @P1 IMAD.MOV.U32 R4, RZ, RZ, R0 ;  /* 0x000000ffff041224 */ /* 0x004fe200078e0000 */
[----:B------:R-:W-:Y:S01]  /*330b0*/  PRMT R10, RZ, 0x7610, R10 ;  /* 0x00007610ff0a7816 */ /* 0x000fe2000000000a */
[----:B------:R-:W-:Y:S01]  /*330c0*/  @P1 IMAD.MOV.U32 R5, RZ, RZ, R20 ;  /* 0x000000ffff051224 */ /* 0x000fe200078e0014 */
[----:B------:R-:W-:-:S04]  /*330d0*/  PRMT R9, RZ, 0x7610, R9 ;  /* 0x00007610ff097816 */ /* 0x000fc80000000009 */
[----:B------:R4:W2:Y:S01]  /*330e0*/  @P1 LDG.E.U8 R10, desc[UR34][R4.64] ;  /* 0x00000022040a1981 */ /* 0x0008a2000c1e1100 */
[----:B------:R-:W-:Y:S02]  /*330f0*/  PRMT R8, RZ, 0x7610, R8 ;  /* 0x00007610ff087816 */ /* 0x000fe40000000008 */
        /* <DEDUP_REMOVED lines=10> */
[----:B------:R0:W4:Y:S02]  /*331a0*/  @P1 LDG.E.U8 R8, desc[UR34][R4.64] ;  /* 0x0000002204081981 */ /* 0x000124000c1e1100 */
[----:B0-----:R-:W-:Y:S02]  /*331b0*/  @P1 IMAD.MOV.U32 R4, RZ, RZ, R14 ;  /* 0x000000ffff041224 */ /* 0x001fe400078e000e */
[----:B------:R-:W-:-:S05]  /*331c0*/  @P1 IMAD.MOV.U32 R5, RZ, RZ, R15 ;  /* 0x000000ffff051224 */ /* 0x000fca00078e000f */
[----:B------:R0:W4:Y:S02]  /*331d0*/  @P1 LDG.E.U8 R7, desc[UR34][R4.64] ;  /* 0x0000002204071981 */ /* 0x000124000c1e1100 */
[----:B0-----:R-:W-:Y:S02]  /*331e0*/  @P1 IMAD.MOV.U32 R4, RZ, RZ, R12 ;  /* 0x000000ffff041224 */ /* 0x001fe400078e000c */
[----:B------:R-:W-:-:S05]  /*331f0*/  @P1 IMAD.MOV.U32 R5, RZ, RZ, R13 ;  /* 0x000000ffff051224 */ /* 0x000fca00078e000d */
[----:B------:R3:W4:Y:S01]  /*33200*/  @P1 LDG.E.U8 R6, desc[UR34][R4.64] ;  /* 0x0000002204061981 */ /* 0x000722000c1e1100 */
[----:B------:R-:W-:-:S03]  /*33210*/  PRMT R3, RZ, 0x7610, R3 ;  /* 0x00007610ff037816 */ /* 0x000fc60000000003 */
[----:B--2---:R-:W-:Y:S01]  /*33220*/  STL [R1+0x4ba0], R10 ;  /* 0x004ba00a01007387 */ /* 0x004fe20000100800 */
[----:B---3--:R-:W-:Y:S02]  /*33230*/  @P1 IMAD.MOV.U32 R4, RZ, RZ, R0 ;  /* 0x000000ffff041224 */ /* 0x008fe400078e0000 */
[----:B------:R-:W-:-:S05]  /*33240*/  @P1 IMAD.MOV.U32 R5, RZ, RZ, R11 ;  /* 0x000000ffff051224 */ /* 0x000fca00078e000b */
[----:B------:R-:W2:Y:S04]  /*33250*/  @P1 LDG.E.U8 R3, desc[UR34][R4.64] ;  /* 0x0000002204031981 */ /* 0x000ea8000c1e1100 */
[----:B----4-:R-:W-:Y:S01]  /*33260*/  STL [R1+0x4ba4], R9 ;  /* 0x004ba40901007387 */ /* 0x010fe20000100800 */
[----:B------:R-:W0:Y:S01]  /*33270*/  S2R R24, SR_TID.X ;  /* 0x0000000000187919 */ /* 0x000e220000002100 */
[----:B------:R-:W-:Y:S06]  /*33280*/  BAR.SYNC.DEFER_BLOCKING 0x0 ;  /* 0x0000000000007b1d */ /* 0x000fec0000010000 */
[----:B------:R-:W-:Y:S04]  /*33290*/  STL [R1+0x4ba8], R8 ;  /* 0x004ba80801007387 */ /* 0x000fe80000100800 */
[----:B------:R-:W-:Y:S04]  /*332a0*/  STL [R1+0x4bac], R7 ;  /* 0x004bac0701007387 */ /* 0x000fe80000100800 */
[----:B------:R-:W-:Y:S04]  /*332b0*/  STL [R1+0x4bb0], R6 ;  /* 0x004bb00601007387 */ /* 0x000fe80000100800 */
[----:B------:R-:W3:Y:S04]  /*332c0*/  LDL.LU R21, [R1+0x898] ;  /* 0x0008980001157983 */ /* 0x000ee80000300800 */
[----:B------:R-:W4:Y:S04]  /*332d0*/  LDL.LU R27, [R1+0x894] ;  /* 0x00089400011b7983 */ /* 0x000f280000300800 */
[----:B------:R-:W3:Y:S04]  /*332e0*/  LDL.LU R26, [R1+0x890] ;  /* 0x00089000011a7983 */ /* 0x000ee80000300800 */
[----:B------:R-:W3:Y:S04]  /*332f0*/  LDL.LU R23, [R1+0x88c] ;  /* 0x00088c0001177983 */ /* 0x000ee80000300800 */
[----:B------:R-:W3:Y:S04]  /*33300*/  LDL.LU R22, [R1+0x888] ;  /* 0x0008880001167983 */ /* 0x000ee80000300800 */
[----:B------:R-:W3:Y:S04]  /*33310*/  LDL.LU R28, [R1+0x884] ;  /* 0x00088400011c7983 */ /* 0x000ee80000300800 */
[----:B------:R-:W3:Y:S04]  /*33320*/  LDL.LU R29, [R1+0x880] ;  /* 0x00088000011d7983 */ /* 0x000ee80000300800 */
[----:B------:R-:W3:Y:S01]  /*33330*/  LDL.LU R25, [R1+0x87c] ;  /* 0x00087c0001197983 */ /* 0x000ee20000300800 */
[----:B0-----:R-:W-:-:S03]  /*33340*/  LOP3.LUT R0, R24, 0x3f, RZ, 0xc0, !PT ;  /* 0x0000003f18007812 */ /* 0x001fc600078ec0ff */
[----:B--2---:R-:W-:Y:S04]  /*33350*/  STL [R1+0x4bb4], R3 ;  /* 0x004bb40301007387 */ /* 0x004fe80000100800 */
        /* <DEDUP_REMOVED lines=54> */
[----:B---3--:R-:W-:Y:S04]  /*336c0*/  STS.U8 [R0+UR4], R21 ;  /* 0x0000001500007988 */ /* 0x008fe80008000004 */
[----:B----4-:R1:W-:Y:S04]  /*336d0*/  STS.U8 [R0+UR4+0x40], R27 ;  /* 0x0000401b00007988 */ /* 0x0103e80008000004 */
[----:B0-----:R-:W2:Y:S04]  /*336e0*/  LDL.LU R4, [R1+0x798] ;  /* 0x0007980001047983 */ /* 0x001ea80000300800 */
[----:B------:R-:W3:Y:S04]  /*336f0*/  LDL.LU R3, [R1+0x794] ;  /* 0x0007940001037983 */ /* 0x000ee80000300800 */
[----:B-1----:R-:W4:Y:S04]  /*33700*/  LDL.LU R27, [R1+0x790] ;  /* 0x00079000011b7983 */ /* 0x002f280000300800 */
[----:B------:R0:W-:Y:S04]  /*33710*/  STS.U8 [R0+UR4+0x80], R26 ;  /* 0x0000801a00007988 */ /* 0x0001e80008000004 */
[----:B------:R1:W-:Y:S04]  /*33720*/  STS.U8 [R0+UR4+0xc0], R23 ;  /* 0x0000c01700007988 */ /* 0x0003e80008000004 */
[----:B0-----:R-:W4:Y:S04]  /*33730*/  LDL.LU R26, [R1+0x78c] ;  /* 0x00078c00011a7983 */ /* 0x001f280000300800 */
[----:B-1----:R-:W4:Y:S04]  /*33740*/  LDL.LU R23, [R1+0x788] ;  /* 0x0007880001177983 */ /* 0x002f280000300800 */
[----:B------:R-:W4:Y:S04]  /*33750*/  LDL.LU R6, [R1+0x784] ;  /* 0x0007840001067983 */ /* 0x000f280000300800 */
[----:B------:R-:W4:Y:S04]  /*33760*/  LDL.LU R7, [R1+0x780] ;  /* 0x0007800001077983 */ /* 0x000f280000300800 */
[----:B------:R-:W4:Y:S04]  /*33770*/  LDL.LU R8, [R1+0x77c] ;  /* 0x00077c0001087983 */ /* 0x000f280000300800 */
[----:B------:R-:W4:Y:S04]  /*33780*/  LDL.LU R9, [R1+0x698] ;  /* 0x0006980001097983 */ /* 0x000f280000300800 */
[----:B------:R-:W4:Y:S04]  /*33790*/  LDL.LU R10, [R1+0x694] ;  /* 0x00069400010a7983 */ /* 0x000f280000300800 */
[----:B------:R-:W4:Y:S04]  /*337a0*/  LDL.LU R11, [R1+0x690] ;  /* 0x00069000010b7983 */ /* 0x000f280000300800 */
[----:B------:R0:W-:Y:S04]  /*337b0*/  STS.U8 [R0+UR4+0x100], R22 ;  /* 0x0001001600007988 */ /* 0x0001e80008000004 */
[----:B------:R-:W4:Y:S04]  /*337c0*/  LDL.LU R12, [R1+0x68c] ;  /* 0x00068c00010c7983 */ /* 0x000f280000300800 */
[----:B------:R1:W-:Y:S04]  /*337d0*/  STS.U8 [R0+UR4+0x140], R28 ;  /* 0x0001401c00007988 */ /* 0x0003e80008000004 */
[----:B0-----:R-:W4:Y:S04]  /*337e0*/  LDL.LU R22, [R1+0x688] ;  /* 0x0006880001167983 */ /* 0x001f280000300800 */
[----:B------:R-:W4:Y:S04]  /*337f0*/  LDL.LU R13, [R1+0x684] ;  /* 0x00068400010d7983 */ /* 0x000f280000300800 */
[----:B------:R-:W4:Y:S04]  /*33800*/  LDL.LU R14, [R1+0x680] ;  /* 0x00068000010e7983 */ /* 0x000f280000300800 */
[----:B------:R-:W4:Y:S04]  /*33810*/  LDL.LU R15, [R1+0x67c] ;  /* 0x00067c00010f7983 */ /* 0x000f280000300800 */
[----:B------:R-:W4:Y:S04]  /*33820*/  LDL.LU R16, [R1+0x598] ;  /* 0x0005980001107983 */ /* 0x000f280000300800 */
[----:B-1----:R-:W4:Y:S04]  /*33830*/  LDL.LU R28, [R1+0x594] ;  /* 0x00059400011c7983 */ /* 0x002f280000300800 */
        /* <DEDUP_REMOVED lines=9> */
[----:B--2---:R-:W-:Y:S04]  /*338d0*/  STS.U8 [R0+UR4+0x1040], R4 ;  /* 0x0010400400007988 */ /* 0x004fe80008000004 */
[----:B---3--:R-:W-:Y:S04]  /*338e0*/  STS.U8 [R0+UR4+0x1000], R3 ;  /* 0x0010000300007988 */ /* 0x008fe80008000004 */
[----:B----4-:R0:W-:Y:S04]  /*338f0*/  STS.U8 [R0+UR4+0x10c0], R27 ;  /* 0x0010c01b00007988 */ /* 0x0101e80008000004 */
[----:B0-----:R-:W2:Y:S04]  /*33900*/  LDL.LU R27, [R1+0x494] ;  /* 0x00049400011b7983 */ /* 0x001ea80000300800 */
[----:B------:R0:W-:Y:S04]  /*33910*/  STS.U8 [R0+UR4+0x1080], R26 ;  /* 0x0010801a00007988 */ /* 0x0001e80008000004 */
[----:B------:R1:W-:Y:S04]  /*33920*/  STS.U8 [R0+UR4+0x1140], R23 ;  /* 0x0011401700007988 */ /* 0x0003e80008000004 */
[----:B0-----:R-:W3:Y:S04]  /*33930*/  LDL.LU R26, [R1+0x490] ;  /* 0x00049000011a7983 */ /* 0x001ee80000300800 */
[----:B-1----:R-:W4:Y:S04]  /*33940*/  LDL.LU R23, [R1+0x48c] ;  /* 0x00048c0001177983 */ /* 0x002f280000300800 */
[----:B------:R-:W-:Y:S04]  /*33950*/  STS.U8 [R0+UR4+0x1100], R6 ;  /* 0x0011000600007988 */ /* 0x000fe80008000004 */
[----:B------:R-:W-:Y:S04]  /*33960*/  STS.U8 [R0+UR4+0x11c0], R7 ;  /* 0x0011c00700007988 */ /* 0x000fe80008000004 */
[----:B------:R-:W-:Y:S04]  /*33970*/  STS.U8 [R0+UR4+0x1180], R8 ;  /* 0x0011800800007988 */ /* 0x000fe80008000004 */
[----:B------:R-:W-:Y:S04]  /*33980*/  STS.U8 [R0+UR4+0x2000], R9 ;  /* 0x0020000900007988 */ /* 0x000fe80008000004 */
[----:B------:R-:W-:Y:S04]  /*33990*/  STS.U8 [R0+UR4+0x2040], R10 ;  /* 0x0020400a00007988 */ /* 0x000fe80008000004 */
[----:B------:R-:W-:Y:S04]  /*339a0*/  STS.U8 [R0+UR4+0x2080], R11 ;  /* 0x0020800b00007988 */ /* 0x000fe80008000004 */
[----:B------:R-:W-:Y:S04]  /*339b0*/  STS.U8 [R0+UR4+0x20c0], R12 ;  /* 0x0020c00c00007988 */ /* 0x000fe80008000004 */
[----:B------:R0:W-:Y:S04]  /*339c0*/  STS.U8 [R0+UR4+0x2100], R22 ;  /* 0x0021001600007988 */ /* 0x0001e80008000004 */
[----:B------:R-:W-:Y:S04]  /*339d0*/  STS.U8 [R0+UR4+0x2140], R13 ;  /* 0x0021400d00007988 */ /* 0x000fe80008000004 */
[----:B------:R-:W-:Y:S04]  /*339e0*/  STS.U8 [R0+UR4+0x2180], R14 ;  /* 0x0021800e00007988 */ /* 0x000fe80008000004 */
[----:B------:R-:W-:Y:S04]  /*339f0*/  STS.U8 [R0+UR4+0x21c0], R15 ;  /* 0x0021c00f00007988 */ /* 0x000fe80008000004 */
[----:B------:R-:W-:Y:S04]  /*33a00*/  STS.U8 [R0+UR4+0x3040], R16 ;  /* 0x0030401000007988 */ /* 0x000fe80008000004 */
[----:B------:R1:W-:Y:S04]  /*33a10*/  STS.U8 [R0+UR4+0x3000], R28 ;  /* 0x0030001c00007988 */ /* 0x0003e80008000004 */
[----:B------:R-:W-:Y:S04]  /*33a20*/  STS.U8 [R0+UR4+0x30c0], R17 ;  /* 0x0030c01100007988 */ /* 0x000fe80008000004 */
[----:B0-----:R-:W4:Y:S04]  /*33a30*/  LDL.LU R22, [R1+0x488] ;  /* 0x0004880001167983 */ /* 0x001f280000300800 */
[----:B-1----:R-:W4:Y:S04]  /*33a40*/  LDL.LU R28, [R1+0x484] ;  /* 0x00048400011c7983 */ /* 0x002f280000300800 */
[----:B------:R0:W-:Y:S04]  /*33a50*/  STS.U8 [R0+UR4+0x3080], R29 ;  /* 0x0030801d00007988 */ /* 0x0001e80008000004 */
[----:B------:R-:W-:Y:S04]  /*33a60*/  STS.U8 [R0+UR4+0x3140], R18 ;  /* 0x0031401200007988 */ /* 0x000fe80008000004 */
[----:B------:R-:W-:Y:S04]  /*33a70*/  STS.U8 [R0+UR4+0x3100], R19 ;  /* 0x0031001300007988 */ /* 0x000fe80008000004 */
[----:B------:R-:W-:Y:S04]  /*33a80*/  STS.U8 [R0+UR4+0x31c0], R20 ;  /* 0x0031c01400007988 */ /* 0x000fe80008000004 */
[----:B------:R-:W-:Y:S04]  /*33a90*/  STS.U8 [R0+UR4+0x3180], R21 ;  /* 0x0031801500007988 */ /* 0x000fe80008000004 */
[----:B0-----:R-:W4:Y:S04]  /*33aa0*/  LDL.LU R29, [R1+0x480] ;  /* 0x00048000011d7983 */ /* 0x001f280000300800 */
[----:B------:R-:W4:Y:S04]  /*33ab0*/  LDL.LU R4, [R1+0x47c] ;  /* 0x00047c0001047983 */ /* 0x000f280000300800 */
[----:B------:R0:W-:Y:S04]  /*33ac0*/  STS.U8 [R0+UR4+0x4000], R25 ;  /* 0x0040001900007988 */ /* 0x0001e80008000004 */
[----:B------:R-:W4:Y:S04]  /*33ad0*/  LDL.LU R3, [R1+0x398] ;  /* 0x0003980001037983 */ /* 0x000f280000300800 */
[----:B0-----:R-:W4:Y:S04]  /*33ae0*/  LDL.LU R25, [R1+0x394] ;  /* 0x0003940001197983 */ /* 0x001f280000300800 */
[----:B--2---:R0:W-:Y:S04]  /*33af0*/  STS.U8 [R0+UR4+0x4040], R27 ;  /* 0x0040401b00007988 */ /* 0x0041e80008000004 */
[----:B0-----:R-:W2:Y:S04]  /*33b00*/  LDL.LU R27, [R1+0x390] ;  /* 0x00039000011b7983 */ /* 0x001ea80000300800 */
[----:B---3--:R0:W-:Y:S04]  /*33b10*/  STS.U8 [R0+UR4+0x4080], R26 ;  /* 0x0040801a00007988 */ /* 0x0081e80008000004 */
[----:B----4-:R1:W-:Y:S04]  /*33b20*/  STS.U8 [R0+UR4+0x40c0], R23 ;  /* 0x0040c01700007988 */ /* 0x0103e80008000004 */
[----:B0-----:R-:W3:Y:S04]  /*33b30*/  LDL.LU R26, [R1+0x38c] ;  /* 0x00038c00011a7983 */ /* 0x001ee80000300800 */
[----:B------:R-:W4:Y:S04]  /*33b40*/  LDL.LU R6, [R1+0x388] ;  /* 0x0003880001067983 */ /* 0x000f280000300800 */
[----:B------:R-:W4:Y:S04]  /*33b50*/  LDL.LU R7, [R1+0x384] ;  /* 0x0003840001077983 */ /* 0x000f280000300800 */
[----:B------:R-:W4:Y:S04]  /*33b60*/  LDL.LU R8, [R1+0x380] ;  /* 0x0003800001087983 */ /* 0x000f280000300800 */
[----:B------:R-:W4:Y:S04]  /*33b70*/  LDL.LU R9, [R1+0x37c] ;  /* 0x00037c0001097983 */ /* 0x000f280000300800 */
[----:B------:R-:W4:Y:S04]  /*33b80*/  LDL.LU R10, [R1+0x278] ;  /* 0x00027800010a7983 */ /* 0x000f280000300800 */
[----:B------:R-:W4:Y:S04]  /*33b90*/  LDL.LU R11, [R1+0x274] ;  /* 0x00027400010b7983 */ /* 0x000f280000300800 */
[----:B------:R-:W4:Y:S04]  /*33ba0*/  LDL.LU R12, [R1+0x270] ;  /* 0x00027000010c7983 */ /* 0x000f280000300800 */
[----:B-1----:R-:W4:Y:S04]  /*33bb0*/  LDL.LU R23, [R1+0x26c] ;  /* 0x00026c0001177983 */ /* 0x002f280000300800 */
[----:B------:R-:W4:Y:S04]  /*33bc0*/  LDL.LU R13, [R1+0x268] ;  /* 0x00026800010d7983 */ /* 0x000f280000300800 */
[----:B------:R-:W4:Y:S04]  /*33bd0*/  LDL.LU R14, [R1+0x264] ;  /* 0x00026400010e7983 */ /* 0x000f280000300800 */
[----:B------:R-:W4:Y:S04]  /*33be0*/  LDL.LU R15, [R1+0x260] ;  /* 0x00026000010f7983 */ /* 0x000f280000300800 */
[----:B------:R-:W4:Y:S04]  /*33bf0*/  LDL.LU R16, [R1+0x25c] ;  /* 0x00025c0001107983 */ /* 0x000f280000300800 */
[----:B------:R-:W4:Y:S04]  /*33c00*/  LDL.LU R21, [R1+0xf8] ;  /* 0x0000f80001157983 */ /* 0x000f280000300800 */
[----:B------:R-:W-:Y:S04]  /*33c10*/  STS.U8 [R0+UR4+0x4100], R22 ;  /* 0x0041001600007988 */ /* 0x000fe80008000004 */
[----:B------:R0:W-:Y:S04]  /*33c20*/  STS.U8 [R0+UR4+0x4140], R28 ;  /* 0x0041401c00007988 */ /* 0x0001e80008000004 */
[----:B------:R-:W4:Y:S04]  /*33c30*/  LDL.LU R17, [R1+0xf4] ;  /* 0x0000f40001117983 */ /* 0x000f280000300800 */
[----:B0-----:R-:W4:Y:S04]  /*33c40*/  LDL.LU R28, [R1+0xf0] ;  /* 0x0000f000011c7983 */ /* 0x001f280000300800 */
[----:B------:R-:W4:Y:S04]  /*33c50*/  LDL.LU R18, [R1+0xdc] ;  /* 0x0000dc0001127983 */ /* 0x000f280000300800 */
[----:B------:R-:W4:Y:S04]  /*33c60*/  LDL.LU R19, [R1+0xd8] ;  /* 0x0000d80001137983 */ /* 0x000f280000300800 */
[----:B------:R-:W4:Y:S04]  /*33c70*/  LDL.LU R20, [R1+0xd4] ;  /* 0x0000d40001147983 */ /* 0x000f280000300800 */
[----:B------:R0:W-:Y:S04]  /*33c80*/  STS.U8 [R0+UR4+0x4180], R29 ;  /* 0x0041801d00007988 */ /* 0x0001e80008000004 */
[----:B------:R-:W4:Y:S04]  /*33c90*/  LDL.LU R22, [R1+0xd0] ;  /* 0x0000d00001167983 */ /* 0x000f280000300800 */
[----:B------:R-:W-:Y:S04]  /*33ca0*/  STS.U8 [R0+UR4+0x41c0], R4 ;  /* 0x0041c00400007988 */ /* 0x000fe80008000004 */
[----:B------:R-:W-:Y:S04]  /*33cb0*/  STS.U8 [R0+UR4+0x5040], R3 ;  /* 0x0050400300007988 */ /* 0x000fe80008000004 */
[----:B0-----:R-:W4:Y:S04]  /*33cc0*/  LDL.LU R29, [R1+0xcc] ;  /* 0x0000cc00011d7983 */ /* 0x001f280000300800 */
[----:B------:R0:W-:Y:S04]  /*33cd0*/  STS.U8 [R0+UR4+0x5000], R25 ;  /* 0x0050001900007988 */ /* 0x0001e80008000004 */
[----:B0-----:R-:W4:Y:S04]  /*33ce0*/  LDL.LU R25, [R1+0x878] ;  /* 0x0008780001197983 */ /* 0x001f280000300800 */
[----:B--2---:R0:W-:Y:S04]  /*33cf0*/  STS.U8 [R0+UR4+0x50c0], R27 ;  /* 0x0050c01b00007988 */ /* 0x0041e80008000004 */
[----:B0-----:R-:W2:Y:S04]  /*33d00*/  LDL.LU R27, [R1+0x874] ;  /* 0x00087400011b7983 */ /* 0x001ea80000300800 */
[----:B---3--:R0:W-:Y:S04]  /*33d10*/  STS.U8 [R0+UR4+0x5080], R26 ;  /* 0x0050801a00007988 */ /* 0x0081e80008000004 */
[----:B----4-:R-:W-:Y:S04]  /*33d20*/  STS.U8 [R0+UR4+0x5140], R6 ;  /* 0x0051400600007988 */ /* 0x010fe80008000004 */
[----:B------:R-:W-:Y:S04]  /*33d30*/  STS.U8 [R0+UR4+0x5100], R7 ;  /* 0x0051000700007988 */ /* 0x000fe80008000004 */
        /* <DEDUP_REMOVED lines=11> */
[----:B0-----:R-:W3:Y:S01]  /*33df0*/  LDL.LU R26, [R1+0x870] ;  /* 0x00087000011a7983 */ /* 0x001ee20000300800 */
[----:B-1----:R-:W0:Y:S03]  /*33e00*/  S2R R21, SR_TID.X ;  /* 0x0000000000157919 */ /* 0x002e260000002100 */
[----:B------:R-:W-:Y:S04]  /*33e10*/  STS.U8 [R0+UR4+0x7000], R17 ;  /* 0x0070001100007988 */ /* 0x000fe80008000004 */
[----:B------:R1:W-:Y:S04]  /*33e20*/  STS.U8 [R0+UR4+0x70c0], R28 ;  /* 0x0070c01c00007988 */ /* 0x0003e80008000004 */
[----:B------:R-:W-:Y:S04]  /*33e30*/  STS.U8 [R0+UR4+0x7080], R18 ;  /* 0x0070801200007988 */ /* 0x000fe80008000004 */
[----:B------:R-:W-:Y:S01]  /*33e40*/  STS.U8 [R0+UR4+0x7140], R19 ;  /* 0x0071401300007988 */ /* 0x000fe20008000004 */
[----:B------:R-:W-:-:S03]  /*33e50*/  ISETP.GE.AND P0, PT, R0, R2, PT ;  /* 0x000000020000720c */ /* 0x000fc60003f06270 */
[----:B------:R-:W4:Y:S04]  /*33e60*/  LDL.LU R23, [R1+0x86c] ;  /* 0x00086c0001177983 */ /* 0x000f280000300800 */
[----:B------:R-:W-:Y:S04]  /*33e70*/  STS.U8 [R0+UR4+0x7100], R20 ;  /* 0x0071001400007988 */ /* 0x000fe80008000004 */
[----:B------:R-:W-:Y:S04]  /*33e80*/  STS.U8 [R0+UR4+0x71c0], R22 ;  /* 0x0071c01600007988 */ /* 0x000fe80008000004 */
[----:B-1----:R-:W4:Y:S04]  /*33e90*/  LDL.LU R28, [R1+0x868] ;  /* 0x00086800011c7983 */ /* 0x002f280000300800 */
[----:B------:R1:W-:Y:S01]  /*33ea0*/  STS.U8 [R0+UR4+0x7180], R29 ;  /* 0x0071801d00007988 */ /* 0x0003e20008000004 */
[----:B0-----:R-:W-:-:S04]  /*33eb0*/  LOP3.LUT R21, R21, 0x3f, RZ, 0xc0, !PT ;  /* 0x0000003f15157812 */ /* 0x001fc800078ec0ff */
[----:B------:R-:W-:Y:S02]  /*33ec0*/  LOP3.LUT R2, R21, 0x8, RZ, 0x3c, !PT ;  /* 0x0000000815027812 */ /* 0x000fe400078e3cff */
[----:B------:R-:W4:Y:S04]  /*33ed0*/  LDL.LU R21, [R1+0x864] ;  /* 0x0008640001157983 */ /* 0x000f280000300800 */
[----:B-1----:R-:W4:Y:S04]  /*33ee0*/  LDL.LU R29, [R1+0x860] ;  /* 0x00086000011d7983 */ /* 0x002f280000300800 */
[----:B------:R-:W-:Y:S04]  /*33ef0*/  STL [R1+0x4c5c], R0 ;  /* 0x004c5c0001007387 */ /* 0x000fe80000100800 */
[----:B------:R0:W-:Y:S04]  /*33f00*/  STS.U8 [R2+UR4+0x200], R25 ;  /* 0x0002001902007988 */ /* 0x0001e80008000004 */
[----:B0-----:R-:W4:Y:S04]  /*33f10*/  LDL.LU R25, [R1+0x85c] ;  /* 0x00085c0001197983 */ /* 0x001f280000300800 */
[----:B--2---:R0:W-:Y:S04]  /*33f20*/  STS.U8 [R2+UR4+0x240], R27 ;  /* 0x0002401b02007988 */ /* 0x0041e80008000004 */
[----:B0-----:R-:W2:Y:S04]  /*33f30*/  LDL.LU R27, [R1+0x778] ;  /* 0x00077800011b7983 */ /* 0x001ea80000300800 */
[----:B------:R-:W2:Y:S04]  /*33f40*/  LDL.LU R4, [R1+0x774] ;  /* 0x0007740001047983 */ /* 0x000ea80000300800 */
[----:B------:R-:W2:Y:S04]  /*33f50*/  LDL.LU R3, [R1+0x770] ;  /* 0x0007700001037983 */ /* 0x000ea80000300800 */
[----:B------:R-:W2:Y:S04]  /*33f60*/  LDL.LU R6, [R1+0x76c] ;  /* 0x00076c0001067983 */ /* 0x000ea80000300800 */
[----:B------:R-:W2:Y:S04]  /*33f70*/  LDL.LU R7, [R1+0x768] ;  /* 0x0007680001077983 */ /* 0x000ea80000300800 */
[----:B------:R-:W2:Y:S04]  /*33f80*/  LDL.LU R8, [R1+0x764] ;  /* 0x0007640001087983 */ /* 0x000ea80000300800 */
[----:B------:R-:W2:Y:S04]  /*33f90*/  LDL.LU R9, [R1+0x760] ;  /* 0x0007600001097983 */ /* 0x000ea80000300800 */
[----:B---3--:R0:W-:Y:S04]  /*33fa0*/  STS.U8 [R2+UR4+0x280], R26 ;  /* 0x0002801a02007988 */ /* 0x0081e80008000004 */
[----:B------:R-:W3:Y:S04]  /*33fb0*/  LDL.LU R10, [R1+0x75c] ;  /* 0x00075c00010a7983 */ /* 0x000ee80000300800 */
[----:B0-----:R-:W3:Y:S04]  /*33fc0*/  LDL.LU R26, [R1+0x678] ;  /* 0x00067800011a7983 */ /* 0x001ee80000300800 */
[----:B------:R-:W3:Y:S04]  /*33fd0*/  LDL.LU R11, [R1+0x674] ;  /* 0x00067400010b7983 */ /* 0x000ee80000300800 */
        /* <DEDUP_REMOVED lines=9> */
[----:B----4-:R0:W-:Y:S04]  /*34070*/  STS.U8 [R2+UR4+0x2c0], R23 ;  /* 0x0002c01702007988 */ /* 0x0101e80008000004 */
[----:B------:R-:W4:Y:S04]  /*34080*/  LDL.LU R20, [R1+0x56c] ;  /* 0x00056c0001147983 */ /* 0x000f280000300800 */
[----:B------:R1:W-:Y:S04]  /*34090*/  STS.U8 [R2+UR4+0x300], R28 ;  /* 0x0003001c02007988 */ /* 0x0003e80008000004 */
[----:B0-----:R-:W4:Y:S04]  /*340a0*/  LDL.LU R23, [R1+0x568] ;  /* 0x0005680001177983 */ /* 0x001f280000300800 */
[----:B-1----:R-:W4:Y:S04]  /*340b0*/  LDL.LU R28, [R1+0x564] ;  /* 0x00056400011c7983 */ /* 0x002f280000300800 */
[----:B------:R0:W-:Y:S04]  /*340c0*/  STS.U8 [R2+UR4+0x340], R21 ;  /* 0x0003401502007988 */ /* 0x0001e80008000004 */
[----:B------:R1:W-:Y:S04]  /*340d0*/  STS.U8 [R2+UR4+0x380], R29 ;  /* 0x0003801d02007988 */ /* 0x0003e80008000004 */
[----:B0-----:R-:W4:Y:S04]  /*340e0*/  LDL.LU R21, [R1+0x560] ;  /* 0x0005600001157983 */ /* 0x001f280000300800 */
[----:B-1----:R-:W4:Y:S04]  /*340f0*/  LDL.LU R29, [R1+0x55c] ;  /* 0x00055c00011d7983 */ /* 0x002f280000300800 */
[----:B------:R0:W-:Y:S04]  /*34100*/  STS.U8 [R2+UR4+0x3c0], R25 ;  /* 0x0003c01902007988 */ /* 0x0001e80008000004 */
[----:B0-----:R-:W4:Y:S04]  /*34110*/  LDL.LU R25, [R1+0x478] ;  /* 0x0004780001197983 */ /* 0x001f280000300800 */
[----:B--2---:R0:W-:Y:S04]  /*34120*/  STS.U8 [R2+UR4+0x1240], R27 ;  /* 0x0012401b02007988 */ /* 0x0041e80008000004 */
[----:B0-----:R-:W2:Y:S04]  /*34130*/  LDL.LU R27, [R1+0x474] ;  /* 0x00047400011b7983 */ /* 0x001ea80000300800 */
[----:B------:R-:W-:Y:S04]  /*34140*/  STS.U8 [R2+UR4+0x1200], R4 ;  /* 0x0012000402007988 */ /* 0x000fe80008000004 */
[----:B------:R-:W-:Y:S04]  /*34150*/  STS.U8 [R2+UR4+0x12c0], R3 ;  /* 0x0012c00302007988 */ /* 0x000fe80008000004 */
[----:B------:R-:W-:Y:S04]  /*34160*/  STS.U8 [R2+UR4+0x1280], R6 ;  /* 0x0012800602007988 */ /* 0x000fe80008000004 */
[----:B------:R-:W-:Y:S04]  /*34170*/  STS.U8 [R2+UR4+0x1340], R7 ;  /* 0x0013400702007988 */ /* 0x000fe80008000004 */
[----:B------:R-:W-:Y:S04]  /*34180*/  STS.U8 [R2+UR4+0x1300], R8 ;  /* 0x0013000802007988 */ /* 0x000fe80008000004 */
[----:B------:R-:W-:Y:S04]  /*34190*/  STS.U8 [R2+UR4+0x13c0], R9 ;  /* 0x0013c00902007988 */ /* 0x000fe80008000004 */
[----:B---3--:R-:W-:Y:S04]  /*341a0*/  STS.U8 [R2+UR4+0x1380], R10 ;  /* 0x0013800a02007988 */ /* 0x008fe80008000004 */
[----:B------:R0:W-:Y:S04]  /*341b0*/  STS.U8 [R2+UR4+0x2200], R26 ;  /* 0x0022001a02007988 */ /* 0x0001e80008000004 */
[----:B0-----:R-:W3:Y:S04]  /*341c0*/  LDL.LU R26, [R1+0x470] ;  /* 0x00047000011a7983 */ /* 0x001ee80000300800 */
        /* <DEDUP_REMOVED lines=10> */
[----:B----4-:R-:W-:Y:S04]  /*34270*/  STS.U8 [R2+UR4+0x3280], R20 ;  /* 0x0032801402007988 */ /* 0x010fe80008000004 */
[----:B------:R1:W-:Y:S04]  /*34280*/  STS.U8 [R2+UR4+0x3340], R23 ;  /* 0x0033401702007988 */ /* 0x0003e80008000004 */
[----:B------:R4:W-:Y:S04]  /*34290*/  STS.U8 [R2+UR4+0x3300], R28 ;  /* 0x0033001c02007988 */ /* 0x0009e80008000004 */
[----:B0-----:R-:W3:Y:S04]  /*342a0*/  LDL.LU R22, [R1+0x46c] ;  /* 0x00046c0001167983 */ /* 0x001ee80000300800 */
[----:B-1----:R-:W3:Y:S04]  /*342b0*/  LDL.LU R23, [R1+0x468] ;  /* 0x0004680001177983 */ /* 0x002ee80000300800 */
[----:B----4-:R-:W4:Y:S04]  /*342c0*/  LDL.LU R28, [R1+0x464] ;  /* 0x00046400011c7983 */ /* 0x010f280000300800 */
[----:B------:R-:W-:Y:S04]  /*342d0*/  STS.U8 [R2+UR4+0x33c0], R21 ;  /* 0x0033c01502007988 */ /* 0x000fe80008000004 */
[----:B------:R0:W-:Y:S04]  /*342e0*/  STS.U8 [R2+UR4+0x3380], R29 ;  /* 0x0033801d02007988 */ /* 0x0001e80008000004 */
[----:B0-----:R-:W4:Y:S04]  /*342f0*/  LDL.LU R29, [R1+0x460] ;  /* 0x00046000011d7983 */ /* 0x001f280000300800 */
[----:B------:R0:W-:Y:S04]  /*34300*/  STS.U8 [R2+UR4+0x4200], R25 ;  /* 0x0042001902007988 */ /* 0x0001e80008000004 */
[----:B0-----:R-:W4:Y:S04]  /*34310*/  LDL.LU R25, [R1+0x45c] ;  /* 0x00045c0001197983 */ /* 0x001f280000300800 */
[----:B------:R-:W4:Y:S04]  /*34320*/  LDL.LU R4, [R1+0x378] ;  /* 0x0003780001047983 */ /* 0x000f280000300800 */
[----:B------:R-:W4:Y:S04]  /*34330*/  LDL.LU R3, [R1+0x374] ;  /* 0x0003740001037983 */ /* 0x000f280000300800 */
[----:B------:R-:W4:Y:S04]  /*34340*/  LDL.LU R6, [R1+0x370] ;  /* 0x0003700001067983 */ /* 0x000f280000300800 */
[----:B------:R-:W4:Y:S04]  /*34350*/  LDL.LU R7, [R1+0x36c] ;  /* 0x00036c0001077983 */ /* 0x000f280000300800 */
[----:B------:R-:W4:Y:S04]  /*34360*/  LDL.LU R8, [R1+0x368] ;  /* 0x0003680001087983 */ /* 0x000f280000300800 */
[----:B------:R-:W4:Y:S04]  /*34370*/  LDL.LU R9, [R1+0x364] ;  /* 0x0003640001097983 */ /* 0x000f280000300800 */
[----:B------:R-:W4:Y:S04]  /*34380*/  LDL.LU R10, [R1+0x360] ;  /* 0x00036000010a7983 */ /* 0x000f280000300800 */
        /* <DEDUP_REMOVED lines=9> */
[----:B0-----:R-:W3:Y:S04]  /*34420*/  LDL.LU R26, [R1+0x240] ;  /* 0x00024000011a7983 */ /* 0x001ee80000300800 */
[----:B------:R-:W3:Y:S04]  /*34430*/  LDL.LU R17, [R1+0x23c] ;  /* 0x00023c0001117983 */ /* 0x000ee80000300800 */
[----:B------:R-:W3:Y:S04]  /*34440*/  LDL.LU R18, [R1+0xc8] ;  /* 0x0000c80001127983 */ /* 0x000ee80000300800 */
[----:B------:R-:W3:Y:S04]  /*34450*/  LDL.LU R19, [R1+0xc4] ;  /* 0x0000c40001137983 */ /* 0x000ee80000300800 */
[----:B------:R-:W3:Y:S04]  /*34460*/  LDL.LU R20, [R1+0xc0] ;  /* 0x0000c00001147983 */ /* 0x000ee80000300800 */
[----:B------:R0:W-:Y:S04]  /*34470*/  STS.U8 [R2+UR4+0x42c0], R22 ;  /* 0x0042c01602007988 */ /* 0x0001e80008000004 */
[----:B------:R-:W3:Y:S04]  /*34480*/  LDL.LU R21, [R1+0xbc] ;  /* 0x0000bc0001157983 */ /* 0x000ee80000300800 */
[----:B------:R1:W-:Y:S04]  /*34490*/  STS.U8 [R2+UR4+0x4300], R23 ;  /* 0x0043001702007988 */ /* 0x0003e80008000004 */
[----:B0-----:R-:W3:Y:S04]  /*344a0*/  LDL.LU R22, [R1+0xb8] ;  /* 0x0000b80001167983 */ /* 0x001ee80000300800 */
[----:B----4-:R0:W-:Y:S04]  /*344b0*/  STS.U8 [R2+UR4+0x4340], R28 ;  /* 0x0043401c02007988 */ /* 0x0101e80008000004 */
[----:B-1----:R-:W4:Y:S04]  /*344c0*/  LDL.LU R23, [R1+0xb4] ;  /* 0x0000b40001177983 */ /* 0x002f280000300800 */
[----:B0-----:R-:W4:Y:S04]  /*344d0*/  LDL.LU R28, [R1+0xb0] ;  /* 0x0000b000011c7983 */ /* 0x001f280000300800 */
[----:B------:R0:W-:Y:S04]  /*344e0*/  STS.U8 [R2+UR4+0x4380], R29 ;  /* 0x0043801d02007988 */ /* 0x0001e80008000004 */
[----:B0-----:R-:W4:Y:S04]  /*344f0*/  LDL.LU R29, [R1+0xac] ;  /* 0x0000ac00011d7983 */ /* 0x001f280000300800 */
[----:B------:R0:W-:Y:S04]  /*34500*/  STS.U8 [R2+UR4+0x43c0], R25 ;  /* 0x0043c01902007988 */ /* 0x0001e80008000004 */
[----:B0-----:R-:W4:Y:S04]  /*34510*/  LDL.LU R25, [R1+0x858] ;  /* 0x0008580001197983 */ /* 0x001f280000300800 */
[----:B------:R-:W-:Y:S04]  /*34520*/  STS.U8 [R2+UR4+0x5240], R4 ;  /* 0x0052400402007988 */ /* 0x000fe80008000004 */
[----:B------:R-:W-:Y:S04]  /*34530*/  STS.U8 [R2+UR4+0x5200], R3 ;  /* 0x0052000302007988 */ /* 0x000fe80008000004 */
[----:B------:R-:W-:Y:S04]  /*34540*/  STS.U8 [R2+UR4+0x52c0], R6 ;  /* 0x0052c00602007988 */ /* 0x000fe80008000004 */
[----:B------:R-:W-:Y:S04]  /*34550*/  STS.U8 [R2+UR4+0x5280], R7 ;  /* 0x0052800702007988 */ /* 0x000fe80008000004 */
[----:B------:R-:W-:Y:S04]  /*34560*/  STS.U8 [R2+UR4+0x5340], R8 ;  /* 0x0053400802007988 */ /* 0x000fe80008000004 */
[----:B------:R-:W-:Y:S04]  /*34570*/  STS.U8 [R2+UR4+0x5300], R9 ;  /* 0x0053000902007988 */ /* 0x000fe80008000004 */
[----:B------:R-:W-:Y:S04]  /*34580*/  STS.U8 [R2+UR4+0x53c0], R10 ;  /* 0x0053c00a02007988 */ /* 0x000fe80008000004 */
        /* <DEDUP_REMOVED lines=8> */
[----:B---3--:R0:W-:Y:S02]  /*34610*/  STS.U8 [R2+UR4+0x6380], R26 ;  /* 0x0063801a02007988 */ /* 0x0081e40008000004 */
[----:B0-----:R-:W0:Y:S02]  /*34620*/  S2R R26, SR_TID.X ;  /* 0x00000000001a7919 */ /* 0x001e240000002100 */
[----:B------:R-:W-:Y:S04]  /*34630*/  STS.U8 [R2+UR4+0x63c0], R17 ;  /* 0x0063c01102007988 */ /* 0x000fe80008000004 */
[----:B------:R-:W-:Y:S04]  /*34640*/  STS.U8 [R2+UR4+0x7240], R18 ;  /* 0x0072401202007988 */ /* 0x000fe80008000004 */
[----:B------:R-:W-:Y:S04]  /*34650*/  STS.U8 [R2+UR4+0x7200], R19 ;  /* 0x0072001302007988 */ /* 0x000fe80008000004 */
[----:B------:R-:W-:Y:S04]  /*34660*/  STS.U8 [R2+UR4+0x72c0], R20 ;  /* 0x0072c01402007988 */ /* 0x000fe80008000004 */
[----:B------:R-:W-:Y:S04]  /*34670*/  STS.U8 [R2+UR4+0x7280], R21 ;  /* 0x0072801502007988 */ /* 0x000fe80008000004 */
[----:B------:R-:W-:Y:S04]  /*34680*/  STS.U8 [R2+UR4+0x7340], R22 ;  /* 0x0073401602007988 */ /* 0x000fe80008000004 */
[----:B----4-:R-:W-:Y:S04]  /*34690*/  STS.U8 [R2+UR4+0x7300], R23 ;  /* 0x0073001702007988 */ /* 0x010fe80008000004 */
[----:B------:R1:W-:Y:S01]  /*346a0*/  STS.U8 [R2+UR4+0x73c0], R28 ;  /* 0x0073c01c02007988 */ /* 0x0003e20008000004 */
[----:B0-----:R-:W-:-:S03]  /*346b0*/  LOP3.LUT R26, R26, 0x3f, RZ, 0xc0, !PT ;  /* 0x0000003f1a1a7812 */ /* 0x001fc600078ec0ff */
[----:B------:R0:W-:Y:S04]  /*346c0*/  STS.U8 [R2+UR4+0x7380], R29 ;  /* 0x0073801d02007988 */ /* 0x0001e80008000004 */
[----:B------:R3:W-:Y:S04]  /*346d0*/  STL [R1+0x4c84], R26 ;  /* 0x004c841a01007387 */ /* 0x0007e80000100800 */
[----:B-1----:R-:W4:Y:S01]  /*346e0*/  LDL.LU R28, [R1+0x850] ;  /* 0x00085000011c7983 */ /* 0x002f220000300800 */
[----:B------:R-:W-:-:S03]  /*346f0*/  LOP3.LUT R3, R26, 0x10, RZ, 0x3c, !PT ;  /* 0x000000101a037812 */ /* 0x000fc600078e3cff */
[----:B0-----:R-:W4:Y:S04]  /*34700*/  LDL.LU R29, [R1+0x84c] ;  /* 0x00084c00011d7983 */ /* 0x001f280000300800 */
[----:B---3--:R-:W3:Y:S04]  /*34710*/  LDL.LU R26, [R1+0x848] ;  /* 0x00084800011a7983 */ /* 0x008ee80000300800 */
[----:B------:R-:W3:Y:S04]  /*34720*/  LDL.LU R0, [R1+0x844] ;  /* 0x0008440001007983 */ /* 0x000ee80000300800 */
[----:B------:R-:W3:Y:S04]  /*34730*/  LDL.LU R2, [R1+0x840] ;  /* 0x0008400001027983 */ /* 0x000ee80000300800 */
[----:B------:R-:W3:Y:S04]  /*34740*/  LDL.LU R5, [R1+0x83c] ;  /* 0x00083c0001057983 */ /* 0x000ee80000300800 */
[----:B------:R-:W3:Y:S04]  /*34750*/  LDL.LU R24, [R1+0x758] ;  /* 0x0007580001187983 */ /* 0x000ee80000300800 */
[----:B------:R-:W3:Y:S04]  /*34760*/  LDL.LU R4, [R1+0x754] ;  /* 0x0007540001047983 */ /* 0x000ee80000300800 */
[----:B------:R0:W-:Y:S04]  /*34770*/  STS.U8 [R3+UR4+0x400], R25 ;  /* 0x0004001903007988 */ /* 0x0001e80008000004 */
        /* <DEDUP_REMOVED lines=19> */
[----:B--2---:R0:W-:Y:S04]  /*348b0*/  STS.U8 [R3+UR4+0x440], R27 ;  /* 0x0004401b03007988 */ /* 0x0041e80008000004 */
[----:B0-----:R-:W2:Y:S04]  /*348c0*/  LDL.LU R27, [R1+0x544] ;  /* 0x00054400011b7983 */ /* 0x001ea80000300800 */
[----:B----4-:R0:W-:Y:S04]  /*348d0*/  STS.U8 [R3+UR4+0x480], R28 ;  /* 0x0004801c03007988 */ /* 0x0101e80008000004 */
[----:B------:R1:W-:Y:S04]  /*348e0*/  STS.U8 [R3+UR4+0x4c0], R29 ;  /* 0x0004c01d03007988 */ /* 0x0003e80008000004 */
[----:B0-----:R-:W4:Y:S04]  /*348f0*/  LDL.LU R28, [R1+0x540] ;  /* 0x00054000011c7983 */ /* 0x001f280000300800 */
[----:B---3--:R-:W-:Y:S04]  /*34900*/  STS.U8 [R3+UR4+0x500], R26 ;  /* 0x0005001a03007988 */ /* 0x008fe80008000004 */
[----:B------:R-:W-:Y:S04]  /*34910*/  STS.U8 [R3+UR4+0x540], R0 ;  /* 0x0005400003007988 */ /* 0x000fe80008000004 */
[----:B------:R-:W-:Y:S04]  /*34920*/  STS.U8 [R3+UR4+0x580], R2 ;  /* 0x0005800203007988 */ /* 0x000fe80008000004 */
[----:B------:R-:W-:Y:S04]  /*34930*/  STS.U8 [R3+UR4+0x5c0], R5 ;  /* 0x0005c00503007988 */ /* 0x000fe80008000004 */
[----:B------:R-:W-:Y:S04]  /*34940*/  STS.U8 [R3+UR4+0x1440], R24 ;  /* 0x0014401803007988 */ /* 0x000fe80008000004 */
[----:B------:R-:W-:Y:S04]  /*34950*/  STS.U8 [R3+UR4+0x1400], R4 ;  /* 0x0014000403007988 */ /* 0x000fe80008000004 */
[----:B------:R-:W-:Y:S04]  /*34960*/  STS.U8 [R3+UR4+0x14c0], R6 ;  /* 0x0014c00603007988 */ /* 0x000fe80008000004 */
[----:B-1----:R-:W3:Y:S04]  /*34970*/  LDL.LU R29, [R1+0x53c] ;  /* 0x00053c00011d7983 */ /* 0x002ee80000300800 */
[----:B------:R0:W-:Y:S04]  /*34980*/  STS.U8 [R3+UR4+0x1480], R25 ;  /* 0x0014801903007988 */ /* 0x0001e80008000004 */
        /* <DEDUP_REMOVED lines=17> */
[----:B0-----:R-:W3:Y:S04]  /*34aa0*/  LDL.LU R25, [R1+0x458] ;  /* 0x0004580001197983 */ /* 0x001ee80000300800 */
[----:B--2---:R0:W-:Y:S04]  /*34ab0*/  STS.U8 [R3+UR4+0x3500], R27 ;  /* 0x0035001b03007988 */ /* 0x0041e80008000004 */
[----:B0-----:R-:W2:Y:S04]  /*34ac0*/  LDL.LU R27, [R1+0x454] ;  /* 0x00045400011b7983 */ /* 0x001ea80000300800 */
[----:B----4-:R0:W-:Y:S04]  /*34ad0*/  STS.U8 [R3+UR4+0x35c0], R28 ;  /* 0x0035c01c03007988 */ /* 0x0101e80008000004 */
[----:B0-----:R-:W4:Y:S04]  /*34ae0*/  LDL.LU R28, [R1+0x450] ;  /* 0x00045000011c7983 */ /* 0x001f280000300800 */
[----:B------:R-:W4:Y:S04]  /*34af0*/  LDL.LU R26, [R1+0x44c] ;  /* 0x00044c00011a7983 */ /* 0x000f280000300800 */
[----:B------:R-:W4:Y:S04]  /*34b00*/  LDL.LU R0, [R1+0x448] ;  /* 0x0004480001007983 */ /* 0x000f280000300800 */
[----:B------:R-:W4:Y:S04]  /*34b10*/  LDL.LU R2, [R1+0x444] ;  /* 0x0004440001027983 */ /* 0x000f280000300800 */
[----:B------:R-:W4:Y:S04]  /*34b20*/  LDL.LU R5, [R1+0x440] ;  /* 0x0004400001057983 */ /* 0x000f280000300800 */
[----:B------:R-:W4:Y:S04]  /*34b30*/  LDL.LU R24, [R1+0x43c] ;  /* 0x00043c0001187983 */ /* 0x000f280000300800 */
[----:B------:R-:W4:Y:S04]  /*34b40*/  LDL.LU R4, [R1+0x358] ;  /* 0x0003580001047983 */ /* 0x000f280000300800 */
        /* <DEDUP_REMOVED lines=22> */
[----:B--2---:R0:W-:Y:S04]  /*34cb0*/  STS.U8 [R3+UR4+0x4440], R27 ;  /* 0x0044401b03007988 */ /* 0x0041e80008000004 */
[----:B0-----:R-:W2:Y:S04]  /*34cc0*/  LDL.LU R27, [R1+0x94] ;  /* 0x00009400011b7983 */ /* 0x001ea80000300800 */
[----:B----4-:R0:W-:Y:S04]  /*34cd0*/  STS.U8 [R3+UR4+0x4480], R28 ;  /* 0x0044801c03007988 */ /* 0x0101e80008000004 */
[----:B------:R1:W-:Y:S04]  /*34ce0*/  STS.U8 [R3+UR4+0x44c0], R26 ;  /* 0x0044c01a03007988 */ /* 0x0003e80008000004 */
[----:B------:R-:W-:Y:S04]  /*34cf0*/  STS.U8 [R3+UR4+0x4500], R0 ;  /* 0x0045000003007988 */ /* 0x000fe80008000004 */
[----:B------:R-:W-:Y:S04]  /*34d00*/  STS.U8 [R3+UR4+0x4540], R2 ;  /* 0x0045400203007988 */ /* 0x000fe80008000004 */
[----:B------:R-:W-:Y:S04]  /*34d10*/  STS.U8 [R3+UR4+0x4580], R5 ;  /* 0x0045800503007988 */ /* 0x000fe80008000004 */
[----:B------:R-:W-:Y:S04]  /*34d20*/  STS.U8 [R3+UR4+0x45c0], R24 ;  /* 0x0045c01803007988 */ /* 0x000fe80008000004 */
[----:B------:R-:W-:Y:S04]  /*34d30*/  STS.U8 [R3+UR4+0x5440], R4 ;  /* 0x0054400403007988 */ /* 0x000fe80008000004 */
[----:B---3--:R-:W-:Y:S04]  /*34d40*/  STS.U8 [R3+UR4+0x5400], R6 ;  /* 0x0054000603007988 */ /* 0x008fe80008000004 */
[----:B0-----:R-:W3:Y:S04]  /*34d50*/  LDL.LU R28, [R1+0x90] ;  /* 0x00009000011c7983 */ /* 0x001ee80000300800 */
[----:B-1----:R-:W4:Y:S04]  /*34d60*/  LDL.LU R26, [R1+0x4c84] ;  /* 0x004c8400011a7983 */ /* 0x002f280000300800 */
        /* <DEDUP_REMOVED lines=19> */
[----:B------:R-:W-:Y:S04]  /*34ea0*/  STS.U8 [R3+UR4+0x7540], R25 ;  /* 0x0075401903007988 */ /* 0x000fe80008000004 */
[----:B--2---:R0:W-:Y:S04]  /*34eb0*/  STS.U8 [R3+UR4+0x7500], R27 ;  /* 0x0075001b03007988 */ /* 0x0041e80008000004 */
[----:B0-----:R-:W2:Y:S04]  /*34ec0*/  LDL.LU R27, [R1+0x838] ;  /* 0x00083800011b7983 */ /* 0x001ea80000300800 */
[----:B------:R-:W2:Y:S04]  /*34ed0*/  LDL.LU R0, [R1+0x830] ;  /* 0x0008300001007983 */ /* 0x000ea80000300800 */
[----:B--2---:R0:W-:Y:S04]  /*34ee0*/  STL [R1+0x4c80], R0 ;  /* 0x004c800001007387 */ /* 0x0041e80000100800 */
[----:B0-----:R-:W2:Y:S04]  /*34ef0*/  LDL.LU R0, [R1+0x834] ;  /* 0x0008340001007983 */ /* 0x001ea80000300800 */
[----:B------:R-:W2:Y:S04]  /*34f00*/  LDL.LU R2, [R1+0x82c] ;  /* 0x00082c0001027983 */ /* 0x000ea80000300800 */
[----:B------:R-:W2:Y:S04]  /*34f10*/  LDL.LU R5, [R1+0x828] ;  /* 0x0008280001057983 */ /* 0x000ea80000300800 */
[----:B------:R-:W2:Y:S04]  /*34f20*/  LDL.LU R24, [R1+0x824] ;  /* 0x0008240001187983 */ /* 0x000ea80000300800 */
[----:B---3--:R0:W-:Y:S04]  /*34f30*/  STS.U8 [R3+UR4+0x75c0], R28 ;  /* 0x0075c01c03007988 */ /* 0x0081e80008000004 */
[----:B------:R-:W3:Y:S04]  /*34f40*/  LDL.LU R4, [R1+0x820] ;  /* 0x0008200001047983 */ /* 0x000ee80000300800 */
[----:B------:R1:W-:Y:S04]  /*34f50*/  STS.U8 [R3+UR4+0x7580], R29 ;  /* 0x0075801d03007988 */ /* 0x0003e80008000004 */
[----:B0-----:R-:W3:Y:S04]  /*34f60*/  LDL.LU R28, [R1+0x81c] ;  /* 0x00081c00011c7983 */ /* 0x001ee80000300800 */
[----:B-1----:R-:W3:Y:S04]  /*34f70*/  LDL.LU R3, [R1+0x738] ;  /* 0x0007380001037983 */ /* 0x002ee80000300800 */
        /* <DEDUP_REMOVED lines=13> */
[----:B------:R-:W3:Y:S01]  /*35050*/  LDL.LU R19, [R1+0x620] ;  /* 0x0006200001137983 */ /* 0x000ee20000300800 */
[----:B----4-:R-:W-:-:S03]  /*35060*/  LOP3.LUT R25, R26, 0x18, RZ, 0x3c, !PT ;  /* 0x000000181a197812 */ /* 0x010fc600078e3cff */
[----:B------:R-:W4:Y:S04]  /*35070*/  LDL.LU R20, [R1+0x61c] ;  /* 0x00061c0001147983 */ /* 0x000f280000300800 */
        /* <DEDUP_REMOVED lines=9> */
[----:B--2---:R-:W-:Y:S04]  /*35110*/  STS.U8 [R25+UR4+0x680], R0 ;  /* 0x0006800019007988 */ /* 0x004fe80008000004 */
[----:B------:R-:W-:Y:S04]  /*35120*/  STS.U8 [R25+UR4+0x6c0], R2 ;  /* 0x0006c00219007988 */ /* 0x000fe80008000004 */
[----:B------:R-:W-:Y:S04]  /*35130*/  STS.U8 [R25+UR4+0x700], R5 ;  /* 0x0007000519007988 */ /* 0x000fe80008000004 */
[----:B------:R-:W-:Y:S04]  /*35140*/  STS.U8 [R25+UR4+0x740], R24 ;  /* 0x0007401819007988 */ /* 0x000fe80008000004 */
[----:B---3--:R-:W-:Y:S04]  /*35150*/  STS.U8 [R25+UR4+0x780], R4 ;  /* 0x0007800419007988 */ /* 0x008fe80008000004 */
        /* <DEDUP_REMOVED lines=16> */
[----:B----4-:R-:W-:Y:S04]  /*35260*/  STS.U8 [R25+UR4+0x27c0], R20 ;  /* 0x0027c01419007988 */ /* 0x010fe80008000004 */
[----:B------:R-:W-:Y:S04]  /*35270*/  STS.U8 [R25+UR4+0x3640], R21 ;  /* 0x0036401519007988 */ /* 0x000fe80008000004 */
[----:B------:R-:W-:Y:S04]  /*35280*/  STS.U8 [R25+UR4+0x3600], R22 ;  /* 0x0036001619007988 */ /* 0x000fe80008000004 */
[----:B------:R-:W-:Y:S04]  /*35290*/  STS.U8 [R25+UR4+0x36c0], R23 ;  /* 0x0036c01719007988 */ /* 0x000fe80008000004 */
[----:B0-----:R-:W2:Y:S04]  /*352a0*/  LDL.LU R28, [R1+0x520] ;  /* 0x00052000011c7983 */ /* 0x001ea80000300800 */
[----:B------:R0:W-:Y:S04]  /*352b0*/  STS.U8 [R25+UR4+0x3680], R29 ;  /* 0x0036801d19007988 */ /* 0x0001e80008000004 */
[----:B0-----:R-:W3:Y:S04]  /*352c0*/  LDL.LU R29, [R1+0x51c] ;  /* 0x00051c00011d7983 */ /* 0x001ee80000300800 */
[----:B------:R-:W4:Y:S04]  /*352d0*/  LDL.LU R24, [R1+0x434] ;  /* 0x0004340001187983 */ /* 0x000f280000300800 */
[----:B------:R-:W-:Y:S04]  /*352e0*/  STS.U8 [R25+UR4+0x3740], R26 ;  /* 0x0037401a19007988 */ /* 0x000fe80008000004 */
[----:B------:R-:W-:Y:S04]  /*352f0*/  STS.U8 [R25+UR4+0x3700], R27 ;  /* 0x0037001b19007988 */ /* 0x000fe80008000004 */
[----:B----4-:R0:W-:Y:S04]  /*35300*/  STL [R1+0x4c7c], R24 ;  /* 0x004c7c1801007387 */ /* 0x0101e80000100800 */
        /* <DEDUP_REMOVED lines=26> */
[----:B------:R-:W2:Y:S04]  /*354b0*/  LDL.LU R26, [R1+0x80] ;  /* 0x00008000011a7983 */ /* 0x000ea80000300800 */
[----:B---3--:R1:W-:Y:S04]  /*354c0*/  STS.U8 [R25+UR4+0x3780], R29 ;  /* 0x0037801d19007988 */ /* 0x0083e80008000004 */
[----:B0-----:R-:W3:Y:S04]  /*354d0*/  LDL.LU R28, [R1+0x4c] ;  /* 0x00004c00011c7983 */ /* 0x001ee80000300800 */
[----:B-1----:R-:W2:Y:S04]  /*354e0*/  LDL.LU R29, [R1+0x48] ;  /* 0x00004800011d7983 */ /* 0x002ea80000300800 */
[----:B----4-:R0:W-:Y:S04]  /*354f0*/  STS.U8 [R25+UR4+0x4600], R24 ;  /* 0x0046001819007988 */ /* 0x0101e80008000004 */
[----:B0-----:R-:W4:Y:S04]  /*35500*/  LDL.LU R24, [R1+0x4c7c] ;  /* 0x004c7c0001187983 */ /* 0x001f280000300800 */
[----:B----4-:R0:W-:Y:S04]  /*35510*/  STS.U8 [R25+UR4+0x4640], R24 ;  /* 0x0046401819007988 */ /* 0x0101e80008000004 */
        /* <DEDUP_REMOVED lines=24> */
[----:B0-----:R-:W4:Y:S04]  /*356a0*/  LDL.LU R24, [R1+0x4c78] ;  /* 0x004c780001187983 */ /* 0x001f280000300800 */
[----:B--2---:R-:W-:Y:S04]  /*356b0*/  STS.U8 [R25+UR4+0x76c0], R26 ;  /* 0x0076c01a19007988 */ /* 0x004fe80008000004 */
[----:B-1----:R-:W2:Y:S04]  /*356c0*/  LDL.LU R27, [R1+0x44] ;  /* 0x00004400011b7983 */ /* 0x002ea80000300800 */
[----:B---3--:R0:W-:Y:S04]  /*356d0*/  STS.U8 [R25+UR4+0x7680], R28 ;  /* 0x0076801c19007988 */ /* 0x0081e80008000004 */
[----:B0-----:R-:W3:Y:S04]  /*356e0*/  LDL.LU R28, [R1+0x1c] ;  /* 0x00001c00011c7983 */ /* 0x001ee80000300800 */
[----:B------:R-:W-:Y:S04]  /*356f0*/  STS.U8 [R25+UR4+0x7740], R29 ;  /* 0x0077401d19007988 */ /* 0x000fe80008000004 */
[----:B---3--:R0:W-:Y:S04]  /*35700*/  STL [R1+0x4c74], R28 ;  /* 0x004c741c01007387 */ /* 0x0081e80000100800 */
[----:B0-----:R-:W3:Y:S01]  /*35710*/  LDL.LU R28, [R1+0x40] ;  /* 0x00004000011c7983 */ /* 0x001ee20000300800 */
[----:B----4-:R-:W-:-:S03]  /*35720*/  LOP3.LUT R14, R24, 0x3f, RZ, 0xc0, !PT ;  /* 0x0000003f180e7812 */ /* 0x010fc600078ec0ff */
[----:B------:R-:W4:Y:S01]  /*35730*/  LDL.LU R29, [R1+0x818] ;  /* 0x00081800011d7983 */ /* 0x000f220000300800 */
[----:B------:R-:W-:-:S03]  /*35740*/  LOP3.LUT R0, R14, 0x20, RZ, 0x3c, !PT ;  /* 0x000000200e007812 */ /* 0x000fc600078e3cff */
[----:B------:R0:W-:Y:S04]  /*35750*/  STL [R1+0x4c70], R14 ;  /* 0x004c700e01007387 */ /* 0x0001e80000100800 */
        /* <DEDUP_REMOVED lines=25> */
[----:B0-----:R-:W2:Y:S04]  /*358f0*/  LDL.LU R27, [R1+0x514] ;  /* 0x00051400011b7983 */ /* 0x001ea80000300800 */
[----:B---3--:R0:W-:Y:S04]  /*35900*/  STS.U8 [R25+UR4+0x77c0], R28 ;  /* 0x0077c01c19007988 */ /* 0x0081e80008000004 */
[----:B0-----:R-:W3:Y:S04]  /*35910*/  LDL.LU R28, [R1+0x4c74] ;  /* 0x004c7400011c7983 */ /* 0x001ee80000300800 */
[----:B---3--:R0:W-:Y:S04]  /*35920*/  STS.U8 [R25+UR4+0x7780], R28 ;  /* 0x0077801c19007988 */ /* 0x0081e80008000004 */
[----:B0-----:R-:W3:Y:S04]  /*35930*/  LDL.LU R28, [R1+0x510] ;  /* 0x00051000011c7983 */ /* 0x001ee80000300800 */
[----:B----4-:R0:W-:Y:S04]  /*35940*/  STS.U8 [R0+UR4+0x800], R29 ;  /* 0x0008001d00007988 */ /* 0x0101e80008000004 */
[----:B------:R-:W4:Y:S04]  /*35950*/  LDL.LU R25, [R1+0x50c] ;  /* 0x00050c0001197983 */ /* 0x000f280000300800 */
        /* <DEDUP_REMOVED lines=25> */
[----:B------:R1:W-:Y:S04]  /*35af0*/  STS.U8 [R0+UR4+0x3800], R27 ;  /* 0x0038001b00007988 */ /* 0x0003e80008000004 */
[----:B0-----:R-:W2:Y:S04]  /*35b00*/  LDL.LU R26, [R1+0x504] ;  /* 0x00050400011a7983 */ /* 0x001ea80000300800 */
[----:B-1----:R-:W2:Y:S04]  /*35b10*/  LDL.LU R27, [R1+0x500] ;  /* 0x00050000011b7983 */ /* 0x002ea80000300800 */
[----:B---3--:R0:W-:Y:S04]  /*35b20*/  STS.U8 [R0+UR4+0x38c0], R28 ;  /* 0x0038c01c00007988 */ /* 0x0081e80008000004 */
        /* <DEDUP_REMOVED lines=28> */
[----:B--2---:R0:W-:Y:S04]  /*35cf0*/  STS.U8 [R0+UR4+0x3900], R26 ;  /* 0x0039001a00007988 */ /* 0x0041e80008000004 */
[----:B------:R1:W-:Y:S04]  /*35d00*/  STS.U8 [R0+UR4+0x39c0], R27 ;  /* 0x0039c01b00007988 */ /* 0x0003e80008000004 */
[----:B0-----:R-:W2:Y:S04]  /*35d10*/  LDL.LU R26, [R1+0x14] ;  /* 0x00001400011a7983 */ /* 0x001ea80000300800 */
[----:B-1----:R-:W2:Y:S04]  /*35d20*/  LDL.LU R27, [R1+0x10] ;  /* 0x00001000011b7983 */ /* 0x002ea80000300800 */
[----:B---3--:R0:W-:Y:S04]  /*35d30*/  STS.U8 [R0+UR4+0x3980], R28 ;  /* 0x0039801c00007988 */ /* 0x0081e80008000004 */
        /* <DEDUP_REMOVED lines=23> */
[----:B----4-:R-:W-:Y:S04]  /*35eb0*/  STS.U8 [R0+UR4+0x6980], R24 ;  /* 0x0069801800007988 */ /* 0x010fe80008000004 */
[----:B-1----:R-:W4:Y:S04]  /*35ec0*/  LDL.LU R14, [R1+0x8] ;  /* 0x00000800010e7983 */ /* 0x002f280000300800 */
[----:B------:R-:W-:Y:S04]  /*35ed0*/  STS.U8 [R0+UR4+0x69c0], R25 ;  /* 0x0069c01900007988 */ /* 0x000fe80008000004 */
[----:B------:R0:W-:Y:S04]  /*35ee0*/  STS.U8 [R0+UR4+0x7840], R29 ;  /* 0x0078401d00007988 */ /* 0x0001e80008000004 */
[----:B0-----:R-:W4:Y:S04]  /*35ef0*/  LDL.LU R29, [R1+0x4] ;  /* 0x00000400011d7983 */ /* 0x001f280000300800 */
[----:B------:R-:W4:Y:S04]  /*35f00*/  LDL.LU R2, [R1] ;  /* 0x0000000001027983 */ /* 0x000f280000300800 */
        /* <DEDUP_REMOVED lines=23> */
[----:B------:R1:W-:Y:S04]  /*36080*/  STS.U8 [R0+UR4+0x78c0], R27 ;  /* 0x0078c01b00007988 */ /* 0x0003e80008000004 */
[----:B0-----:R-:W2:Y:S04]  /*36090*/  LDL.LU R26, [R1+0x5e0] ;  /* 0x0005e000011a7983 */ /* 0x001ea80000300800 */
[----:B-1----:R-:W2:Y:S04]  /*360a0*/  LDL.LU R27, [R1+0x5dc] ;  /* 0x0005dc00011b7983 */ /* 0x002ea80000300800 */
[----:B---3--:R0:W-:Y:S04]  /*360b0*/  STS.U8 [R0+UR4+0x7880], R28 ;  /* 0x0078801c00007988 */ /* 0x0081e80008000004 */
[----:B----4-:R1:W-:Y:S04]  /*360c0*/  STS.U8 [R0+UR4+0x7940], R14 ;  /* 0x0079400e00007988 */ /* 0x0103e80008000004 */
[----:B0-----:R-:W3:Y:S04]  /*360d0*/  LDL.LU R28, [R1+0x4f8] ;  /* 0x0004f800011c7983 */ /* 0x001ee80000300800 */
[----:B-1----:R-:W4:Y:S04]  /*360e0*/  LDL.LU R14, [R1+0x4c70] ;  /* 0x004c7000010e7983 */ /* 0x002f280000300800 */
[----:B------:R0:W-:Y:S04]  /*360f0*/  STS.U8 [R0+UR4+0x7900], R29 ;  /* 0x0079001d00007988 */ /* 0x0001e80008000004 */
[----:B0-----:R-:W2:Y:S04]  /*36100*/  LDL.LU R29, [R1+0x4c6c] ;  /* 0x004c6c00011d7983 */ /* 0x001ea80000300800 */
[----:B------:R-:W-:Y:S04]  /*36110*/  STS.U8 [R0+UR4+0x79c0], R2 ;  /* 0x0079c00200007988 */ /* 0x000fe80008000004 */
[----:B--2---:R0:W-:Y:S04]  /*36120*/  STS.U8 [R0+UR4+0x7980], R29 ;  /* 0x0079801d00007988 */ /* 0x0041e80008000004 */
[----:B------:R-:W-:Y:S04]  /*36130*/  STL [R1+0x4bc0], R29 ;  /* 0x004bc01d01007387 */ /* 0x000fe80000100800 */
[----:B0-----:R-:W2:Y:S04]  /*36140*/  LDL.LU R0, [R1+0x4e8] ;  /* 0x0004e80001007983 */ /* 0x001ea80000300800 */
[----:B--2---:R0:W-:Y:S04]  /*36150*/  STL [R1+0x4c60], R0 ;  /* 0x004c600001007387 */ /* 0x0041e80000100800 */
[----:B0-----:R-:W2:Y:S04]  /*36160*/  LDL.LU R0, [R1+0x4ec] ;  /* 0x0004ec0001007983 */ /* 0x001ea80000300800 */
[----:B--2---:R0:W-:Y:S04]  /*36170*/  STL [R1+0x4c64], R0 ;  /* 0x004c640001007387 */ /* 0x0041e80000100800 */
[----:B0-----:R-:W2:Y:S01]  /*36180*/  LDL.LU R0, [R1+0x4f0] ;  /* 0x0004f00001007983 */ /* 0x001ea20000300800 */
[----:B----4-:R-:W-:-:S05]  /*36190*/  LOP3.LUT R14, R14, 0x28, RZ, 0x3c, !PT ;  /* 0x000000280e0e7812 */ /* 0x010fca00078e3cff */
        /* <DEDUP_REMOVED lines=19> */
[----:B--2---:R0:W-:Y:S04]  /*362d0*/  STL [R1+0x4c68], R0 ;  /* 0x004c680001007387 */ /* 0x0041e80000100800 */
[----:B0-----:R-:W2:Y:S04]  /*362e0*/  LDL.LU R0, [R1+0x4f4] ;  /* 0x0004f40001007983 */ /* 0x001ea80000300800 */
[----:B------:R-:W4:Y:S04]  /*362f0*/  LDL.LU R21, [R1+0x4e4] ;  /* 0x0004e40001157983 */ /* 0x000f280000300800 */
[----:B------:R0:W-:Y:S04]  /*36300*/  STS.U8 [R14+UR4+0x2ac0], R23 ;  /* 0x002ac0170e007988 */ /* 0x0001e80008000004 */
[----:B------:R-:W4:Y:S04]  /*36310*/  LDL.LU R22, [R1+0x4e0] ;  /* 0x0004e00001167983 */ /* 0x000f280000300800 */
[----:B------:R1:W-:Y:S04]  /*36320*/  STS.U8 [R14+UR4+0x2b00], R24 ;  /* 0x002b00180e007988 */ /* 0x0003e80008000004 */
[----:B------:R0:W-:Y:S04]  /*36330*/  STS.U8 [R14+UR4+0x2b40], R25 ;  /* 0x002b40190e007988 */ /* 0x0001e80008000004 */
[----:B------:R0:W-:Y:S04]  /*36340*/  STS.U8 [R14+UR4+0x2b80], R26 ;  /* 0x002b801a0e007988 */ /* 0x0001e80008000004 */
[----:B------:R1:W-:Y:S04]  /*36350*/  STS.U8 [R14+UR4+0x2bc0], R27 ;  /* 0x002bc01b0e007988 */ /* 0x0003e80008000004 */
[----:B---3--:R3:W-:Y:S04]  /*36360*/  STS.U8 [R14+UR4+0x3a40], R28 ;  /* 0x003a401c0e007988 */ /* 0x0087e80008000004 */
[----:B0-----:R-:W4:Y:S04]  /*36370*/  LDL.LU R23, [R1+0x4dc] ;  /* 0x0004dc0001177983 */ /* 0x001f280000300800 */
[----:B-1----:R-:W4:Y:S04]  /*36380*/  LDL.LU R24, [R1+0x3f8] ;  /* 0x0003f80001187983 */ /* 0x002f280000300800 */
[----:B------:R-:W4:Y:S04]  /*36390*/  LDL.LU R25, [R1+0x3f4] ;  /* 0x0003f40001197983 */ /* 0x000f280000300800 */
[----:B------:R-:W4:Y:S04]  /*363a0*/  LDL.LU R26, [R1+0x3f0] ;  /* 0x0003f000011a7983 */ /* 0x000f280000300800 */
[----:B------:R-:W4:Y:S04]  /*363b0*/  LDL.LU R27, [R1+0x3ec] ;  /* 0x0003ec00011b7983 */ /* 0x000f280000300800 */
[----:B---3--:R-:W3:Y:S04]  /*363c0*/  LDL.LU R28, [R1+0x3e8] ;  /* 0x0003e800011c7983 */ /* 0x008ee80000300800 */
        /* <DEDUP_REMOVED lines=21> */
[----:B--2---:R0:W-:Y:S04]  /*36520*/  STS.U8 [R14+UR4+0x3ac0], R0 ;  /* 0x003ac0000e007988 */ /* 0x0041e80008000004 */
[----:B0-----:R-:W2:Y:S04]  /*36530*/  LDL.LU R0, [R1+0x4c64] ;  /* 0x004c640001007983 */ /* 0x001ea80000300800 */
[----:B--2---:R0:W-:Y:S04]  /*36540*/  STS.U8 [R14+UR4+0x3a80], R0 ;  /* 0x003a80000e007988 */ /* 0x0041e80008000004 */
[----:B0-----:R-:W2:Y:S04]  /*36550*/  LDL.LU R0, [R1+0x4c60] ;  /* 0x004c600001007983 */ /* 0x001ea80000300800 */
[----:B--2---:R0:W-:Y:S04]  /*36560*/  STS.U8 [R14+UR4+0x3b40], R0 ;  /* 0x003b40000e007988 */ /* 0x0041e80008000004 */
[----:B----4-:R1:W-:Y:S04]  /*36570*/  STS.U8 [R14+UR4+0x3b00], R21 ;  /* 0x003b00150e007988 */ /* 0x0103e80008000004 */
[----:B------:R2:W-:Y:S04]  /*36580*/  STS.U8 [R14+UR4+0x3bc0], R22 ;  /* 0x003bc0160e007988 */ /* 0x0005e80008000004 */
[----:B------:R4:W-:Y:S04]  /*36590*/  STS.U8 [R14+UR4+0x3b80], R23 ;  /* 0x003b80170e007988 */ /* 0x0009e80008000004 */
[----:B------:R1:W-:Y:S04]  /*365a0*/  STS.U8 [R14+UR4+0x4a00], R24 ;  /* 0x004a00180e007988 */ /* 0x0003e80008000004 */
[----:B------:R2:W-:Y:S04]  /*365b0*/  STS.U8 [R14+UR4+0x4a40], R25 ;  /* 0x004a40190e007988 */ /* 0x0005e80008000004 */
[----:B0-----:R-:W3:Y:S04]  /*365c0*/  LDL.LU R0, [R1+0x4c5c] ;  /* 0x004c5c0001007983 */ /* 0x001ee80000300800 */
[----:B-1----:R-:W3:Y:S04]  /*365d0*/  LDL.LU R21, [R1+0x4c58] ;  /* 0x004c580001157983 */ /* 0x002ee80000300800 */
[----:B--2---:R-:W2:Y:S04]  /*365e0*/  LDL.LU R22, [R1+0x4c54] ;  /* 0x004c540001167983 */ /* 0x004ea80000300800 */
[----:B----4-:R-:W4:Y:S04]  /*365f0*/  LDL.LU R23, [R1+0x4c50] ;  /* 0x004c500001177983 */ /* 0x010f280000300800 */
[----:B------:R-:W2:Y:S04]  /*36600*/  LDL.LU R24, [R1+0x4c4c] ;  /* 0x004c4c0001187983 */ /* 0x000ea80000300800 */
[----:B------:R-:W2:Y:S04]  /*36610*/  LDL.LU R25, [R1+0x4c48] ;  /* 0x004c480001197983 */ /* 0x000ea80000300800 */
[----:B------:R0:W-:Y:S04]  /*36620*/  STS.U8 [R14+UR4+0x4a80], R26 ;  /* 0x004a801a0e007988 */ /* 0x0001e80008000004 */
[----:B------:R1:W-:Y:S04]  /*36630*/  STS.U8 [R14+UR4+0x4ac0], R27 ;  /* 0x004ac01b0e007988 */ /* 0x0003e80008000004 */
[----:B---3--:R3:W-:Y:S04]  /*36640*/  STS.U8 [R14+UR4+0x4b00], R28 ;  /* 0x004b001c0e007988 */ /* 0x0087e80008000004 */
[----:B0-----:R-:W2:Y:S04]  /*36650*/  LDL.LU R26, [R1+0x4c44] ;  /* 0x004c4400011a7983 */ /* 0x001ea80000300800 */
[----:B-1----:R-:W2:Y:S04]  /*36660*/  LDL.LU R27, [R1+0x4c40] ;  /* 0x004c4000011b7983 */ /* 0x002ea80000300800 */
[----:B---3--:R-:W3:Y:S04]  /*36670*/  LDL.LU R28, [R1+0x4c3c] ;  /* 0x004c3c00011c7983 */ /* 0x008ee80000300800 */
[----:B------:R0:W-:Y:S04]  /*36680*/  STS.U8 [R14+UR4+0x4b40], R29 ;  /* 0x004b401d0e007988 */ /* 0x0001e80008000004 */
[----:B------:R1:W-:Y:S04]  /*36690*/  STS.U8 [R14+UR4+0x4b80], R2 ;  /* 0x004b80020e007988 */ /* 0x0003e80008000004 */
[----:B------:R0:W-:Y:S04]  /*366a0*/  STS.U8 [R14+UR4+0x4bc0], R5 ;  /* 0x004bc0050e007988 */ /* 0x0001e80008000004 */
[----:B------:R0:W-:Y:S04]  /*366b0*/  STS.U8 [R14+UR4+0x5a40], R4 ;  /* 0x005a40040e007988 */ /* 0x0001e80008000004 */
[----:B------:R1:W-:Y:S04]  /*366c0*/  STS.U8 [R14+UR4+0x5a00], R3 ;  /* 0x005a00030e007988 */ /* 0x0003e80008000004 */
[----:B------:R1:W-:Y:S04]  /*366d0*/  STS.U8 [R14+UR4+0x5ac0], R6 ;  /* 0x005ac0060e007988 */ /* 0x0003e80008000004 */
[----:B0-----:R-:W4:Y:S04]  /*366e0*/  LDL.LU R29, [R1+0x7c0] ;  /* 0x0007c000011d7983 */ /* 0x001f280000300800 */
[----:B-1----:R-:W4:Y:S04]  /*366f0*/  LDL.LU R2, [R1+0x7bc] ;  /* 0x0007bc0001027983 */ /* 0x002f280000300800 */
[----:B------:R-:W4:Y:S04]  /*36700*/  LDL.LU R5, [R1+0x6d8] ;  /* 0x0006d80001057983 */ /* 0x000f280000300800 */
[----:B------:R-:W4:Y:S04]  /*36710*/  LDL.LU R4, [R1+0x6d4] ;  /* 0x0006d40001047983 */ /* 0x000f280000300800 */
[----:B------:R-:W4:Y:S04]  /*36720*/  LDL.LU R3, [R1+0x6d0] ;  /* 0x0006d00001037983 */ /* 0x000f280000300800 */
[----:B------:R0:W-:Y:S04]  /*36730*/  STS.U8 [R14+UR4+0x5a80], R7 ;  /* 0x005a80070e007988 */ /* 0x0001e80008000004 */
[----:B------:R-:W4:Y:S04]  /*36740*/  LDL.LU R6, [R1+0x6cc] ;  /* 0x0006cc0001067983 */ /* 0x000f280000300800 */
        /* <DEDUP_REMOVED lines=24> */
[----:B0-----:R-:W4:Y:S04]  /*368d0*/  LDL.LU R20, [R1+0x4d8] ;  /* 0x0004d80001147983 */ /* 0x001f280000300800 */
[----:B---3--:R-:W-:Y:S04]  /*368e0*/  STS.U8 [R14+UR4+0x7a40], R28 ;  /* 0x007a401c0e007988 */ /* 0x008fe80008000004 */
[----:B------:R0:W-:Y:S04]  /*368f0*/  STL [R1+0x4bc4], R28 ;  /* 0x004bc41c01007387 */ /* 0x0001e80000100800 */
[----:B--2---:R-:W-:Y:S04]  /*36900*/  STS.U8 [R14+UR4+0x7a00], R27 ;  /* 0x007a001b0e007988 */ /* 0x004fe80008000004 */
[----:B------:R-:W-:Y:S04]  /*36910*/  STS.U8 [R14+UR4+0x7ac0], R26 ;  /* 0x007ac01a0e007988 */ /* 0x000fe80008000004 */
[----:B------:R-:W-:Y:S04]  /*36920*/  STS.U8 [R14+UR4+0x7a80], R25 ;  /* 0x007a80190e007988 */ /* 0x000fe80008000004 */
[----:B0-----:R-:W2:Y:S04]  /*36930*/  LDL.LU R28, [R1+0x7c4] ;  /* 0x0007c400011c7983 */ /* 0x001ea80000300800 */
[----:B------:R0:W-:Y:S04]  /*36940*/  STL [R1+0x4bc8], R27 ;  /* 0x004bc81b01007387 */ /* 0x0001e80000100800 */
[----:B------:R-:W-:Y:S04]  /*36950*/  STS.U8 [R14+UR4+0x7b40], R24 ;  /* 0x007b40180e007988 */ /* 0x000fe80008000004 */
[----:B----4-:R-:W-:Y:S04]  /*36960*/  STS.U8 [R14+UR4+0x7b00], R23 ;  /* 0x007b00170e007988 */ /* 0x010fe80008000004 */
[----:B0-----:R-:W3:Y:S04]  /*36970*/  LDL.LU R27, [R1+0x7c8] ;  /* 0x0007c800011b7983 */ /* 0x001ee80000300800 */
[----:B------:R0:W-:Y:S04]  /*36980*/  STL [R1+0x4bcc], R26 ;  /* 0x004bcc1a01007387 */ /* 0x0001e80000100800 */
[----:B------:R1:W-:Y:S04]  /*36990*/  STS.U8 [R14+UR4+0x7bc0], R22 ;  /* 0x007bc0160e007988 */ /* 0x0003e80008000004 */
[----:B0-----:R-:W4:Y:S04]  /*369a0*/  LDL.LU R26, [R1+0x7cc] ;  /* 0x0007cc00011a7983 */ /* 0x001f280000300800 */
[----:B------:R0:W-:Y:S01]  /*369b0*/  STL [R1+0x4bd0], R25 ;  /* 0x004bd01901007387 */ /* 0x0001e20000100800 */
[----:B-1----:R-:W-:-:S03]  /*369c0*/  LOP3.LUT R14, R0, 0x30, RZ, 0x3c, !PT ;  /* 0x00000030000e7812 */ /* 0x002fc600078e3cff */
[----:B0-----:R-:W2:Y:S04]  /*369d0*/  LDL.LU R25, [R1+0x7d0] ;  /* 0x0007d00001197983 */ /* 0x001ea80000300800 */
[----:B------:R0:W-:Y:S04]  /*369e0*/  STL [R1+0x4bd4], R24 ;  /* 0x004bd41801007387 */ /* 0x0001e80000100800 */
[----:B0-----:R-:W2:Y:S04]  /*369f0*/  LDL.LU R24, [R1+0x7d4] ;  /* 0x0007d40001187983 */ /* 0x001ea80000300800 */
[----:B------:R0:W-:Y:S04]  /*36a00*/  STL [R1+0x4bd8], R23 ;  /* 0x004bd81701007387 */ /* 0x0001e80000100800 */
[----:B0-----:R-:W2:Y:S04]  /*36a10*/  LDL.LU R23, [R1+0x7d8] ;  /* 0x0007d80001177983 */ /* 0x001ea80000300800 */
[----:B------:R0:W-:Y:S02]  /*36a20*/  STL [R1+0x4c2c], R0 ;  /* 0x004c2c0001007387 */ /* 0x0001e40000100800 */
[----:B0-----:R-:W0:Y:S02]  /*36a30*/  S2R R0, SR_TID.X ;  /* 0x0000000000007919 */ /* 0x001e240000002100 */
[----:B------:R-:W-:Y:S04]  /*36a40*/  STL [R1+0x4bdc], R22 ;  /* 0x004bdc1601007387 */ /* 0x000fe80000100800 */
[----:B------:R-:W-:Y:S01]  /*36a50*/  STL [R1+0x4be0], R21 ;  /* 0x004be01501007387 */ /* 0x000fe20000100800 */
[----:B0-----:R-:W-:-:S04]  /*36a60*/  LOP3.LUT R0, R0, 0x3f, RZ, 0xc0, !PT ;  /* 0x0000003f00007812 */ /* 0x001fc800078ec0ff */
[----:B------:R-:W-:-:S05]  /*36a70*/  LOP3.LUT R0, R0, 0x28, RZ, 0x3c, !PT ;  /* 0x0000002800007812 */ /* 0x000fca00078e3cff */
[----:B------:R0:W-:Y:S04]  /*36a80*/  STS.U8 [R0+UR4+0x7b80], R21 ;  /* 0x007b801500007988 */ /* 0x0001e80008000004 */
[----:B0-----:R-:W2:Y:S04]  /*36a90*/  LDL.LU R0, [R1+0x4c8] ;  /* 0x0004c80001007983 */ /* 0x001ea80000300800 */
[----:B--2---:R0:W-:Y:S04]  /*36aa0*/  STL [R1+0x4c30], R0 ;  /* 0x004c300001007387 */ /* 0x0041e80000100800 */
[----:B0-----:R-:W2:Y:S04]  /*36ab0*/  LDL.LU R0, [R1+0x4cc] ;  /* 0x0004cc0001007983 */ /* 0x001ea80000300800 */
[----:B--2---:R0:W-:Y:S04]  /*36ac0*/  STL [R1+0x4c34], R0 ;  /* 0x004c340001007387 */ /* 0x0041e80000100800 */
[----:B0-----:R-:W2:Y:S04]  /*36ad0*/  LDL.LU R0, [R1+0x4d0] ;  /* 0x0004d00001007983 */ /* 0x001ea80000300800 */
[----:B------:R-:W-:Y:S04]  /*36ae0*/  STS.U8 [R14+UR4+0xc00], R23 ;  /* 0x000c00170e007988 */ /* 0x000fe80008000004 */
[----:B------:R-:W-:Y:S04]  /*36af0*/  STS.U8 [R14+UR4+0xc40], R24 ;  /* 0x000c40180e007988 */ /* 0x000fe80008000004 */
[----:B------:R-:W-:Y:S04]  /*36b00*/  STS.U8 [R14+UR4+0xc80], R25 ;  /* 0x000c80190e007988 */ /* 0x000fe80008000004 */
[----:B----4-:R-:W-:Y:S04]  /*36b10*/  STS.U8 [R14+UR4+0xcc0], R26 ;  /* 0x000cc01a0e007988 */ /* 0x010fe80008000004 */
[----:B---3--:R-:W-:Y:S04]  /*36b20*/  STS.U8 [R14+UR4+0xd00], R27 ;  /* 0x000d001b0e007988 */ /* 0x008fe80008000004 */
        /* <DEDUP_REMOVED lines=19> */
[----:B------:R-:W3:Y:S04]  /*36c60*/  LDL.LU R13, [R1+0x4c4] ;  /* 0x0004c400010d7983 */ /* 0x000ee80000300800 */
[----:B------:R-:W4:Y:S04]  /*36c70*/  LDL.LU R15, [R1+0x4c0] ;  /* 0x0004c000010f7983 */ /* 0x000f280000300800 */
[----:B------:R-:W3:Y:S04]  /*36c80*/  LDL.LU R16, [R1+0x4bc] ;  /* 0x0004bc0001107983 */ /* 0x000ee80000300800 */
[----:B------:R0:W-:Y:S04]  /*36c90*/  STS.U8 [R14+UR4+0x2d80], R18 ;  /* 0x002d80120e007988 */ /* 0x0001e80008000004 */
[----:B------:R-:W3:Y:S04]  /*36ca0*/  LDL.LU R17, [R1+0x3d8] ;  /* 0x0003d80001117983 */ /* 0x000ee80000300800 */
[----:B------:R1:W-:Y:S04]  /*36cb0*/  STS.U8 [R14+UR4+0x2dc0], R19 ;  /* 0x002dc0130e007988 */ /* 0x0003e80008000004 */
        /* <DEDUP_REMOVED lines=31> */
[----:B---3--:R1:W-:Y:S04]  /*36eb0*/  STS.U8 [R14+UR4+0x3d00], R13 ;  /* 0x003d000d0e007988 */ /* 0x0083e80008000004 */
[----:B----4-:R2:W-:Y:S04]  /*36ec0*/  STS.U8 [R14+UR4+0x3dc0], R15 ;  /* 0x003dc00f0e007988 */ /* 0x0105e80008000004 */
[----:B------:R3:W-:Y:S04]  /*36ed0*/  STS.U8 [R14+UR4+0x3d80], R16 ;  /* 0x003d80100e007988 */ /* 0x0007e80008000004 */
[----:B------:R4:W-:Y:S04]  /*36ee0*/  STS.U8 [R14+UR4+0x4c00], R17 ;  /* 0x004c00110e007988 */ /* 0x0009e80008000004 */
[----:B------:R2:W-:Y:S04]  /*36ef0*/  STS.U8 [R14+UR4+0x4c40], R18 ;  /* 0x004c40120e007988 */ /* 0x0005e80008000004 */
[----:B0-----:R-:W4:Y:S04]  /*36f00*/  LDL.LU R0, [R1+0x4c2c] ;  /* 0x004c2c0001007983 */ /* 0x001f280000300800 */
[----:B-1----:R-:W4:Y:S04]  /*36f10*/  LDL.LU R13, [R1+0x4c28] ;  /* 0x004c2800010d7983 */ /* 0x002f280000300800 */
[----:B--2---:R-:W2:Y:S04]  /*36f20*/  LDL.LU R15, [R1+0x4c24] ;  /* 0x004c2400010f7983 */ /* 0x004ea80000300800 */
[----:B---3--:R-:W3:Y:S04]  /*36f30*/  LDL.LU R16, [R1+0x4c20] ;  /* 0x004c200001107983 */ /* 0x008ee80000300800 */
[----:B----4-:R-:W4:Y:S04]  /*36f40*/  LDL.LU R17, [R1+0x4c1c] ;  /* 0x004c1c0001117983 */ /* 0x010f280000300800 */
[----:B------:R-:W2:Y:S04]  /*36f50*/  LDL.LU R18, [R1+0x4c18] ;  /* 0x004c180001127983 */ /* 0x000ea80000300800 */
[----:B------:R0:W-:Y:S04]  /*36f60*/  STS.U8 [R14+UR4+0x4c80], R19 ;  /* 0x004c80130e007988 */ /* 0x0001e80008000004 */
[----:B------:R1:W-:Y:S04]  /*36f70*/  STS.U8 [R14+UR4+0x4cc0], R20 ;  /* 0x004cc0140e007988 */ /* 0x0003e80008000004 */
[----:B0-----:R-:W2:Y:S04]  /*36f80*/  LDL.LU R19, [R1+0x4c14] ;  /* 0x004c140001137983 */ /* 0x001ea80000300800 */
[----:B-1----:R-:W2:Y:S04]  /*36f90*/  LDL.LU R20, [R1+0x4c10] ;  /* 0x004c100001147983 */ /* 0x002ea80000300800 */
        /* <DEDUP_REMOVED lines=20> */
[----:B--2---:R-:W-:Y:S04]  /*370e0*/  STS.U8 [R14+UR4+0x7c40], R20 ;  /* 0x007c40140e007988 */ /* 0x004fe80008000004 */
[----:B------:R-:W-:Y:S04]  /*370f0*/  STL [R1+0x4be4], R20 ;  /* 0x004be41401007387 */ /* 0x000fe80000100800 */
[----:B------:R-:W-:Y:S04]  /*37100*/  STS.U8 [R14+UR4+0x7c00], R19 ;  /* 0x007c00130e007988 */ /* 0x000fe80008000004 */
[----:B------:R-:W-:Y:S04]  /*37110*/  STL [R1+0x4be8], R19 ;  /* 0x004be81301007387 */ /* 0x000fe80000100800 */
[----:B------:R-:W-:Y:S04]  /*37120*/  STS.U8 [R14+UR4+0x7cc0], R18 ;  /* 0x007cc0120e007988 */ /* 0x000fe80008000004 */
[----:B------:R-:W-:Y:S04]  /*37130*/  STL [R1+0x4bec], R18 ;  /* 0x004bec1201007387 */ /* 0x000fe80000100800 */
[----:B----4-:R-:W-:Y:S04]  /*37140*/  STS.U8 [R14+UR4+0x7c80], R17 ;  /* 0x007c80110e007988 */ /* 0x010fe80008000004 */
[----:B------:R-:W-:Y:S04]  /*37150*/  STL [R1+0x4bf0], R17 ;  /* 0x004bf01101007387 */ /* 0x000fe80000100800 */
[----:B---3--:R-:W-:Y:S04]  /*37160*/  STS.U8 [R14+UR4+0x7d40], R16 ;  /* 0x007d40100e007988 */ /* 0x008fe80008000004 */
[----:B------:R0:W-:Y:S04]  /*37170*/  STL [R1+0x4bf4], R16 ;  /* 0x004bf41001007387 */ /* 0x0001e80000100800 */
[----:B0-----:R-:W2:Y:S04]  /*37180*/  LDL.LU R16, [R1+0x7b8] ;  /* 0x0007b80001107983 */ /* 0x001ea80000300800 */
[----:B------:R-:W3:Y:S04]  /*37190*/  LDL.LU R17, [R1+0x7b4] ;  /* 0x0007b40001117983 */ /* 0x000ee80000300800 */
[----:B------:R-:W4:Y:S04]  /*371a0*/  LDL.LU R18, [R1+0x7b0] ;  /* 0x0007b00001127983 */ /* 0x000f280000300800 */
        /* <DEDUP_REMOVED lines=22> */
[----:B------:R0:W-:Y:S04]  /*37310*/  STS.U8 [R14+UR4+0x7d00], R15 ;  /* 0x007d000f0e007988 */ /* 0x0001e80008000004 */
[----:B0-----:R-:W2:Y:S04]  /*37320*/  LDL.LU R14, [R1+0x4c0c] ;  /* 0x004c0c00010e7983 */ /* 0x001ea80000300800 */
[----:B------:R0:W-:Y:S02]  /*37330*/  STL [R1+0x4bf8], R15 ;  /* 0x004bf80f01007387 */ /* 0x0001e40000100800 */
[----:B0-----:R-:W0:Y:S01]  /*37340*/  S2R R15, SR_TID.X ;  /* 0x00000000000f7919 */ /* 0x001e220000002100 */
[----:B------:R-:W-:-:S02]  /*37350*/  LOP3.LUT R0, R0, 0x38, RZ, 0x3c, !PT ;  /* 0x0000003800007812 */ /* 0x000fc400078e3cff */
[----:B0-----:R-:W-:-:S04]  /*37360*/  LOP3.LUT R15, R15, 0x3f, RZ, 0xc0, !PT ;  /* 0x0000003f0f0f7812 */ /* 0x001fc800078ec0ff */
[----:B------:R-:W-:-:S05]  /*37370*/  LOP3.LUT R15, R15, 0x30, RZ, 0x3c, !PT ;  /* 0x000000300f0f7812 */ /* 0x000fca00078e3cff */
[----:B--2---:R-:W-:Y:S04]  /*37380*/  STS.U8 [R15+UR4+0x7dc0], R14 ;  /* 0x007dc00e0f007988 */ /* 0x004fe80008000004 */
[----:B------:R-:W-:Y:S04]  /*37390*/  STS.U8 [R15+UR4+0x7d80], R13 ;  /* 0x007d800d0f007988 */ /* 0x000fe80008000004 */
[----:B------:R-:W-:Y:S04]  /*373a0*/  STS.U8 [R0+UR4+0xe00], R16 ;  /* 0x000e001000007988 */ /* 0x000fe80008000004 */
[----:B---3--:R-:W-:Y:S04]  /*373b0*/  STS.U8 [R0+UR4+0xe40], R17 ;  /* 0x000e401100007988 */ /* 0x008fe80008000004 */
        /* <DEDUP_REMOVED lines=18> */
[----:B------:R-:W-:Y:S04]  /*374e0*/  STL [R1+0x4bfc], R14 ;  /* 0x004bfc0e01007387 */ /* 0x000fe80000100800 */
[----:B------:R-:W-:Y:S04]  /*374f0*/  STS.U8 [R0+UR4+0x2f00], R8 ;  /* 0x002f000800007988 */ /* 0x000fe80008000004 */
[----:B------:R-:W-:Y:S04]  /*37500*/  STL [R1+0x4c00], R13 ;  /* 0x004c000d01007387 */ /* 0x000fe80000100800 */
[----:B------:R0:W-:Y:S04]  /*37510*/  STS.U8 [R0+UR4+0x2f40], R12 ;  /* 0x002f400c00007988 */ /* 0x0001e80008000004 */
[----:B0-----:R-:W2:Y:S04]  /*37520*/  LDL.LU R12, [R1+0x4b4] ;  /* 0x0004b400010c7983 */ /* 0x001ea80000300800 */
[----:B------:R-:W3:Y:S04]  /*37530*/  LDL.LU R13, [R1+0x4a8] ;  /* 0x0004a800010d7983 */ /* 0x000ee80000300800 */
[----:B---3--:R0:W-:Y:S04]  /*37540*/  STL [R1+0x4c04], R13 ;  /* 0x004c040d01007387 */ /* 0x0081e80000100800 */
[----:B0-----:R-:W3:Y:S04]  /*37550*/  LDL.LU R13, [R1+0x4ac] ;  /* 0x0004ac00010d7983 */ /* 0x001ee80000300800 */
[----:B------:R-:W-:Y:S04]  /*37560*/  STS.U8 [R0+UR4+0x2f80], R9 ;  /* 0x002f800900007988 */ /* 0x000fe80008000004 */
[----:B------:R-:W-:Y:S04]  /*37570*/  STS.U8 [R0+UR4+0x2fc0], R10 ;  /* 0x002fc00a00007988 */ /* 0x000fe80008000004 */
[----:B---3--:R0:W-:Y:S04]  /*37580*/  STL [R1+0x4c08], R13 ;  /* 0x004c080d01007387 */ /* 0x0081e80000100800 */
        /* <DEDUP_REMOVED lines=27> */
[----:B--2---:R1:W-:Y:S04]  /*37740*/  STS.U8 [R0+UR4+0x3e00], R12 ;  /* 0x003e000c00007988 */ /* 0x0043e80008000004 */
[----:B0-----:R-:W2:Y:S04]  /*37750*/  LDL.LU R11, [R1+0x100] ;  /* 0x00010000010b7983 */ /* 0x001ea80000300800 */
[----:B-1----:R-:W2:Y:S04]  /*37760*/  LDL.LU R12, [R1+0xfc] ;  /* 0x0000fc00010c7983 */ /* 0x002ea80000300800 */
[----:B---3--:R0:W-:Y:S04]  /*37770*/  STS.U8 [R0+UR4+0x3ec0], R13 ;  /* 0x003ec00d00007988 */ /* 0x0081e80008000004 */
[----:B0-----:R-:W3:Y:S04]  /*37780*/  LDL.LU R13, [R1+0x4c08] ;  /* 0x004c0800010d7983 */ /* 0x001ee80000300800 */
[----:B---3--:R0:W-:Y:S04]  /*37790*/  STS.U8 [R0+UR4+0x3e80], R13 ;  /* 0x003e800d00007988 */ /* 0x0081e80008000004 */
[----:B0-----:R-:W3:Y:S04]  /*377a0*/  LDL.LU R13, [R1+0x4c04] ;  /* 0x004c0400010d7983 */ /* 0x001ee80000300800 */
[----:B---3--:R0:W-:Y:S04]  /*377b0*/  STS.U8 [R0+UR4+0x3f40], R13 ;  /* 0x003f400d00007988 */ /* 0x0081e80008000004 */
[----:B----4-:R1:W-:Y:S04]  /*377c0*/  STS.U8 [R0+UR4+0x3f00], R14 ;  /* 0x003f000e00007988 */ /* 0x0103e80008000004 */
[----:B------:R3:W-:Y:S04]  /*377d0*/  STS.U8 [R0+UR4+0x3fc0], R15 ;  /* 0x003fc00f00007988 */ /* 0x0007e80008000004 */
[----:B------:R4:W-:Y:S04]  /*377e0*/  STS.U8 [R0+UR4+0x3f80], R16 ;  /* 0x003f801000007988 */ /* 0x0009e80008000004 */
[----:B------:R1:W-:Y:S04]  /*377f0*/  STS.U8 [R0+UR4+0x4e00], R17 ;  /* 0x004e001100007988 */ /* 0x0003e80008000004 */
[----:B------:R2:W-:Y:S04]  /*37800*/  STS.U8 [R0+UR4+0x4e40], R18 ;  /* 0x004e401200007988 */ /* 0x0005e80008000004 */
[----:B0-----:R-:W2:Y:S04]  /*37810*/  LDL.LU R13, [R1+0x4c00] ;  /* 0x004c0000010d7983 */ /* 0x001ea80000300800 */
[----:B-1----:R-:W2:Y:S04]  /*37820*/  LDL.LU R14, [R1+0x4bfc] ;  /* 0x004bfc00010e7983 */ /* 0x002ea80000300800 */
[----:B---3--:R-:W3:Y:S04]  /*37830*/  LDL.LU R15, [R1+0x4bf8] ;  /* 0x004bf800010f7983 */ /* 0x008ee80000300800 */
[----:B----4-:R-:W4:Y:S04]  /*37840*/  LDL.LU R16, [R1+0x4bf4] ;  /* 0x004bf40001107983 */ /* 0x010f280000300800 */
[----:B------:R-:W3:Y:S04]  /*37850*/  LDL.LU R17, [R1+0x4bf0] ;  /* 0x004bf00001117983 */ /* 0x000ee80000300800 */
[----:B--2---:R-:W2:Y:S04]  /*37860*/  LDL.LU R18, [R1+0x4bec] ;  /* 0x004bec0001127983 */ /* 0x004ea80000300800 */
[----:B------:R0:W-:Y:S04]  /*37870*/  STS.U8 [R0+UR4+0x4e80], R19 ;  /* 0x004e801300007988 */ /* 0x0001e80008000004 */
[----:B------:R1:W-:Y:S04]  /*37880*/  STS.U8 [R0+UR4+0x4ec0], R20 ;  /* 0x004ec01400007988 */ /* 0x0003e80008000004 */
[----:B------:R0:W-:Y:S04]  /*37890*/  STS.U8 [R0+UR4+0x4f00], R21 ;  /* 0x004f001500007988 */ /* 0x0001e80008000004 */
[----:B------:R0:W-:Y:S04]  /*378a0*/  STS.U8 [R0+UR4+0x4f40], R22 ;  /* 0x004f401600007988 */ /* 0x0001e80008000004 */
[----:B------:R1:W-:Y:S04]  /*378b0*/  STS.U8 [R0+UR4+0x4f80], R23 ;  /* 0x004f801700007988 */ /* 0x0003e80008000004 */
[----:B------:R1:W-:Y:S04]  /*378c0*/  STS.U8 [R0+UR4+0x4fc0], R24 ;  /* 0x004fc01800007988 */ /* 0x0003e80008000004 */
[----:B0-----:R-:W2:Y:S04]  /*378d0*/  LDL.LU R19, [R1+0x4be8] ;  /* 0x004be80001137983 */ /* 0x001ea80000300800 */
[----:B-1----:R-:W2:Y:S04]  /*378e0*/  LDL.LU R20, [R1+0x4be4] ;  /* 0x004be40001147983 */ /* 0x002ea80000300800 */
[----:B------:R-:W2:Y:S04]  /*378f0*/  LDL.LU R21, [R1+0x4be0] ;  /* 0x004be00001157983 */ /* 0x000ea80000300800 */
[----:B------:R-:W2:Y:S04]  /*37900*/  LDL.LU R22, [R1+0x4bdc] ;  /* 0x004bdc0001167983 */ /* 0x000ea80000300800 */
[----:B------:R-:W2:Y:S04]  /*37910*/  LDL.LU R23, [R1+0x4bd8] ;  /* 0x004bd80001177983 */ /* 0x000ea80000300800 */
[----:B------:R-:W2:Y:S04]  /*37920*/  LDL.LU R24, [R1+0x4bd4] ;  /* 0x004bd40001187983 */ /* 0x000ea80000300800 */
        /* <DEDUP_REMOVED lines=22> */
[----:B------:R-:W2:Y:S04]  /*37a90*/  LDL R2, [R1+0x3710] ;  /* 0x0037100001027983 */ /* 0x000ea80000100800 */
[----:B------:R-:W2:Y:S04]  /*37aa0*/  LDL.LU R8, [R1+0x4ba8] ;  /* 0x004ba80001087983 */ /* 0x000ea80000300800 */
        /* <DEDUP_REMOVED lines=8> */
[----:B--2---:R-:W-:Y:S04]  /*37b30*/  STS.U8 [R0+UR4+0x7e40], R12 ;  /* 0x007e400c00007988 */ /* 0x004fe80008000004 */
[----:B------:R-:W-:Y:S04]  /*37b40*/  STS.U8 [R0+UR4+0x7e00], R11 ;  /* 0x007e000b00007988 */ /* 0x000fe80008000004 */
[----:B------:R-:W-:Y:S04]  /*37b50*/  STS.U8 [R0+UR4+0x7ec0], R10 ;  /* 0x007ec00a00007988 */ /* 0x000fe80008000004 */
[----:B------:R-:W-:Y:S04]  /*37b60*/  STS.U8 [R0+UR4+0x7e80], R9 ;  /* 0x007e800900007988 */ /* 0x000fe80008000004 */
[----:B------:R-:W-:Y:S04]  /*37b70*/  STS.U8 [R0+UR4+0x7f40], R8 ;  /* 0x007f400800007988 */ /* 0x000fe80008000004 */
[----:B------:R-:W-:Y:S04]  /*37b80*/  STS.U8 [R0+UR4+0x7f00], R7 ;  /* 0x007f000700007988 */ /* 0x000fe80008000004 */
[----:B------:R-:W-:Y:S04]  /*37b90*/  STS.U8 [R0+UR4+0x7fc0], R6 ;  /* 0x007fc00600007988 */ /* 0x000fe80008000004 */
[----:B------:R0:W-:Y:S04]  /*37ba0*/  STS.U8 [R0+UR4+0x7f80], R3 ;  /* 0x007f800300007988 */ /* 0x0001e80008000004 */
[----:B0-----:R-:W2:Y:S04]  /*37bb0*/  LDL.LU R0, [R1+0x4b94] ;  /* 0x004b940001007983 */ /* 0x001ea80000300800 */
[----:B------:R-:W2:Y:S01]  /*37bc0*/  LDL R3, [R1+0x3708] ;  /* 0x0037080001037983 */ /* 0x000ea20000100800 */
[----:B------:R-:W-:Y:S01]  /*37bd0*/  BAR.SYNC.DEFER_BLOCKING 0x0 ;  /* 0x0000000000007b1d */ /* 0x000fe20000010000 */
[----:B------:R-:W-:-:S06]  /*37be0*/  PRMT R5, RZ, 0x7610, R5 ;  /* 0x00007610ff057816 */ /* 0x000fcc0000000005 */
[----:B--2---:R-:W2:Y:S04]  /*37bf0*/  @!P0 LDG.E.U8 R5, desc[UR34][R2.64] ;  /* 0x0000002202058981 */ /* 0x004ea8000c1e1100 */
[----:B--2---:R0:W-:Y:S04]  /*37c00*/  STL [R1+0x26c], R5 ;  /* 0x00026c0501007387 */ /* 0x0041e80000100800 */
[----:B0-----:R-:W2:Y:S04]  /*37c10*/  LDL.LU R5, [R1+0x4b90] ;  /* 0x004b900001057983 */ /* 0x001ea80000300800 */
[----:B------:R-:W2:Y:S04]  /*37c20*/  LDL R2, [R1+0x34b4] ;  /* 0x0034b40001027983 */ /* 0x000ea80000100800 */
[----:B------:R-:W2:Y:S01]  /*37c30*/  LDL R3, [R1+0x34ec] ;  /* 0x0034ec0001037983 */ /* 0x000ea20000100800 */
[----:B------:R-:W-:-:S02]  /*37c40*/  PRMT R0, RZ, 0x7610, R0 ;  /* 0x00007610ff007816 */ /* 0x000fc40000000000 */
[----:B--2---:R-:W-:-:S04]  /*37c50*/  @!P0 LOP3.LUT R3, R3, R2, RZ, 0x3c, !PT ;  /* 0x0000000203038212 */ /* 0x004fc800078e3cff */
[----:B------:R-:W-:-:S04]  /*37c60*/  @!P0 LOP3.LUT R2, R3, R2, RZ, 0x3c, !PT ;  /* 0x0000000203028212 */ /* 0x000fc800078e3cff */
[----:B------:R-:W-:-:S05]  /*37c70*/  @!P0 LOP3.LUT R3, R3, R2, RZ, 0x3c, !PT ;  /* 0x0000000203038212 */ /* 0x000fca00078e3cff */
[----:B------:R-:W2:Y:S04]  /*37c80*/  @!P0 LDG.E.U8 R0, desc[UR34][R2.64] ;  /* 0x0000002202008981 */ /* 0x000ea8000c1e1100 */
        /* <DEDUP_REMOVED lines=900> */
[----:B--2---:R0:W-:Y:S04]  /*3b4d0*/  STL [R1], R0 ;  /* 0x0000000001007387 */ /* 0x0041e80000100800 */
        /* <DEDUP_REMOVED lines=8> */
[----:B------:R-:W3:Y:S04]  /*3b560*/  LDL R2, [R1+0x3640] ;  /* 0x0036400001027983 */ /* 0x000ee80000100800 */
[----:B------:R-:W3:Y:S01]  /*3b570*/  LDL R3, [R1+0x367c] ;  /* 0x00367c0001037983 */ /* 0x000ee20000100800 */
[----:B------:R-:W-:-:S03]  /*3b580*/  PRMT R28, RZ, 0x7610, R28 ;  /* 0x00007610ff1c7816 */ /* 0x000fc6000000001c */
[----:B--2---:R0:W-:Y:S04]  /*3b590*/  STL [R1+0x4998], R29 ;  /* 0x0049981d01007387 */ /* 0x0041e80000100800 */
[----:B0-----:R-:W2:Y:S01]  /*3b5a0*/  LDL R29, [R1+0x3684] ;  /* 0x00368400011d7983 */ /* 0x001ea20000100800 */
[----:B---3--:R-:W-:-:S04]  /*3b5b0*/  @!P0 LOP3.LUT R3, R3, R2, RZ, 0x3c, !PT ;  /* 0x0000000203038212 */ /* 0x008fc800078e3cff */
[----:B------:R-:W-:-:S04]  /*3b5c0*/  @!P0 LOP3.LUT R2, R3, R2, RZ, 0x3c, !PT ;  /* 0x0000000203028212 */ /* 0x000fc800078e3cff */
[----:B------:R-:W-:-:S05]  /*3b5d0*/  @!P0 LOP3.LUT R3, R3, R2, RZ, 0x3c, !PT ;  /* 0x0000000203038212 */ /* 0x000fca00078e3cff */
[----:B------:R2:W3:Y:S04]  /*3b5e0*/  @!P0 LDG.E.U8 R28, desc[UR34][R2.64] ;  /* 0x00000022021c8981 */ /* 0x0004e8000c1e1100 */
[----:B------:R-:W4:Y:S01]  /*3b5f0*/  LDL R3, [R1+0x3648] ;  /* 0x0036480001037983 */ /* 0x000f220000100800 */
[----:B------:R-:W-:Y:S01]  /*3b600*/  PRMT R27, RZ, 0x7610, R27 ;  /* 0x00007610ff1b7816 */ /* 0x000fe2000000001b */
[----:B--2---:R-:W-:Y:S02]  /*3b610*/  @!P0 IMAD.MOV.U32 R2, RZ, RZ, R29 ;  /* 0x000000ffff028224 */ /* 0x004fe400078e001d */
[----:B---3--:R0:W-:Y:S01]  /*3b620*/  STL [R1+0x4988], R28 ;  /* 0x0049881c01007387 */ /* 0x0081e20000100800 */
[----:B------:R-:W-:-:S03]  /*3b630*/  PRMT R26, RZ, 0x7610, R26 ;  /* 0x00007610ff1a7816 */ /* 0x000fc6000000001a */
[----:B------:R-:W2:Y:S04]  /*3b640*/  LDL R29, [R1+0x3668] ;  /* 0x00366800011d7983 */ /* 0x000ea80000100800 */
[----:B----4-:R1:W3:Y:S04]  /*3b650*/  @!P0 LDG.E.U8 R27, desc[UR34][R2.64] ;  /* 0x00000022021b8981 */ /* 0x0102e8000c1e1100 */
[----:B0-----:R-:W4:Y:S04]  /*3b660*/  LDL R28, [R1+0x36a4] ;  /* 0x0036a400011c7983 */ /* 0x001f280000100800 */
[----:B------:R-:W1:Y:S04]  /*3b670*/  LDL R2, [R1+0x3650] ;  /* 0x0036500001027983 */ /* 0x000e680000100800 */
[----:B------:R-:W1:Y:S02]  /*3b680*/  LDL R3, [R1+0x368c] ;  /* 0x00368c0001037983 */ /* 0x000e640000100800 */
[----:B-1----:R-:W-:-:S04]  /*3b690*/  @!P0 LOP3.LUT R3, R3, R2, RZ, 0x3c, !PT ;  /* 0x0000000203038212 */ /* 0x002fc800078e3cff */
[----:B------:R-:W-:-:S04]  /*3b6a0*/  @!P0 LOP3.LUT R2, R3, R2, RZ, 0x3c, !PT ;  /* 0x0000000203028212 */ /* 0x000fc800078e3cff */
[----:B------:R-:W-:-:S05]  /*3b6b0*/  @!P0 LOP3.LUT R3, R3, R2, RZ, 0x3c, !PT ;  /* 0x0000000203038212 */ /* 0x000fca00078e3cff */
[----:B------:R-:W2:Y:S04]  /*3b6c0*/  @!P0 LDG.E.U8 R26, desc[UR34][R2.64] ;  /* 0x00000022021a8981 */ /* 0x000ea8000c1e1100 */
[----:B---3--:R0:W-:Y:S04]  /*3b6d0*/  STL [R1+0x498c], R27 ;  /* 0x00498c1b01007387 */ /* 0x0081e80000100800 */
[----:B------:R-:W3:Y:S04]  /*3b6e0*/  LDL R2, [R1+0x3658] ;  /* 0x0036580001027983 */ /* 0x000ee80000100800 */
[----:B------:R-:W3:Y:S04]  /*3b6f0*/  LDL R3, [R1+0x3694] ;  /* 0x0036940001037983 */ /* 0x000ee80000100800 */
[----:B0-----:R-:W4:Y:S04]  /*3b700*/  LDL R27, [R1+0x369c] ;  /* 0x00369c00011b7983 */ /* 0x001f280000100800 */
[----:B--2---:R0:W-:Y:S04]  /*3b710*/  STL [R1+0x49dc], R26 ;  /* 0x0049dc1a01007387 */ /* 0x0041e80000100800 */
[----:B0-----:R-:W2:Y:S01]  /*3b720*/  LDL R26, [R1+0x3660] ;  /* 0x00366000011a7983 */ /* 0x001ea20000100800 */
[----:B---3--:R-:W-:-:S02]  /*3b730*/  @!P0 LOP3.LUT R3, R3, R2, RZ, 0x3c, !PT ;  /* 0x0000000203038212 */ /* 0x008fc400078e3cff */
[----:B------:R-:W-:Y:S02]  /*3b740*/  PRMT R25, RZ, 0x7610, R25 ;  /* 0x00007610ff197816 */ /* 0x000fe40000000019 */
[----:B------:R-:W-:-:S04]  /*3b750*/  @!P0 LOP3.LUT R2, R3, R2, RZ, 0x3c, !PT ;  /* 0x0000000203028212 */ /* 0x000fc800078e3cff */
[----:B------:R-:W-:Y:S02]  /*3b760*/  @!P0 LOP3.LUT R3, R3, R2, RZ, 0x3c, !PT ;  /* 0x0000000203038212 */ /* 0x000fe400078e3cff */
[----:B------:R-:W-:-:S03]  /*3b770*/  PRMT R24, RZ, 0x7610, R24 ;  /* 0x00007610ff187816 */ /* 0x000fc60000000018 */
[----:B------:R4:W3:Y:S02]  /*3b780*/  @!P0 LDG.E.U8 R25, desc[UR34][R2.64] ;  /* 0x0000002202198981 */ /* 0x0008e4000c1e1100 */
[----:B----4-:R-:W-:Y:S02]  /*3b790*/  @!P0 IMAD.MOV.U32 R2, RZ, RZ, R27 ;  /* 0x000000ffff028224 */ /* 0x010fe400078e001b */
[----:B--2---:R-:W-:-:S05]  /*3b7a0*/  @!P0 IMAD.MOV.U32 R3, RZ, RZ, R26 ;  /* 0x000000ffff038224 */ /* 0x004fca00078e001a */
[----:B------:R0:W2:Y:S01]  /*3b7b0*/  @!P0 LDG.E.U8 R24, desc[UR34][R2.64] ;  /* 0x0000002202188981 */ /* 0x0000a2000c1e1100 */
[----:B------:R-:W-:Y:S01]  /*3b7c0*/  PRMT R23, RZ, 0x7610, R23 ;  /* 0x00007610ff177816 */ /* 0x000fe20000000017 */
[----:B0-----:R-:W-:Y:S02]  /*3b7d0*/  @!P0 IMAD.MOV.U32 R2, RZ, RZ, R28 ;  /* 0x000000ffff028224 */ /* 0x001fe400078e001c */
[----:B------:R-:W-:Y:S01]  /*3b7e0*/  @!P0 IMAD.MOV.U32 R3, RZ, RZ, R29 ;  /* 0x000000ffff038224 */ /* 0x000fe200078e001d */
[----:B---3--:R0:W-:Y:S04]  /*3b7f0*/  STL [R1+0x49e0], R25 ;  /* 0x0049e01901007387 */ /* 0x0081e80000100800 */
[----:B------:R-:W3:Y:S04]  /*3b800*/  @!P0 LDG.E.U8 R23, desc[UR34][R2.64] ;  /* 0x0000002202178981 */ /* 0x000ee8000c1e1100 */
[----:B0-----:R-:W4:Y:S04]  /*3b810*/  LDL R25, [R1+0x36ac] ;  /* 0x0036ac0001197983 */ /* 0x001f280000100800 */
[----:B--2---:R0:W-:Y:S01]  /*3b820*/  STL [R1+0x49c4], R24 ;  /* 0x0049c41801007387 */ /* 0x0041e20000100800 */
[----:B------:R-:W-:-:S03]  /*3b830*/  PRMT R22, RZ, 0x7610, R22 ;  /* 0x00007610ff167816 */ /* 0x000fc60000000016 */
[----:B------:R-:W2:Y:S04]  /*3b840*/  LDL R29, [R1+0x3680] ;  /* 0x00368000011d7983 */ /* 0x000ea80000100800 */
[----:B------:R-:W2:Y:S04]  /*3b850*/  LDL R28, [R1+0x36bc] ;  /* 0x0036bc00011c7983 */ /* 0x000ea80000100800 */
[----:B------:R-:W2:Y:S04]  /*3b860*/  LDL R27, [R1+0x3688] ;  /* 0x00368800011b7983 */ /* 0x000ea80000100800 */
[----:B------:R-:W2:Y:S04]  /*3b870*/  LDL R26, [R1+0x36c4] ;  /* 0x0036c400011a7983 */ /* 0x000ea80000100800 */
[----:B0-----:R-:W2:Y:S04]  /*3b880*/  LDL R24, [R1+0x3670] ;  /* 0x0036700001187983 */ /* 0x001ea80000100800 */
[----:B---3--:R0:W-:Y:S01]  /*3b890*/  STL [R1+0x49c8], R23 ;  /* 0x0049c81701007387 */ /* 0x0081e20000100800 */
[----:B----4-:R-:W-:-:S03]  /*3b8a0*/  @!P0 IMAD.MOV.U32 R2, RZ, RZ, R25 ;  /* 0x000000ffff028224 */ /* 0x010fc600078e0019 */
[----:B------:R-:W3:Y:S04]  /*3b8b0*/  LDL R25, [R1+0x3690] ;  /* 0x0036900001197983 */ /* 0x000ee80000100800 */
[----:B0-----:R-:W4:Y:S01]  /*3b8c0*/  LDL R23, [R1+0x36b4] ;  /* 0x0036b40001177983 */ /* 0x001f220000100800 */
[----:B--2---:R-:W-:-:S03]  /*3b8d0*/  @!P0 IMAD.MOV.U32 R3, RZ, RZ, R24 ;  /* 0x000000ffff038224 */ /* 0x004fc600078e0018 */
[----:B------:R-:W2:Y:S04]  /*3b8e0*/  LDL R24, [R1+0x36cc] ;  /* 0x0036cc0001187983 */ /* 0x000ea80000100800 */
[----:B------:R4:W2:Y:S04]  /*3b8f0*/  @!P0 LDG.E.U8 R22, desc[UR34][R2.64] ;  /* 0x0000002202168981 */ /* 0x0008a8000c1e1100 */
[----:B------:R-:W2:Y:S01]  /*3b900*/  LDL R3, [R1+0x3678] ;  /* 0x0036780001037983 */ /* 0x000ea20000100800 */
[----:B------:R-:W-:Y:S01]  /*3b910*/  PRMT R21, RZ, 0x7610, R21 ;  /* 0x00007610ff157816 */ /* 0x000fe20000000015 */
[----:B----4-:R-:W-:Y:S01]  /*3b920*/  @!P0 IMAD.MOV.U32 R2, RZ, RZ, R23 ;  /* 0x000000ffff028224 */ /* 0x010fe200078e0017 */
[----:B------:R-:W-:-:S02]  /*3b930*/  PRMT R20, RZ, 0x7610, R20 ;  /* 0x00007610ff147816 */ /* 0x000fc40000000014 */
[----:B------:R-:W-:Y:S02]  /*3b940*/  PRMT R19, RZ, 0x7610, R19 ;  /* 0x00007610ff137816 */ /* 0x000fe40000000013 */
[----:B------:R-:W-:Y:S01]  /*3b950*/  PRMT R18, RZ, 0x7610, R18 ;  /* 0x00007610ff127816 */ /* 0x000fe20000000012 */
[----:B--2---:R0:W2:Y:S02]  /*3b960*/  @!P0 LDG.E.U8 R21, desc[UR34][R2.64] ;  /* 0x0000002202158981 */ /* 0x0040a4000c1e1100 */
[----:B0-----:R-:W-:Y:S02]  /*3b970*/  @!P0 IMAD.MOV.U32 R2, RZ, RZ, R28 ;  /* 0x000000ffff028224 */ /* 0x001fe400078e001c */
[----:B------:R-:W-:-:S05]  /*3b980*/  @!P0 IMAD.MOV.U32 R3, RZ, RZ, R29 ;  /* 0x000000ffff038224 */ /* 0x000fca00078e001d */
[----:B------:R0:W4:Y:S02]  /*3b990*/  @!P0 LDG.E.U8 R20, desc[UR34][R2.64] ;  /* 0x0000002202148981 */ /* 0x000124000c1e1100 */
[----:B0-----:R-:W-:Y:S02]  /*3b9a0*/  @!P0 IMAD.MOV.U32 R2, RZ, RZ, R26 ;  /* 0x000000ffff028224 */ /* 0x001fe400078e001a */
[----:B------:R-:W-:-:S05]  /*3b9b0*/  @!P0 IMAD.MOV.U32 R3, RZ, RZ, R27 ;  /* 0x000000ffff038224 */ /* 0x000fca00078e001b */
[----:B------:R0:W4:Y:S04]  /*3b9c0*/  @!P0 LDG.E.U8 R19, desc[UR34][R2.64] ;  /* 0x0000002202138981 */ /* 0x000128000c1e1100 */
[----:B------:R1:W-:Y:S04]  /*3b9d0*/  STL [R1+0x499c], R22 ;  /* 0x00499c1601007387 */ /* 0x0003e80000100800 */
[----:B------:R-:W4:Y:S01]  /*3b9e0*/  LDL R23, [R1+0x3698] ;  /* 0x0036980001177983 */ /* 0x000f220000100800 */
[----:B0-----:R-:W-:Y:S02]  /*3b9f0*/  @!P0 IMAD.MOV.U32 R2, RZ, RZ, R24 ;  /* 0x000000ffff028224 */ /* 0x001fe400078e0018 */
[----:B---3--:R-:W-:Y:S01]  /*3ba00*/  @!P0 IMAD.MOV.U32 R3, RZ, RZ, R25 ;  /* 0x000000ffff038224 */ /* 0x008fe200078e0019 */
[----:B-1----:R-:W3:Y:S04]  /*3ba10*/  LDL R22, [R1+0x36d4] ;  /* 0x0036d40001167983 */ /* 0x002ee80000100800 */
[----:B------:R0:W3:Y:S04]  /*3ba20*/  @!P0 LDG.E.U8 R18, desc[UR34][R2.64] ;  /* 0x0000002202128981 */ /* 0x0000e8000c1e1100 */
[----:B--2---:R1:W-:Y:S04]  /*3ba30*/  STL [R1+0x49a0], R21 ;  /* 0x0049a01501007387 */ /* 0x0043e80000100800 */
[----:B----4-:R2:W-:Y:S04]  /*3ba40*/  STL [R1+0x4990], R20 ;  /* 0x0049901401007387 */ /* 0x0105e80000100800 */
[----:B------:R-:W4:Y:S04]  /*3ba50*/  LDL R27, [R1+0x36a0] ;  /* 0x0036a000011b7983 */ /* 0x000f280000100800 */
[----:B------:R-:W4:Y:S04]  /*3ba60*/  LDL R26, [R1+0x36dc] ;  /* 0x0036dc00011a7983 */ /* 0x000f280000100800 */
[----:B------:R1:W-:Y:S04]  /*3ba70*/  STL [R1+0x4994], R19 ;  /* 0x0049941301007387 */ /* 0x0003e80000100800 */
[----:B------:R-:W4:Y:S04]  /*3ba80*/  LDL R25, [R1+0x36a8] ;  /* 0x0036a80001197983 */ /* 0x000f280000100800 */
[----:B------:R-:W4:Y:S01]  /*3ba90*/  LDL R24, [R1+0x36e4] ;  /* 0x0036e40001187983 */ /* 0x000f220000100800 */
[----:B0-----:R-:W-:-:S02]  /*3baa0*/  @!P0 IMAD.MOV.U32 R3, RZ, RZ, R23 ;  /* 0x000000ffff038224 */ /* 0x001fc400078e0017 */
[----:B---3--:R-:W-:Y:S01]  /*3bab0*/  @!P0 IMAD.MOV.U32 R2, RZ, RZ, R22 ;  /* 0x000000ffff028224 */ /* 0x008fe200078e0016 */
[----:B------:R0:W-:Y:S04]  /*3bac0*/  STL [R1+0x49e4], R18 ;  /* 0x0049e41201007387 */ /* 0x0001e80000100800 */
[----:B------:R-:W3:Y:S04]  /*3bad0*/  LDL R23, [R1+0x36b0] ;  /* 0x0036b00001177983 */ /* 0x000ee80000100800 */
[----:B------:R-:W3:Y:S01]  /*3bae0*/  LDL R22, [R1+0x36ec] ;  /* 0x0036ec0001167983 */ /* 0x000ee20000100800 */
[----:B------:R-:W-:-:S02]  /*3baf0*/  PRMT R17, RZ, 0x7610, R17 ;  /* 0x00007610ff117816 */ /* 0x000fc40000000011 */
[----:B------:R-:W-:Y:S02]  /*3bb00*/  PRMT R16, RZ, 0x7610, R16 ;  /* 0x00007610ff107816 */ /* 0x000fe40000000010 */
[----:B------:R-:W-:Y:S02]  /*3bb10*/  PRMT R15, RZ, 0x7610, R15 ;  /* 0x00007610ff0f7816 */ /* 0x000fe4000000000f */
[----:B------:R-:W-:Y:S01]  /*3bb20*/  PRMT R14, RZ, 0x7610, R14 ;  /* 0x00007610ff0e7816 */ /* 0x000fe2000000000e */
[----:B-1----:R-:W3:Y:S04]  /*3bb30*/  LDL R21, [R1+0x36b8] ;  /* 0x0036b80001157983 */ /* 0x002ee80000100800 */
[----:B------:R4:W3:Y:S04]  /*3bb40*/  @!P0 LDG.E.U8 R17, desc[UR34][R2.64] ;  /* 0x0000002202118981 */ /* 0x0008e8000c1e1100 */
[----:B--2---:R-:W2:Y:S01]  /*3bb50*/  LDL R20, [R1+0x36f4] ;  /* 0x0036f40001147983 */ /* 0x004ea20000100800 */
[----:B----4-:R-:W-:-:S02]  /*3bb60*/  @!P0 IMAD.MOV.U32 R3, RZ, RZ, R27 ;  /* 0x000000ffff038224 */ /* 0x010fc400078e001b */
[----:B------:R-:W-:-:S05]  /*3bb70*/  @!P0 IMAD.MOV.U32 R2, RZ, RZ, R26 ;  /* 0x000000ffff028224 */ /* 0x000fca00078e001a */
[----:B------:R1:W4:Y:S02]  /*3bb80*/  @!P0 LDG.E.U8 R16, desc[UR34][R2.64] ;  /* 0x0000002202108981 */ /* 0x000324000c1e1100 */
[----:B-1----:R-:W-:Y:S02]  /*3bb90*/  @!P0 IMAD.MOV.U32 R3, RZ, RZ, R25 ;  /* 0x000000ffff038224 */ /* 0x002fe400078e0019 */
[----:B------:R-:W-:-:S05]  /*3bba0*/  @!P0 IMAD.MOV.U32 R2, RZ, RZ, R24 ;  /* 0x000000ffff028224 */ /* 0x000fca00078e0018 */
[----:B------:R3:W2:Y:S02]  /*3bbb0*/  @!P0 LDG.E.U8 R15, desc[UR34][R2.64] ;  /* 0x00000022020f8981 */ /* 0x0006a4000c1e1100 */
[----:B---3--:R-:W-:Y:S02]  /*3bbc0*/  @!P0 IMAD.MOV.U32 R3, RZ, RZ, R23 ;  /* 0x000000ffff038224 */ /* 0x008fe400078e0017 */
[----:B------:R-:W-:-:S05]  /*3bbd0*/  @!P0 IMAD.MOV.U32 R2, RZ, RZ, R22 ;  /* 0x000000ffff028224 */ /* 0x000fca00078e0016 */
[----:B------:R-:W3:Y:S04]  /*3bbe0*/  @!P0 LDG.E.U8 R14, desc[UR34][R2.64] ;  /* 0x00000022020e8981 */ /* 0x000ee8000c1e1100 */
[----:B------:R1:W-:Y:S04]  /*3bbf0*/  STL [R1+0x49e8], R17 ;  /* 0x0049e81101007387 */ /* 0x0003e80000100800 */
[----:B------:R-:W3:Y:S04]  /*3bc00*/  LDL R19, [R1+0x36c0] ;  /* 0x0036c00001137983 */ /* 0x000ee80000100800 */
[----:B0-----:R-:W3:Y:S04]  /*3bc10*/  LDL R18, [R1+0x36fc] ;  /* 0x0036fc0001127983 */ /* 0x001ee80000100800 */
[----:B----4-:R0:W-:Y:S04]  /*3bc20*/  STL [R1+0x49cc], R16 ;  /* 0x0049cc1001007387 */ /* 0x0101e80000100800 */
[----:B-1----:R-:W4:Y:S04]  /*3bc30*/  LDL R17, [R1+0x36c8] ;  /* 0x0036c80001117983 */ /* 0x002f280000100800 */
[----:B0-----:R-:W4:Y:S04]  /*3bc40*/  LDL R16, [R1+0x3704] ;  /* 0x0037040001107983 */ /* 0x001f280000100800 */
[----:B--2---:R0:W-:Y:S04]  /*3bc50*/  STL [R1+0x49d0], R15 ;  /* 0x0049d00f01007387 */ /* 0x0041e80000100800 */
[----:B---3--:R1:W-:Y:S04]  /*3bc60*/  STL [R1+0x49a4], R14 ;  /* 0x0049a40e01007387 */ /* 0x0083e80000100800 */
[----:B0-----:R-:W2:Y:S04]  /*3bc70*/  LDL R15, [R1+0x36d0] ;  /* 0x0036d000010f7983 */ /* 0x001ea80000100800 */
[----:B-1----:R-:W3:Y:S01]  /*3bc80*/  LDL R14, [R1+0x370c] ;  /* 0x00370c00010e7983 */ /* 0x002ee20000100800 */
[----:B------:R-:W-:Y:S01]  /*3bc90*/  PRMT R13, RZ, 0x7610, R13 ;  /* 0x00007610ff0d7816 */ /* 0x000fe2000000000d */
[----:B------:R-:W-:-:S02]  /*3bca0*/  @!P0 IMAD.MOV.U32 R2, RZ, RZ, R20 ;  /* 0x000000ffff028224 */ /* 0x000fc400078e0014 */
[----:B------:R-:W-:Y:S01]  /*3bcb0*/  @!P0 IMAD.MOV.U32 R3, RZ, RZ, R21 ;  /* 0x000000ffff038224 */ /* 0x000fe200078e0015 */
[----:B------:R-:W-:-:S04]  /*3bcc0*/  PRMT R12, RZ, 0x7610, R12 ;  /* 0x00007610ff0c7816 */ /* 0x000fc8000000000c */
[----:B------:R0:W3:Y:S02]  /*3bcd0*/  @!P0 LDG.E.U8 R13, desc[UR34][R2.64] ;  /* 0x00000022020d8981 */ /* 0x0000e4000c1e1100 */
[----:B0-----:R-:W-:Y:S02]  /*3bce0*/  @!P0 IMAD.MOV.U32 R2, RZ, RZ, R18 ;  /* 0x000000ffff028224 */ /* 0x001fe400078e0012 */
[----:B------:R-:W-:-:S05]  /*3bcf0*/  @!P0 IMAD.MOV.U32 R3, RZ, RZ, R19 ;  /* 0x000000ffff038224 */ /* 0x000fca00078e0013 */
[----:B------:R4:W3:Y:S01]  /*3bd00*/  @!P0 LDG.E.U8 R12, desc[UR34][R2.64] ;  /* 0x00000022020c8981 */ /* 0x0008e2000c1e1100 */
[----:B------:R-:W-:Y:S02]  /*3bd10*/  PRMT R11, RZ, 0x7610, R11 ;  /* 0x00007610ff0b7816 */ /* 0x000fe4000000000b */
[----:B------:R-:W-:Y:S01]  /*3bd20*/  PRMT R10, RZ, 0x7610, R10 ;  /* 0x00007610ff0a7816 */ /* 0x000fe2000000000a */
[----:B----4-:R-:W-:Y:S02]  /*3bd30*/  @!P0 IMAD.MOV.U32 R3, RZ, RZ, R17 ;  /* 0x000000ffff038224 */ /* 0x010fe400078e0011 */
[----:B------:R-:W-:-:S05]  /*3bd40*/  @!P0 IMAD.MOV.U32 R2, RZ, RZ, R16 ;  /* 0x000000ffff028224 */ /* 0x000fca00078e0010 */
[----:B------:R2:W4:Y:S02]  /*3bd50*/  @!P0 LDG.E.U8 R11, desc[UR34][R2.64] ;  /* 0x00000022020b8981 */ /* 0x000524000c1e1100 */
[----:B--2---:R-:W-:Y:S02]  /*3bd60*/  @!P0 IMAD.MOV.U32 R3, RZ, RZ, R15 ;  /* 0x000000ffff038224 */ /* 0x004fe400078e000f */
[----:B---3--:R-:W-:-:S05]  /*3bd70*/  @!P0 IMAD.MOV.U32 R2, RZ, RZ, R14 ;  /* 0x000000ffff028224 */ /* 0x008fca00078e000e */
[----:B------:R-:W2:Y:S04]  /*3bd80*/  @!P0 LDG.E.U8 R10, desc[UR34][R2.64] ;  /* 0x00000022020a8981 */ /* 0x000ea8000c1e1100 */
[----:B------:R0:W-:Y:S04]  /*3bd90*/  STL [R1+0x49a8], R13 ;  /* 0x0049a80d01007387 */ /* 0x0001e80000100800 */
[----:B------:R-:W3:Y:S04]  /*3bda0*/  LDL R21, [R1+0x36d8] ;  /* 0x0036d80001157983 */ /* 0x000ee80000100800 */
[----:B------:R-:W3:Y:S04]  /*3bdb0*/  LDL R20, [R1+0x3728] ;  /* 0x0037280001147983 */ /* 0x000ee80000100800 */
[----:B------:R1:W-:Y:S04]  /*3bdc0*/  STL [R1+0x49ac], R12 ;  /* 0x0049ac0c01007387 */ /* 0x0003e80000100800 */
[----:B------:R-:W3:Y:S04]  /*3bdd0*/  LDL R19, [R1+0x36e0] ;  /* 0x0036e00001137983 */ /* 0x000ee80000100800 */
[----:B------:R-:W3:Y:S04]  /*3bde0*/  LDL R18, [R1+0x3724] ;  /* 0x0037240001127983 */ /* 0x000ee80000100800 */
[----:B------:R-:W3:Y:S04]  /*3bdf0*/  LDL R17, [R1+0x36e8] ;  /* 0x0036e80001117983 */ /* 0x000ee80000100800 */
[----:B------:R-:W3:Y:S04]  /*3be00*/  LDL R16, [R1+0x3720] ;  /* 0x0037200001107983 */ /* 0x000ee80000100800 */
[----:B----4-:R4:W-:Y:S04]  /*3be10*/  STL [R1+0x49b0], R11 ;  /* 0x0049b00b01007387 */ /* 0x0109e80000100800 */
[----:B------:R-:W3:Y:S04]  /*3be20*/  LDL R15, [R1+0x36f0] ;  /* 0x0036f000010f7983 */ /* 0x000ee80000100800 */
[----:B------:R-:W3:Y:S04]  /*3be30*/  LDL R14, [R1+0x371c] ;  /* 0x00371c00010e7983 */ /* 0x000ee80000100800 */
[----:B0-----:R-:W3:Y:S04]  /*3be40*/  LDL R13, [R1+0x36f8] ;  /* 0x0036f800010d7983 */ /* 0x001ee80000100800 */
[----:B-1----:R-:W3:Y:S04]  /*3be50*/  LDL R12, [R1+0x3718] ;  /* 0x00371800010c7983 */ /* 0x002ee80000100800 */
[----:B--2---:R0:W-:Y:S04]  /*3be60*/  STL [R1+0x49ec], R10 ;  /* 0x0049ec0a01007387 */ /* 0x0041e80000100800 */
[----:B----4-:R-:W2:Y:S04]  /*3be70*/  LDL R11, [R1+0x3700] ;  /* 0x00370000010b7983 */ /* 0x010ea80000100800 */
[----:B0-----:R-:W4:Y:S01]  /*3be80*/  LDL R10, [R1+0x3714] ;  /* 0x00371400010a7983 */ /* 0x001f220000100800 */
[----:B------:R-:W-:Y:S01]  /*3be90*/  PRMT R9, RZ, 0x7610, R9 ;  /* 0x00007610ff097816 */ /* 0x000fe20000000009 */
[----:B---3--:R-:W-:-:S02]  /*3bea0*/  @!P0 IMAD.MOV.U32 R2, RZ, RZ, R20 ;  /* 0x000000ffff028224 */ /* 0x008fc400078e0014 */
[----:B------:R-:W-:Y:S01]  /*3beb0*/  @!P0 IMAD.MOV.U32 R3, RZ, RZ, R21 ;  /* 0x000000ffff038224 */ /* 0x000fe200078e0015 */
[----:B------:R-:W-:-:S04]  /*3bec0*/  PRMT R8, RZ, 0x7610, R8 ;  /* 0x00007610ff087816 */ /* 0x000fc80000000008 */
[----:B------:R0:W3:Y:S01]  /*3bed0*/  @!P0 LDG.E.U8 R9, desc[UR34][R2.64] ;  /* 0x0000002202098981 */ /* 0x0000e2000c1e1100 */
[----:B------:R-:W-:Y:S01]  /*3bee0*/  PRMT R7, RZ, 0x7610, R7 ;  /* 0x00007610ff077816 */ /* 0x000fe20000000007 */
[----:B0-----:R-:W-:Y:S02]  /*3bef0*/  @!P0 IMAD.MOV.U32 R2, RZ, RZ, R18 ;  /* 0x000000ffff028224 */ /* 0x001fe400078e0012 */
[----:B------:R-:W-:-:S05]  /*3bf00*/  @!P0 IMAD.MOV.U32 R3, RZ, RZ, R19 ;  /* 0x000000ffff038224 */ /* 0x000fca00078e0013 */
[----:B------:R0:W3:Y:S01]  /*3bf10*/  @!P0 LDG.E.U8 R8, desc[UR34][R2.64] ;  /* 0x0000002202088981 */ /* 0x0000e2000c1e1100 */
[----:B------:R-:W-:Y:S01]  /*3bf20*/  PRMT R6, RZ, 0x7610, R6 ;  /* 0x00007610ff067816 */ /* 0x000fe20000000006 */
[----:B0-----:R-:W-:Y:S02]  /*3bf30*/  @!P0 IMAD.MOV.U32 R2, RZ, RZ, R16 ;  /* 0x000000ffff028224 */ /* 0x001fe400078e0010 */
[----:B------:R-:W-:-:S05]  /*3bf40*/  @!P0 IMAD.MOV.U32 R3, RZ, RZ, R17 ;  /* 0x000000ffff038224 */ /* 0x000fca00078e0011 */
[----:B------:R0:W3:Y:S01]  /*3bf50*/  @!P0 LDG.E.U8 R7, desc[UR34][R2.64] ;  /* 0x0000002202078981 */ /* 0x0000e2000c1e1100 */
[----:B------:R-:W-:Y:S02]  /*3bf60*/  PRMT R5, RZ, 0x7610, R5 ;  /* 0x00007610ff057816 */ /* 0x000fe40000000005 */
[----:B------:R-:W-:Y:S01]  /*3bf70*/  PRMT R4, RZ, 0x7610, R4 ;  /* 0x00007610ff047816 */ /* 0x000fe20000000004 */
[----:B0-----:R-:W-:Y:S02]  /*3bf80*/  @!P0 IMAD.MOV.U32 R3, RZ, RZ, R15 ;  /* 0x000000ffff038224 */ /* 0x001fe400078e000f */
[----:B------:R-:W-:-:S05]  /*3bf90*/  @!P0 IMAD.MOV.U32 R2, RZ, RZ, R14 ;  /* 0x000000ffff028224 */ /* 0x000fca00078e000e */
[----:B------:R0:W3:Y:S02]  /*3bfa0*/  @!P0 LDG.E.U8 R6, desc[UR34][R2.64] ;  /* 0x0000002202068981 */ /* 0x0000e4000c1e1100 */
[----:B0-----:R-:W-:Y:S02]  /*3bfb0*/  @!P0 IMAD.MOV.U32 R2, RZ, RZ, R12 ;  /* 0x000000ffff028224 */ /* 0x001fe400078e000c */
[----:B------:R-:W-:-:S05]  /*3bfc0*/  @!P0 IMAD.MOV.U32 R3, RZ, RZ, R13 ;  /* 0x000000ffff038224 */ /* 0x000fca00078e000d */
[----:B------:R2:W3:Y:S02]  /*3bfd0*/  @!P0 LDG.E.U8 R5, desc[UR34][R2.64] ;  /* 0x0000002202058981 */ /* 0x0004e4000c1e1100 */
[----:B--2---:R-:W-:Y:S02]  /*3bfe0*/  @!P0 IMAD.MOV.U32 R3, RZ, RZ, R11 ;  /* 0x000000ffff038224 */ /* 0x004fe400078e000b */
[----:B----4-:R-:W-:-:S05]  /*3bff0*/  @!P0 IMAD.MOV.U32 R2, RZ, RZ, R10 ;  /* 0x000000ffff028224 */ /* 0x010fca00078e000a */
[----:B------:R0:W2:Y:S04]  /*3c000*/  @!P0 LDG.E.U8 R4, desc[UR34][R2.64] ;  /* 0x0000002202048981 */ /* 0x0000a8000c1e1100 */
[----:B0-----:R-:W0:Y:S04]  /*3c010*/  LDS.U8 R3, [R0+UR4] ;  /* 0x0000000400037984 */ /* 0x001e280008000000 */
[----:B------:R-:W1:Y:S04]  /*3c020*/  LDS.U8 R2, [R0+UR4+0x208] ;  /* 0x0002080400027984 */ /* 0x000e680008000000 */
[----:B---3--:R-:W-:Y:S04]  /*3c030*/  STL [R1+0x49f0], R9 ;  /* 0x0049f00901007387 */ /* 0x008fe80000100800 */
[----:B------:R-:W-:Y:S04]  /*3c040*/  STL [R1+0x49d4], R8 ;  /* 0x0049d40801007387 */ /* 0x000fe80000100800 */
[----:B------:R-:W-:Y:S04]  /*3c050*/  STL [R1+0x49d8], R7 ;  /* 0x0049d80701007387 */ /* 0x000fe80000100800 */
[----:B------:R-:W-:Y:S04]  /*3c060*/  STL [R1+0x49b4], R6 ;  /* 0x0049b40601007387 */ /* 0x000fe80000100800 */
[----:B------:R-:W-:Y:S04]  /*3c070*/  STL [R1+0x49b8], R5 ;  /* 0x0049b80501007387 */ /* 0x000fe80000100800 */
[----:B--2---:R-:W-:Y:S04]  /*3c080*/  STL [R1+0x49bc], R4 ;  /* 0x0049bc0401007387 */ /* 0x004fe80000100800 */
[----:B0-----:R-:W-:Y:S04]  /*3c090*/  STL [R1+0x49c0], R3 ;  /* 0x0049c00301007387 */ /* 0x001fe80000100800 */
[----:B-1----:R-:W-:Y:S04]  /*3c0a0*/  STL [R1+0x49f4], R2 ;  /* 0x0049f40201007387 */ /* 0x002fe80000100800 */
[----:B------:R-:W0:Y:S04]  /*3c0b0*/  LDS.U8 R2, [R0+UR4+0x8] ;  /* 0x0000080400027984 */ /* 0x000e280008000000 */
[----:B------:R-:W1:Y:S04]  /*3c0c0*/  LDS.U8 R4, [R0+UR4+0x200] ;  /* 0x0002000400047984 */ /* 0x000e680008000000 */
[----:B------:R-:W2:Y:S04]  /*3c0d0*/  LDS.U8 R3, [R0+UR4+0x2000] ;  /* 0x0020000400037984 */ /* 0x000ea80008000000 */
[----:B0-----:R-:W-:Y:S04]  /*3c0e0*/  STL [R1+0x27c], R2 ;  /* 0x00027c0201007387 */ /* 0x001fe80000100800 */
[----:B------:R-:W0:Y:S04]  /*3c0f0*/  LDS.U8 R2, [R0+UR4+0x2208] ;  /* 0x0022080400027984 */ /* 0x000e280008000000 */
[----:B-1----:R-:W-:Y:S04]  /*3c100*/  STL [R1+0x278], R4 ;  /* 0x0002780401007387 */ /* 0x002fe80000100800 */
[----:B------:R-:W1:Y:S04]  /*3c110*/  LDS.U8 R4, [R0+UR4+0x2008] ;  /* 0x0020080400047984 */ /* 0x000e680008000000 */
[----:B--2---:R-:W-:Y:S04]  /*3c120*/  STL [R1+0x284], R3 ;  /* 0x0002840301007387 */ /* 0x004fe80000100800 */
        /* <DEDUP_REMOVED lines=109> */
[----:B0-----:R0:W-:Y:S04]  /*3c800*/  STL [R1+0x3854], R2 ;  /* 0x0038540201007387 */ /* 0x0011e80000100800 */
[----:B-1----:R-:W-:Y:S04]  /*3c810*/  STL [R1+0x3860], R4 ;  /* 0x0038600401007387 */ /* 0x002fe80000100800 */
[----:B------:R-:W1:Y:S04]  /*3c820*/  LDS.U8 R4, [R0+UR4+0x6188] ;  /* 0x0061880400047984 */ /* 0x000e680008000000 */
[----:B--2---:R-:W-:Y:S04]  /*3c830*/  STL [R1+0x385c], R3 ;  /* 0x00385c0301007387 */ /* 0x004fe80000100800 */
[----:B------:R-:W-:Y:S04]  /*3c840*/  STL [R1+0x3c20], R0 ;  /* 0x003c200001007387 */ /* 0x000fe80000100800 */
[----:B------:R-:W2:Y:S01]  /*3c850*/  LDS.U8 R3, [R0+UR4+0x6380] ;  /* 0x0063800400037984 */ /* 0x000ea20008000000 */
[----:B0-----:R-:W-:-:S05]  /*3c860*/  LOP3.LUT R2, R0, 0x410, RZ, 0x3c, !PT ;  /* 0x0000041000027812 */ /* 0x001fca00078e3cff */
[----:B------:R-:W-:Y:S04]  /*3c870*/  LDS.U8 R0, [R2+UR4+0x208] ;  /* 0x0002080402007984 */ /* 0x000fe80008000000 */
[----:B------:R-:W-:Y:S04]  /*3c880*/  LDS.U8 R5, [R2+UR4+0x188] ;  /* 0x0001880402057984 */ /* 0x000fe80008000000 */
[----:B-1----:R-:W-:Y:S04]  /*3c890*/  STL [R1+0x3868], R4 ;  /* 0x0038680401007387 */ /* 0x002fe80000100800 */
[----:B------:R-:W0:Y:S04]  /*3c8a0*/  LDS.U8 R4, [R2+UR4] ;  /* 0x0000000402047984 */ /* 0x000e280008000000 */
[----:B--2---:R-:W-:Y:S04]  /*3c8b0*/  STL [R1+0x3864], R3 ;  /* 0x0038640301007387 */ /* 0x004fe80000100800 */
[----:B------:R-:W1:Y:S04]  /*3c8c0*/  LDS.U8 R3, [R2+UR4+0x8] ;  /* 0x0000080402037984 */ /* 0x000e680008000000 */
[----:B0-----:R-:W-:Y:S04]  /*3c8d0*/  STL [R1+0x210c], R4 ;  /* 0x00210c0401007387 */ /* 0x001fe80000100800 */
[----:B------:R-:W0:Y:S04]  /*3c8e0*/  LDS.U8 R4, [R2+UR4+0x200] ;  /* 0x0002000402047984 */ /* 0x000e280008000000 */
[----:B------:R-:W-:Y:S04]  /*3c8f0*/  STL [R1+0x2108], R0 ;  /* 0x0021080001007387 */ /* 0x000fe80000100800 */
[----:B------:R-:W2:Y:S04]  /*3c900*/  LDS.U8 R0, [R2+UR4+0x2000] ;  /* 0x0020000402007984 */ /* 0x000ea80008000000 */
[----:B-1----:R-:W-:Y:S04]  /*3c910*/  STL [R1+0x2114], R3 ;  /* 0x0021140301007387 */ /* 0x002fe80000100800 */
[----:B------:R-:W1:Y:S04]  /*3c920*/  LDS.U8 R3, [R2+UR4+0x2208] ;  /* 0x0022080402037984 */ /* 0x000e680008000000 */
[----:B0-----:R-:W-:Y:S04]  /*3c930*/  STL [R1+0x2110], R4 ;  /* 0x0021100401007387 */ /* 0x001fe80000100800 */
[----:B------:R-:W0:Y:S04]  /*3c940*/  LDS.U8 R4, [R2+UR4+0x2008] ;  /* 0x0020080402047984 */ /* 0x000e280008000000 */
[----:B--2---:R-:W-:Y:S04]  /*3c950*/  STL [R1+0x211c], R0 ;  /* 0x00211c0001007387 */ /* 0x004fe80000100800 */
        /* <DEDUP_REMOVED lines=82> */
[----:B--2---:R0:W-:Y:S04]  /*3ce80*/  STL [R1+0x39e8], R0 ;  /* 0x0039e80001007387 */ /* 0x0041e80000100800 */
[----:B------:R-:W2:Y:S04]  /*3ce90*/  LDS.U8 R4, [R2+UR4+0x180] ;  /* 0x0001800402047984 */ /* 0x000ea80008000000 */
[----:B0-----:R-:W3:Y:S04]  /*3cea0*/  LDL R0, [R1+0x3ae0] ;  /* 0x003ae00001007983 */ /* 0x001ee80000100800 */
[----:B-1----:R-:W-:Y:S04]  /*3ceb0*/  STL [R1+0x39e4], R3 ;  /* 0x0039e40301007387 */ /* 0x002fe80000100800 */
[----:B------:R-:W0:Y:S04]  /*3cec0*/  LDS.U8 R3, [R2+UR4+0x388] ;  /* 0x0003880402037984 */ /* 0x000e280008000000 */
        /* <DEDUP_REMOVED lines=27> */
[----:B--2---:R-:W-:Y:S04]  /*3d080*/  STL [R1+0x3a68], R5 ;  /* 0x003a680501007387 */ /* 0x004fe80000100800 */
[----:B-1----:R-:W-:Y:S04]  /*3d090*/  STL [R1+0x3a64], R4 ;  /* 0x003a640401007387 */ /* 0x002fe80000100800 */
[----:B---3--:R-:W0:Y:S04]  /*3d0a0*/  LDS.U8 R3, [R0+UR4] ;  /* 0x0000000400037984 */ /* 0x008e280008000000 */
[----:B------:R-:W1:Y:S04]  /*3d0b0*/  LDS.U8 R2, [R0+UR4+0x208] ;  /* 0x0002080400027984 */ /* 0x000e680008000000 */
[----:B------:R-:W2:Y:S04]  /*3d0c0*/  LDS.U8 R4, [R0+UR4+0x8] ;  /* 0x0000080400047984 */ /* 0x000ea80008000000 */
[----:B------:R-:W-:Y:S04]  /*3d0d0*/  LDS.U8 R5, [R0+UR4+0x188] ;  /* 0x0001880400057984 */ /* 0x000fe80008000000 */
        /* <DEDUP_REMOVED lines=91> */
[----:B-1----:R0:W-:Y:S04]  /*3d690*/  STL [R1+0x3808], R2 ;  /* 0x0038080201007387 */ /* 0x0021e80000100800 */
[----:B------:R-:W1:Y:S04]  /*3d6a0*/  LDS.U8 R3, [R0+UR4+0x180] ;  /* 0x0001800400037984 */ /* 0x000e680008000000 */
[----:B0-----:R-:W3:Y:S04]  /*3d6b0*/  LDL R2, [R1+0x3adc] ;  /* 0x003adc0001027983 */ /* 0x001ee80000100800 */
[----:B--2---:R-:W-:Y:S04]  /*3d6c0*/  STL [R1+0x3804], R4 ;  /* 0x0038040401007387 */ /* 0x004fe80000100800 */
[----:B------:R-:W0:Y:S04]  /*3d6d0*/  LDS.U8 R4, [R0+UR4+0x388] ;  /* 0x0003880400047984 */ /* 0x000e280008000000 */
[----:B-1----:R-:W-:Y:S04]  /*3d6e0*/  STL [R1+0x464], R3 ;  /* 0x0004640301007387 */ /* 0x002fe80000100800 */
        /* <DEDUP_REMOVED lines=259> */
[----:B------:R-:W-:Y:S04]  /*3e720*/  STL [R1+0x20c8], R5 ;  /* 0x0020c80501007387 */ /* 0x000fe80000100800 */
        /* <DEDUP_REMOVED lines=24> */
[----:B0-----:R-:W-:Y:S04]  /*3e8b0*/  STL [R1+0x38a8], R4 ;  /* 0x0038a80401007387 */ /* 0x001fe80000100800 */
[----:B-1----:R-:W-:Y:S04]  /*3e8c0*/  STL [R1+0x38a4], R3 ;  /* 0x0038a40301007387 */ /* 0x002fe80000100800 */
[----:B---3--:R-:W0:Y:S04]  /*3e8d0*/  LDS.U8 R0, [R2+UR4] ;  /* 0x0000000402007984 */ /* 0x008e280008000000 */
[----:B------:R-:W1:Y:S04]  /*3e8e0*/  LDS.U8 R4, [R2+UR4+0x208] ;  /* 0x0002080402047984 */ /* 0x000e680008000000 */
[----:B------:R-:W-:Y:S04]  /*3e8f0*/  LDS.U8 R3, [R2+UR4+0x8] ;  /* 0x0000080402037984 */ /* 0x000fe80008000000 */
[----:B------:R-:W-:Y:S04]  /*3e900*/  LDS.U8 R5, [R2+UR4+0x188] ;  /* 0x0001880402057984 */ /* 0x000fe80008000000 */
[----:B0-----:R-:W-:Y:S04]  /*3e910*/  STL [R1+0x214c], R0 ;  /* 0x00214c0001007387 */ /* 0x001fe80000100800 */
[----:B------:R-:W0:Y:S04]  /*3e920*/  LDS.U8 R0, [R2+UR4+0x200] ;  /* 0x0002000402007984 */ /* 0x000e280008000000 */
[----:B-1----:R-:W-:Y:S04]  /*3e930*/  STL [R1+0x2148], R4 ;  /* 0x0021480401007387 */ /* 0x002fe80000100800 */
[----:B------:R-:W-:Y:S04]  /*3e940*/  LDS.U8 R4, [R2+UR4+0x2008] ;  /* 0x0020080402047984 */ /* 0x000fe80008000000 */
[----:B0-----:R-:W-:Y:S04]  /*3e950*/  STL [R1+0x3c44], R0 ;  /* 0x003c440001007387 */ /* 0x001fe80000100800 */
[----:B------:R-:W0:Y:S04]  /*3e960*/  LDS.U8 R0, [R2+UR4+0x2000] ;  /* 0x0020000402007984 */ /* 0x000e280008000000 */
[----:B------:R-:W-:Y:S04]  /*3e970*/  STL [R1+0x2154], R3 ;  /* 0x0021540301007387 */ /* 0x000fe80000100800 */
[----:B------:R-:W1:Y:S04]  /*3e980*/  LDS.U8 R3, [R2+UR4+0x2208] ;  /* 0x0022080402037984 */ /* 0x000e680008000000 */
[----:B0-----:R-:W-:Y:S04]  /*3e990*/  STL [R1+0x215c], R0 ;  /* 0x00215c0001007387 */ /* 0x001fe80000100800 */
        /* <DEDUP_REMOVED lines=363> */
[----:B------:R-:W2:Y:S04]  /*40050*/  LDL.LU R9, [R1+0x274] ;  /* 0x0002740001097983 */ /* 0x000ea80000300800 */
[----:B------:R-:W0:Y:S04]  /*40060*/  LDS.U8 R4, [R2+UR4+0x4380] ;  /* 0x0043800402047984 */ /* 0x000e280008000000 */
[----:B------:R-:W1:Y:S04]  /*40070*/  LDS.U8 R0, [R2+UR4+0x6180] ;  /* 0x0061800402007984 */ /* 0x000e680008000000 */
[----:B0-----:R0:W-:Y:S04]  /*40080*/  STL [R1+0x3ab4], R4 ;  /* 0x003ab40401007387 */ /* 0x0011e80000100800 */
[----:B--2---:R-:W-:Y:S04]  /*40090*/  STL [R1+0x49f8], R9 ;  /* 0x0049f80901007387 */ /* 0x004fe80000100800 */
[----:B------:R-:W2:Y:S04]  /*400a0*/  LDS.U8 R9, [R2+UR4+0x6388] ;  /* 0x0063880402097984 */ /* 0x000ea80008000000 */
[----:B-1----:R-:W-:Y:S04]  /*400b0*/  STL [R1+0x3ac0], R0 ;  /* 0x003ac00001007387 */ /* 0x002fe80000100800 */
[----:B------:R-:W3:Y:S04]  /*400c0*/  LDL.LU R10, [R1+0x270] ;  /* 0x00027000010a7983 */ /* 0x000ee80000300800 */
[----:B------:R-:W4:Y:S04]  /*400d0*/  LDL.LU R17, [R1+0x250] ;  /* 0x0002500001117983 */ /* 0x000f280000300800 */
[----:B------:R-:W3:Y:S04]  /*400e0*/  LDL.LU R18, [R1+0x24c] ;  /* 0x00024c0001127983 */ /* 0x000ee80000300800 */
[----:B------:R-:W3:Y:S04]  /*400f0*/  LDL.LU R25, [R1+0x230] ;  /* 0x0002300001197983 */ /* 0x000ee80000300800 */
        /* <DEDUP_REMOVED lines=21> */
[----:B--2---:R-:W-:Y:S04]  /*40250*/  STL [R1+0x3abc], R9 ;  /* 0x003abc0901007387 */ /* 0x004fe80000100800 */
[----:B------:R-:W0:Y:S04]  /*40260*/  LDS.U8 R9, [R2+UR4+0x6188] ;  /* 0x0061880402097984 */ /* 0x000e280008000000 */
[----:B------:R-:W1:Y:S01]  /*40270*/  LDS.U8 R2, [R2+UR4+0x6380] ;  /* 0x0063800402027984 */ /* 0x000e620008000000 */
[----:B------:R-:W2:Y:S01]  /*40280*/  S2R R3, SR_TID.X ;  /* 0x0000000000037919 */ /* 0x000ea20000002100 */
[----:B------:R-:W-:Y:S06]  /*40290*/  BAR.SYNC.DEFER_BLOCKING 0x0 ;  /* 0x0000000000007b1d */ /* 0x000fec0000010000 */
[----:B0-----:R0:W-:Y:S04]  /*402a0*/  STL [R1+0x3ac8], R9 ;  /* 0x003ac80901007387 */ /* 0x0011e80000100800 */
[----:B0-----:R-:W3:Y:S01]  /*402b0*/  LDL.LU R9, [R1+0x49f8] ;  /* 0x0049f80001097983 */ /* 0x001ee20000300800 */
[----:B--2---:R-:W-:-:S03]  /*402c0*/  LOP3.LUT R0, R3, 0x3f, RZ, 0xc0, !PT ;  /* 0x0000003f03007812 */ /* 0x004fc600078ec0ff */
[----:B-1----:R0:W-:Y:S04]  /*402d0*/  STL [R1+0x3ac4], R2 ;  /* 0x003ac40201007387 */ /* 0x0021e80000100800 */
[----:B0-----:R-:W2:Y:S04]  /*402e0*/  LDL.LU R2, [R1+0x49f4] ;  /* 0x0049f40001027983 */ /* 0x001ea80000300800 */
[----:B---3--:R0:W-:Y:S04]  /*402f0*/  STS.U8 [R0+UR4], R9 ;  /* 0x0000000900007988 */ /* 0x0081e80008000004 */
[----:B------:R1:W-:Y:S04]  /*40300*/  STS.U8 [R0+UR4+0x40], R10 ;  /* 0x0000400a00007988 */ /* 0x0003e80008000004 */
[----:B----4-:R3:W-:Y:S04]  /*40310*/  STS.U8 [R0+UR4+0x200], R17 ;  /* 0x0002001100007988 */ /* 0x0107e80008000004 */
        /* <DEDUP_REMOVED lines=9> */
[----:B------:R-:W-:Y:S04]  /*403b0*/  STS.U8 [R0+UR4+0x600], R4 ;  /* 0x0006000400007988 */ /* 0x000fe80008000004 */
[----:B------:R-:W-:Y:S04]  /*403c0*/  STS.U8 [R0+UR4+0x640], R5 ;  /* 0x0006400500007988 */ /* 0x000fe80008000004 */
[----:B------:R-:W-:Y:S04]  /*403d0*/  STS.U8 [R0+UR4+0x800], R6 ;  /* 0x0008000600007988 */ /* 0x000fe80008000004 */
[----:B------:R0:W-:Y:S04]  /*403e0*/  STS.U8 [R0+UR4+0x840], R7 ;  /* 0x0008400700007988 */ /* 0x0001e80008000004 */
[----:B------:R1:W-:Y:S04]  /*403f0*/  STS.U8 [R0+UR4+0xa00], R8 ;  /* 0x000a000800007988 */ /* 0x0003e80008000004 */
[----:B------:R-:W-:Y:S04]  /*40400*/  STS.U8 [R0+UR4+0xa40], R11 ;  /* 0x000a400b00007988 */ /* 0x000fe80008000004 */
[----:B------:R-:W-:Y:S04]  /*40410*/  STS.U8 [R0+UR4+0xc00], R12 ;  /* 0x000c000c00007988 */ /* 0x000fe80008000004 */
[----:B------:R-:W-:Y:S04]  /*40420*/  STS.U8 [R0+UR4+0xc40], R13 ;  /* 0x000c400d00007988 */ /* 0x000fe80008000004 */
[----:B------:R-:W-:Y:S04]  /*40430*/  STS.U8 [R0+UR4+0xe00], R14 ;  /* 0x000e000e00007988 */ /* 0x000fe80008000004 */
[----:B------:R0:W-:Y:S04]  /*40440*/  STS.U8 [R0+UR4+0xe40], R15 ;  /* 0x000e400f00007988 */ /* 0x0001e80008000004 */
[----:B------:R0:W-:Y:S04]  /*40450*/  STS.U8 [R0+UR4+0x1000], R16 ;  /* 0x0010001000007988 */ /* 0x0001e80008000004 */
[----:B------:R-:W-:Y:S04]  /*40460*/  STS.U8 [R0+UR4+0x1040], R19 ;  /* 0x0010401300007988 */ /* 0x000fe80008000004 */
[----:B------:R-:W-:Y:S04]  /*40470*/  STS.U8 [R0+UR4+0x1200], R20 ;  /* 0x0012001400007988 */ /* 0x000fe80008000004 */
[----:B0-----:R-:W4:Y:S04]  /*40480*/  LDL.LU R7, [R1+0x268] ;  /* 0x0002680001077983 */ /* 0x001f280000300800 */
[----:B------:R-:W-:Y:S04]  /*40490*/  STS.U8 [R0+UR4+0x1240], R21 ;  /* 0x0012401500007988 */ /* 0x000fe80008000004 */
[----:B-1----:R-:W4:Y:S04]  /*404a0*/  LDL.LU R8, [R1+0x264] ;  /* 0x0002640001087983 */ /* 0x002f280000300800 */
[----:B------:R-:W-:Y:S04]  /*404b0*/  STS.U8 [R0+UR4+0x1400], R22 ;  /* 0x0014001600007988 */ /* 0x000fe80008000004 */
[----:B------:R0:W-:Y:S04]  /*404c0*/  STS.U8 [R0+UR4+0x1440], R23 ;  /* 0x0014401700007988 */ /* 0x0001e80008000004 */
[----:B------:R-:W4:Y:S04]  /*404d0*/  LDL.LU R15, [R1+0x248] ;  /* 0x00024800010f7983 */ /* 0x000f280000300800 */
[----:B------:R-:W4:Y:S04]  /*404e0*/  LDL.LU R16, [R1+0x244] ;  /* 0x0002440001107983 */ /* 0x000f280000300800 */
        /* <DEDUP_REMOVED lines=16> */
[----:B------:R1:W-:Y:S04]  /*405f0*/  STS.U8 [R0+UR4+0x1840], R29 ;  /* 0x0018401d00007988 */ /* 0x0003e80008000004 */
[----:B0-----:R-:W4:Y:S04]  /*40600*/  LDL.LU R27, [R1+0x44] ;  /* 0x00004400011b7983 */ /* 0x001f280000300800 */
[----:B-1----:R-:W4:Y:S04]  /*40610*/  LDL.LU R28, [R1+0x8] ;  /* 0x00000800011c7983 */ /* 0x002f280000300800 */
[----:B------:R-:W4:Y:S04]  /*40620*/  LDL.LU R29, [R1+0x4] ;  /* 0x00000400011d7983 */ /* 0x000f280000300800 */
        /* <DEDUP_REMOVED lines=11> */
[----:B------:R-:W2:Y:S01]  /*406e0*/  LDL.LU R9, [R1+0x1f8] ;  /* 0x0001f80001097983 */ /* 0x000ea20000300800 */
[----:B------:R-:W-:-:S04]  /*406f0*/  LOP3.LUT R3, R3, 0x3f, RZ, 0xc0, !PT ;  /* 0x0000003f03037812 */ /* 0x000fc800078ec0ff */
[----:B------:R-:W-:-:S05]  /*40700*/  LOP3.LUT R3, R3, 0x10, RZ, 0x3c, !PT ;  /* 0x0000001003037812 */ /* 0x000fca00078e3cff */
[----:B------:R0:W-:Y:S04]  /*40710*/  STS.U8 [R3+UR4+0x80], R7 ;  /* 0x0000800703007988 */ /* 0x0001e80008000004 */
[----:B------:R1:W-:Y:S04]  /*40720*/  STS.U8 [R3+UR4+0xc0], R8 ;  /* 0x0000c00803007988 */ /* 0x0003e80008000004 */
[----:B------:R0:W-:Y:S04]  /*40730*/  STS.U8 [R3+UR4+0x280], R15 ;  /* 0x0002800f03007988 */ /* 0x0001e80008000004 */
[----:B------:R0:W-:Y:S04]  /*40740*/  STS.U8 [R3+UR4+0x2c0], R16 ;  /* 0x0002c01003007988 */ /* 0x0001e80008000004 */
        /* <DEDUP_REMOVED lines=8> */
[----:B--2---:R-:W-:Y:S04]  /*407d0*/  STS.U8 [R3+UR4+0x680], R9 ;  /* 0x0006800903007988 */ /* 0x004fe80008000004 */
[----:B----4-:R-:W-:Y:S04]  /*407e0*/  STS.U8 [R3+UR4+0x6c0], R10 ;  /* 0x0006c00a03007988 */ /* 0x010fe80008000004 */
[----:B---3--:R-:W-:Y:S04]  /*407f0*/  STS.U8 [R3+UR4+0x880], R17 ;  /* 0x0008801103007988 */ /* 0x008fe80008000004 */
[----:B------:R-:W-:Y:S04]  /*40800*/  STS.U8 [R3+UR4+0x8c0], R18 ;  /* 0x0008c01203007988 */ /* 0x000fe80008000004 */
[----:B------:R-:W-:Y:S04]  /*40810*/  STS.U8 [R3+UR4+0xa80], R25 ;  /* 0x000a801903007988 */ /* 0x000fe80008000004 */
[----:B------:R-:W-:Y:S04]  /*40820*/  STS.U8 [R3+UR4+0xac0], R26 ;  /* 0x000ac01a03007988 */ /* 0x000fe80008000004 */
[----:B------:R0:W-:Y:S04]  /*40830*/  STS.U8 [R3+UR4+0xc80], R4 ;  /* 0x000c800403007988 */ /* 0x0001e80008000004 */
[----:B------:R1:W-:Y:S04]  /*40840*/  STS.U8 [R3+UR4+0xcc0], R5 ;  /* 0x000cc00503007988 */ /* 0x0003e80008000004 */
[----:B------:R2:W-:Y:S04]  /*40850*/  STS.U8 [R3+UR4+0xe80], R6 ;  /* 0x000e800603007988 */ /* 0x0005e80008000004 */
[----:B------:R3:W-:Y:S04]  /*40860*/  STS.U8 [R3+UR4+0xec0], R11 ;  /* 0x000ec00b03007988 */ /* 0x0007e80008000004 */
[----:B------:R4:W-:Y:S04]  /*40870*/  STS.U8 [R3+UR4+0x1080], R12 ;  /* 0x0010800c03007988 */ /* 0x0009e80008000004 */
[----:B------:R0:W-:Y:S04]  /*40880*/  STS.U8 [R3+UR4+0x10c0], R13 ;  /* 0x0010c00d03007988 */ /* 0x0001e80008000004 */
[----:B------:R1:W-:Y:S04]  /*40890*/  STS.U8 [R3+UR4+0x1280], R14 ;  /* 0x0012800e03007988 */ /* 0x0003e80008000004 */
[----:B------:R-:W-:Y:S04]  /*408a0*/  STS.U8 [R3+UR4+0x12c0], R19 ;  /* 0x0012c01303007988 */ /* 0x000fe80008000004 */
[----:B0-----:R-:W4:Y:S04]  /*408b0*/  LDL.LU R4, [R1+0x260] ;  /* 0x0002600001047983 */ /* 0x001f280000300800 */
[----:B-1----:R-:W4:Y:S04]  /*408c0*/  LDL.LU R5, [R1+0x25c] ;  /* 0x00025c0001057983 */ /* 0x002f280000300800 */
[----:B--2---:R-:W2:Y:S04]  /*408d0*/  LDL.LU R6, [R1+0x240] ;  /* 0x0002400001067983 */ /* 0x004ea80000300800 */
[----:B------:R-:W-:Y:S04]  /*408e0*/  STS.U8 [R3+UR4+0x1480], R20 ;  /* 0x0014801403007988 */ /* 0x000fe80008000004 */
[----:B---3--:R-:W3:Y:S04]  /*408f0*/  LDL.LU R11, [R1+0x23c] ;  /* 0x00023c00010b7983 */ /* 0x008ee80000300800 */
[----:B------:R0:W-:Y:S04]  /*40900*/  STS.U8 [R3+UR4+0x14c0], R21 ;  /* 0x0014c01503007988 */ /* 0x0001e80008000004 */
[----:B----4-:R-:W4:Y:S04]  /*40910*/  LDL.LU R12, [R1+0x220] ;  /* 0x00022000010c7983 */ /* 0x010f280000300800 */
[----:B------:R1:W-:Y:S04]  /*40920*/  STS.U8 [R3+UR4+0x1680], R22 ;  /* 0x0016801603007988 */ /* 0x0003e80008000004 */
[----:B------:R-:W4:Y:S04]  /*40930*/  LDL.LU R13, [R1+0x21c] ;  /* 0x00021c00010d7983 */ /* 0x000f280000300800 */
[----:B------:R-:W-:Y:S04]  /*40940*/  STS.U8 [R3+UR4+0x16c0], R27 ;  /* 0x0016c01b03007988 */ /* 0x000fe80008000004 */
[----:B------:R-:W4:Y:S04]  /*40950*/  LDL.LU R14, [R1+0x1f0] ;  /* 0x0001f000010e7983 */ /* 0x000f280000300800 */
[----:B------:R-:W-:Y:S04]  /*40960*/  STS.U8 [R3+UR4+0x1880], R28 ;  /* 0x0018801c03007988 */ /* 0x000fe80008000004 */
        /* <DEDUP_REMOVED lines=14> */
[----:B------:R-:W4:Y:S04]  /*40a50*/  LDL.LU R28, [R1] ;  /* 0x00000000011c7983 */ /* 0x000f280000300800 */
[----:B------:R1:W-:Y:S04]  /*40a60*/  STS.U8 [R3+UR4+0x1ac0], R23 ;  /* 0x001ac01703007988 */ /* 0x0003e80008000004 */
[----:B------:R0:W-:Y:S04]  /*40a70*/  STS.U8 [R3+UR4+0x1c80], R16 ;  /* 0x001c801003007988 */ /* 0x0001e80008000004 */
[----:B------:R-:W-:Y:S04]  /*40a80*/  STS.U8 [R3+UR4+0x1cc0], R15 ;  /* 0x001cc00f03007988 */ /* 0x000fe80008000004 */
[----:B------:R1:W-:Y:S04]  /*40a90*/  STS.U8 [R3+UR4+0x1e80], R8 ;  /* 0x001e800803007988 */ /* 0x0003e80008000004 */
[----:B------:R1:W-:Y:S04]  /*40aa0*/  STS.U8 [R3+UR4+0x1ec0], R7 ;  /* 0x001ec00703007988 */ /* 0x0003e80008000004 */
[----:B0-----:R-:W4:Y:S04]  /*40ab0*/  LDL.LU R24, [R1+0x100] ;  /* 0x0001000001187983 */ /* 0x001f280000300800 */
[----:B-1----:R-:W4:Y:S04]  /*40ac0*/  LDL.LU R23, [R1+0x12c] ;  /* 0x00012c0001177983 */ /* 0x002f280000300800 */
[----:B------:R-:W4:Y:S04]  /*40ad0*/  LDL.LU R16, [R1+0x130] ;  /* 0x0001300001107983 */ /* 0x000f280000300800 */
[----:B------:R-:W4:Y:S04]  /*40ae0*/  LDL.LU R8, [R1+0x16c] ;  /* 0x00016c0001087983 */ /* 0x000f280000300800 */
[----:B------:R-:W4:Y:S04]  /*40af0*/  LDL.LU R3, [R1+0x49c0] ;  /* 0x0049c00001037983 */ /* 0x000f280000300800 */
[----:B------:R-:W4:Y:S01]  /*40b00*/  LDL.LU R7, [R1+0x180] ;  /* 0x0001800001077983 */ /* 0x000f220000300800 */
[----:B------:R-:W-:-:S05]  /*40b10*/  LOP3.LUT R15, R0, 0x20, RZ, 0x3c, !PT ;  /* 0x00000020000f7812 */ /* 0x000fca00078e3cff */
[----:B------:R0:W-:Y:S04]  /*40b20*/  STS.U8 [R15+UR4+0x100], R4 ;  /* 0x000100040f007988 */ /* 0x0001e80008000004 */
[----:B------:R1:W-:Y:S04]  /*40b30*/  STS.U8 [R15+UR4+0x140], R5 ;  /* 0x000140050f007988 */ /* 0x0003e80008000004 */
[----:B--2---:R2:W-:Y:S04]  /*40b40*/  STS.U8 [R15+UR4+0x300], R6 ;  /* 0x000300060f007988 */ /* 0x0045e80008000004 */
[----:B---3--:R3:W-:Y:S04]  /*40b50*/  STS.U8 [R15+UR4+0x340], R11 ;  /* 0x0003400b0f007988 */ /* 0x0087e80008000004 */
[----:B----4-:R4:W-:Y:S04]  /*40b60*/  STS.U8 [R15+UR4+0x500], R12 ;  /* 0x0005000c0f007988 */ /* 0x0109e80008000004 */
[----:B0-----:R-:W4:Y:S04]  /*40b70*/  LDL.LU R4, [R1+0x49bc] ;  /* 0x0049bc0001047983 */ /* 0x001f280000300800 */
[----:B-1----:R-:W4:Y:S04]  /*40b80*/  LDL.LU R5, [R1+0x49b8] ;  /* 0x0049b80001057983 */ /* 0x002f280000300800 */
[----:B--2---:R-:W2:Y:S04]  /*40b90*/  LDL.LU R6, [R1+0x49b4] ;  /* 0x0049b40001067983 */ /* 0x004ea80000300800 */
[----:B------:R0:W-:Y:S04]  /*40ba0*/  STS.U8 [R15+UR4+0x540], R13 ;  /* 0x0005400d0f007988 */ /* 0x0001e80008000004 */
[----:B---3--:R-:W3:Y:S04]  /*40bb0*/  LDL.LU R11, [R1+0x49b0] ;  /* 0x0049b000010b7983 */ /* 0x008ee80000300800 */
[----:B----4-:R-:W4:Y:S04]  /*40bc0*/  LDL.LU R12, [R1+0x49ac] ;  /* 0x0049ac00010c7983 */ /* 0x010f280000300800 */
[----:B------:R1:W-:Y:S04]  /*40bd0*/  STS.U8 [R15+UR4+0x700], R14 ;  /* 0x0007000e0f007988 */ /* 0x0003e80008000004 */
[----:B------:R1:W-:Y:S04]  /*40be0*/  STS.U8 [R15+UR4+0x740], R21 ;  /* 0x000740150f007988 */ /* 0x0003e80008000004 */
[----:B------:R1:W-:Y:S04]  /*40bf0*/  STS.U8 [R15+UR4+0x900], R22 ;  /* 0x000900160f007988 */ /* 0x0003e80008000004 */
[----:B0-----:R-:W2:Y:S04]  /*40c00*/  LDL.LU R13, [R1+0x49a8] ;  /* 0x0049a800010d7983 */ /* 0x001ea80000300800 */
[----:B-1----:R-:W2:Y:S04]  /*40c10*/  LDL.LU R14, [R1+0x49a4] ;  /* 0x0049a400010e7983 */ /* 0x002ea80000300800 */
[----:B------:R0:W-:Y:S04]  /*40c20*/  STS.U8 [R15+UR4+0x940], R29 ;  /* 0x0009401d0f007988 */ /* 0x0001e80008000004 */
[----:B------:R-:W2:Y:S04]  /*40c30*/  LDL.LU R21, [R1+0x49a0] ;  /* 0x0049a00001157983 */ /* 0x000ea80000300800 */
[----:B------:R-:W2:Y:S04]  /*40c40*/  LDL.LU R22, [R1+0x499c] ;  /* 0x00499c0001167983 */ /* 0x000ea80000300800 */
[----:B0-----:R-:W2:Y:S04]  /*40c50*/  LDL.LU R29, [R1+0x4998] ;  /* 0x00499800011d7983 */ /* 0x001ea80000300800 */
        /* <DEDUP_REMOVED lines=12> */
[----:B0-----:R-:W3:Y:S04]  /*40d20*/  LDL.LU R16, [R1+0x258] ;  /* 0x0002580001107983 */ /* 0x001ee80000300800 */
[----:B------:R0:W-:Y:S04]  /*40d30*/  STS.U8 [R15+UR4+0x1700], R20 ;  /* 0x001700140f007988 */ /* 0x0001e80008000004 */
[----:B------:R0:W-:Y:S04]  /*40d40*/  STS.U8 [R15+UR4+0x1740], R27 ;  /* 0x0017401b0f007988 */ /* 0x0001e80008000004 */
[----:B------:R0:W-:Y:S04]  /*40d50*/  STS.U8 [R15+UR4+0x1900], R28 ;  /* 0x0019001c0f007988 */ /* 0x0001e80008000004 */
[----:B-1----:R-:W4:Y:S04]  /*40d60*/  LDL.LU R19, [R1+0x254] ;  /* 0x0002540001137983 */ /* 0x002f280000300800 */
[----:B0-----:R-:W4:Y:S04]  /*40d70*/  LDL.LU R20, [R1+0x238] ;  /* 0x0002380001147983 */ /* 0x001f280000300800 */
[----:B------:R-:W4:Y:S04]  /*40d80*/  LDL.LU R27, [R1+0x234] ;  /* 0x00023400011b7983 */ /* 0x000f280000300800 */
[----:B------:R-:W4:Y:S04]  /*40d90*/  LDL.LU R28, [R1+0x218] ;  /* 0x00021800011c7983 */ /* 0x000f280000300800 */
[----:B------:R-:W4:Y:S04]  /*40da0*/  LDL.LU R24, [R1+0x1d8] ;  /* 0x0001d80001187983 */ /* 0x000f280000300800 */
[----:B------:R-:W4:Y:S04]  /*40db0*/  LDL.LU R9, [R1+0x1d4] ;  /* 0x0001d40001097983 */ /* 0x000f280000300800 */
[----:B------:R-:W4:Y:S04]  /*40dc0*/  LDL.LU R10, [R1+0x1b8] ;  /* 0x0001b800010a7983 */ /* 0x000f280000300800 */
[----:B------:R-:W4:Y:S04]  /*40dd0*/  LDL.LU R17, [R1+0x1b4] ;  /* 0x0001b40001117983 */ /* 0x000f280000300800 */
[----:B------:R-:W4:Y:S01]  /*40de0*/  LDL.LU R18, [R1+0x168] ;  /* 0x0001680001127983 */ /* 0x000f220000300800 */
[----:B------:R-:W-:-:S03]  /*40df0*/  LOP3.LUT R23, R0, 0x30, RZ, 0x3c, !PT ;  /* 0x0000003000177812 */ /* 0x000fc600078e3cff */
[----:B------:R-:W4:Y:S04]  /*40e00*/  LDL.LU R0, [R1+0x128] ;  /* 0x0001280001007983 */ /* 0x000f280000300800 */
[----:B------:R-:W4:Y:S04]  /*40e10*/  LDL.LU R25, [R1+0x124] ;  /* 0x0001240001197983 */ /* 0x000f280000300800 */
[----:B------:R-:W4:Y:S04]  /*40e20*/  LDL.LU R26, [R1+0xf8] ;  /* 0x0000f800011a7983 */ /* 0x000f280000300800 */
[----:B--2---:R-:W-:Y:S04]  /*40e30*/  STS.U8 [R15+UR4+0x1940], R29 ;  /* 0x0019401d0f007988 */ /* 0x004fe80008000004 */
[----:B------:R-:W-:Y:S04]  /*40e40*/  STS.U8 [R15+UR4+0x1b00], R22 ;  /* 0x001b00160f007988 */ /* 0x000fe80008000004 */
[----:B------:R-:W-:Y:S04]  /*40e50*/  STS.U8 [R15+UR4+0x1b40], R21 ;  /* 0x001b40150f007988 */ /* 0x000fe80008000004 */
[----:B------:R-:W-:Y:S04]  /*40e60*/  STS.U8 [R15+UR4+0x1d00], R14 ;  /* 0x001d000e0f007988 */ /* 0x000fe80008000004 */
[----:B------:R-:W-:Y:S04]  /*40e70*/  STS.U8 [R15+UR4+0x1d40], R13 ;  /* 0x001d400d0f007988 */ /* 0x000fe80008000004 */
        /* <DEDUP_REMOVED lines=14> */
[----:B----4-:R0:W-:Y:S04]  /*40f60*/  STS.U8 [R23+UR4+0x1c0], R19 ;  /* 0x0001c01317007988 */ /* 0x0101e80008000004 */
[----:B------:R1:W-:Y:S04]  /*40f70*/  STS.U8 [R23+UR4+0x380], R20 ;  /* 0x0003801417007988 */ /* 0x0003e80008000004 */
[----:B------:R4:W-:Y:S04]  /*40f80*/  STS.U8 [R23+UR4+0x3c0], R27 ;  /* 0x0003c01b17007988 */ /* 0x0009e80008000004 */
[----:B------:R4:W-:Y:S04]  /*40f90*/  STS.U8 [R23+UR4+0x580], R28 ;  /* 0x0005801c17007988 */ /* 0x0009e80008000004 */
[----:B0-----:R-:W3:Y:S04]  /*40fa0*/  LDL.LU R19, [R1+0x4994] ;  /* 0x0049940001137983 */ /* 0x001ee80000300800 */
[----:B-1----:R-:W3:Y:S04]  /*40fb0*/  LDL.LU R20, [R1+0x4990] ;  /* 0x0049900001147983 */ /* 0x002ee80000300800 */
[----:B----4-:R-:W4:Y:S04]  /*40fc0*/  LDL.LU R27, [R1+0x498c] ;  /* 0x00498c00011b7983 */ /* 0x010f280000300800 */
[----:B------:R-:W4:Y:S04]  /*40fd0*/  LDL.LU R28, [R1+0x4988] ;  /* 0x00498800011c7983 */ /* 0x000f280000300800 */
[----:B--2---:R-:W-:Y:S04]  /*40fe0*/  STS.U8 [R23+UR4+0x5c0], R5 ;  /* 0x0005c00517007988 */ /* 0x004fe80008000004 */
[----:B------:R0:W-:Y:S04]  /*40ff0*/  STS.U8 [R23+UR4+0x780], R24 ;  /* 0x0007801817007988 */ /* 0x0001e80008000004 */
[----:B0-----:R-:W2:Y:S04]  /*41000*/  LDL.LU R24, [R1+0x26c] ;  /* 0x00026c0001187983 */ /* 0x001ea80000300800 */
[----:B------:R0:W-:Y:S04]  /*41010*/  STS.U8 [R23+UR4+0x7c0], R9 ;  /* 0x0007c00917007988 */ /* 0x0001e80008000004 */
[----:B------:R1:W-:Y:S04]  /*41020*/  STS.U8 [R23+UR4+0x980], R10 ;  /* 0x0009800a17007988 */ /* 0x0003e80008000004 */
[----:B------:R0:W-:Y:S04]  /*41030*/  STS.U8 [R23+UR4+0x9c0], R17 ;  /* 0x0009c01117007988 */ /* 0x0001e80008000004 */
[----:B------:R0:W-:Y:S04]  /*41040*/  STS.U8 [R23+UR4+0xb80], R18 ;  /* 0x000b801217007988 */ /* 0x0001e80008000004 */
[----:B------:R-:W-:Y:S04]  /*41050*/  STS.U8 [R23+UR4+0xbc0], R6 ;  /* 0x000bc00617007988 */ /* 0x000fe80008000004 */
[----:B------:R1:W-:Y:S04]  /*41060*/  STS.U8 [R23+UR4+0xd80], R0 ;  /* 0x000d800017007988 */ /* 0x0003e80008000004 */
[----:B0-----:R-:W2:Y:S04]  /*41070*/  LDL.LU R9, [R1+0x27c] ;  /* 0x00027c0001097983 */ /* 0x001ea80000300800 */
[----:B-1----:R-:W2:Y:S04]  /*41080*/  LDL.LU R10, [R1+0x278] ;  /* 0x00027800010a7983 */ /* 0x002ea80000300800 */
[----:B------:R-:W2:Y:S04]  /*41090*/  LDL.LU R17, [R1+0x284] ;  /* 0x0002840001117983 */ /* 0x000ea80000300800 */
[----:B------:R-:W2:Y:S04]  /*410a0*/  LDL.LU R18, [R1+0x280] ;  /* 0x0002800001127983 */ /* 0x000ea80000300800 */
[----:B------:R-:W2:Y:S04]  /*410b0*/  LDL R0, [R1+0x2040] ;  /* 0x0020400001007983 */ /* 0x000ea80000100800 */
[----:B------:R0:W-:Y:S04]  /*410c0*/  STS.U8 [R23+UR4+0xdc0], R25 ;  /* 0x000dc01917007988 */ /* 0x0001e80008000004 */
        /* <DEDUP_REMOVED lines=8> */
[----:B---3--:R-:W-:Y:S04]  /*41150*/  STS.U8 [R23+UR4+0x1780], R15 ;  /* 0x0017800f17007988 */ /* 0x008fe80008000004 */
[----:B------:R-:W-:Y:S04]  /*41160*/  STS.U8 [R23+UR4+0x17c0], R16 ;  /* 0x0017c01017007988 */ /* 0x000fe80008000004 */
[----:B----4-:R-:W-:Y:S04]  /*41170*/  STS.U8 [R23+UR4+0x1980], R28 ;  /* 0x0019801c17007988 */ /* 0x010fe80008000004 */
[----:B------:R-:W-:Y:S04]  /*41180*/  STS.U8 [R23+UR4+0x19c0], R27 ;  /* 0x0019c01b17007988 */ /* 0x000fe80008000004 */
[----:B------:R-:W-:Y:S04]  /*41190*/  STS.U8 [R23+UR4+0x1b80], R20 ;  /* 0x001b801417007988 */ /* 0x000fe80008000004 */
[----:B------:R-:W-:Y:S04]  /*411a0*/  STS.U8 [R23+UR4+0x1bc0], R19 ;  /* 0x001bc01317007988 */ /* 0x000fe80008000004 */
[----:B------:R-:W-:Y:S04]  /*411b0*/  STS.U8 [R23+UR4+0x1d80], R12 ;  /* 0x001d800c17007988 */ /* 0x000fe80008000004 */
[----:B------:R-:W-:Y:S04]  /*411c0*/  STS.U8 [R23+UR4+0x1dc0], R11 ;  /* 0x001dc00b17007988 */ /* 0x000fe80008000004 */
[----:B------:R-:W-:Y:S04]  /*411d0*/  STS.U8 [R23+UR4+0x1f80], R4 ;  /* 0x001f800417007988 */ /* 0x000fe80008000004 */
[----:B0-----:R-:W3:Y:S04]  /*411e0*/  LDL.LU R25, [R1+0x28c] ;  /* 0x00028c0001197983 */ /* 0x001ee80000300800 */
[----:B-1----:R-:W3:Y:S04]  /*411f0*/  LDL.LU R26, [R1+0x288] ;  /* 0x00028800011a7983 */ /* 0x002ee80000300800 */
[----:B--2---:R-:W-:Y:S01]  /*41200*/  STS.U8 [R23+UR4+0x1fc0], R24 ;  /* 0x001fc01817007988 */ /* 0x004fe20008000004 */
[----:B------:R-:W-:Y:S06]  /*41210*/  BAR.SYNC.DEFER_BLOCKING 0x0 ;  /* 0x0000000000007b1d */ /* 0x000fec0000010000 */
[----:B------:R-:W0:Y:S02]  /*41220*/  LDSM.16.M88.4 R12, [R0+UR4] ;  /* 0x00000004000c783b */ /* 0x000e240008000200 */
[----:B0-----:R-:W-:-:S02]  /*41230*/  IMAD.MOV.U32 R7, RZ, RZ, R12 ;  /* 0x000000ffff077224 */ /* 0x001fc400078e000c */
[----:B------:R0:W-:Y:S04]  /*41240*/  STL.64 [R1+0x10f0], R12 ;  /* 0x0010f00c01007387 */ /* 0x0001e80000100a00 */
[----:B------:R1:W-:Y:S01]  /*41250*/  STL.64 [R1+0x10f8], R14 ;  /* 0x0010f80e01007387 */ /* 0x0003e20000100a00 */
[----:B0-----:R-:W-:-:S03]  /*41260*/  IMAD R12, R2, 0x100, R3 ;  /* 0x00000100020c7824 */ /* 0x001fc600078e0203 */
[----:B------:R-:W2:Y:S01]  /*41270*/  LDL R3, [R1+0x2040] ;  /* 0x0020400001037983 */ /* 0x000ea20000100800 */
[----:B------:R-:W-:Y:S02]  /*41280*/  IMAD.MOV.U32 R0, RZ, RZ, R13 ;  /* 0x000000ffff007224 */ /* 0x000fe400078e000d */
[----:B------:R-:W-:Y:S02]  /*41290*/  IMAD R13, R10, 0x100, R9 ;  /* 0x000001000a0d7824 */ /* 0x000fe400078e0209 */
[----:B-1----:R-:W-:Y:S01]  /*412a0*/  IMAD R14, R18, 0x100, R17 ;  /* 0x00000100120e7824 */ /* 0x002fe200078e0211 */
[----:B--2---:R-:W0:Y:S04]  /*412b0*/  LDSM.16.M88.4 R8, [R3+UR4+0x200] ;  /* 0x000200040308783b */ /* 0x004e280008000200 */
[----:B0-----:R-:W-:Y:S01]  /*412c0*/  STL.64 [R1+0x1100], R8 ;  /* 0x0011000801007387 */ /* 0x001fe20000100a00 */
[----:B------:R-:W-:-:S03]  /*412d0*/  IMAD.MOV.U32 R5, RZ, RZ, R8 ;  /* 0x000000ffff057224 */ /* 0x000fc600078e0008 */
[----:B------:R-:W-:Y:S01]  /*412e0*/  STL.64 [R1+0x1108], R10 ;  /* 0x0011080a01007387 */ /* 0x000fe20000100a00 */
[----:B------:R-:W-:-:S03]  /*412f0*/  IMAD.MOV.U32 R4, RZ, RZ, R9 ;  /* 0x000000ffff047224 */ /* 0x000fc600078e0009 */
[----:B------:R-:W2:Y:S04]  /*41300*/  LDL.LU.64 R20, [R1+0x20] ;  /* 0x0000200001147983 */ /* 0x000ea80000300a00 */
[----:B------:R-:W0:Y:S04]  /*41310*/  LDSM.16.M88.4 R8, [R3+UR4+0x400] ;  /* 0x000400040308783b */ /* 0x000e280008000200 */
[----:B------:R-:W2:Y:S04]  /*41320*/  LDL.LU.64 R22, [R1+0x28] ;  /* 0x0000280001167983 */ /* 0x000ea80000300a00 */
[----:B0-----:R0:W-:Y:S04]  /*41330*/  STL.64 [R1+0x1110], R8 ;  /* 0x0011100801007387 */ /* 0x0011e80000100a00 */
[----:B------:R-:W-:Y:S04]  /*41340*/  STL.64 [R1+0x1118], R10 ;  /* 0x0011180a01007387 */ /* 0x000fe80000100a00 */
[----:B------:R-:W4:Y:S04]  /*41350*/  LDL.LU.64 R16, [R1+0x30] ;  /* 0x0000300001107983 */ /* 0x000f280000300a00 */
[----:B------:R-:W4:Y:S01]  /*41360*/  LDL.LU.64 R18, [R1+0x38] ;  /* 0x0000380001127983 */ /* 0x000f220000300a00 */
[----:B---3--:R-:W-:-:S03]  /*41370*/  IMAD R15, R26, 0x100, R25 ;  /* 0x000001001a0f7824 */ /* 0x008fc600078e0219 */
[----:B------:R-:W1:Y:S01]  /*41380*/  LDSM.16.M88.4 R24, [R3+UR4+0x600] ;  /* 0x000600040318783b */ /* 0x000e620008000200 */
[----:B------:R-:W-:Y:S02]  /*41390*/  IMAD.MOV.U32 R6, RZ, RZ, R8 ;  /* 0x000000ffff067224 */ /* 0x000fe400078e0008 */
[----:B------:R-:W-:Y:S01]  /*413a0*/  IMAD.MOV.U32 R2, RZ, RZ, R9 ;  /* 0x000000ffff027224 */ /* 0x000fe200078e0009 */
[----:B0-----:R-:W-:Y:S02]  /*413b0*/  F2FP.F16.E4M3.UNPACK_B R8, R7 ;  /* 0x00000007ff08723e */ /* 0x001fe400020006ff */
[----:B------:R-:W-:Y:S02]  /*413c0*/  F2FP.F16.E4M3.UNPACK_B R9, R0 ;  /* 0x00000000ff09723e */ /* 0x000fe400020006ff */
[----:B------:R-:W-:Y:S02]  /*413d0*/  F2FP.F16.E4M3.UNPACK_B R12, R12 ;  /* 0x0000000cff0c723e */ /* 0x000fe400020006ff */
[----:B------:R-:W-:-:S02]  /*413e0*/  F2FP.F16.E4M3.UNPACK_B R13, R13 ;  /* 0x0000000dff0d723e */ /* 0x000fc400020006ff */
[----:B------:R-:W-:Y:S02]  /*413f0*/  F2FP.F16.E4M3.UNPACK_B R14, R14 ;  /* 0x0000000eff0e723e */ /* 0x000fe400020006ff */
[----:B------:R-:W-:Y:S01]  /*41400*/  F2FP.F16.E4M3.UNPACK_B R15, R15 ;  /* 0x0000000fff0f723e */ /* 0x000fe200020006ff */
[----:B-1----:R-:W-:Y:S01]  /*41410*/  STL.64 [R1+0x1120], R24 ;  /* 0x0011201801007387 */ /* 0x002fe20000100a00 */
[----:B------:R-:W-:-:S03]  /*41420*/  IMAD.MOV.U32 R7, RZ, RZ, R24 ;  /* 0x000000ffff077224 */ /* 0x000fc600078e0018 */
[----:B------:R-:W-:Y:S01]  /*41430*/  STL.64 [R1+0x1128], R26 ;  /* 0x0011281a01007387 */ /* 0x000fe20000100a00 */
[----:B------:R-:W-:-:S03]  /*41440*/  IMAD.MOV.U32 R0, RZ, RZ, R25 ;  /* 0x000000ffff007224 */ /* 0x000fc600078e0019 */
[----:B------:R-:W0:Y:S04]  /*41450*/  LDSM.16.M88.4 R24, [R3+UR4+0x800] ;  /* 0x000800040318783b */ /* 0x000e280008000200 */
[----:B------:R1:W-:Y:S01]  /*41460*/  STL.64 [R1+0x18], R8 ;  /* 0x0000180801007387 */ /* 0x0003e20000100a00 */
[----:B--2---:R-:W-:Y:S01]  /*41470*/  HMMA.16816.F32 R20, R12, R8, R20 ;  /* 0x000000080c14723c */ /* 0x004fe20000001814 */
[----:B-1----:R-:W-:Y:S02]  /*41480*/  F2FP.F16.E4M3.UNPACK_B R8, R5 ;  /* 0x00000005ff08723e */ /* 0x002fe400020006ff */
[----:B------:R-:W-:-:S15]  /*41490*/  F2FP.F16.E4M3.UNPACK_B R9, R4 ;  /* 0x00000004ff09723e */ /* 0x000fde00020006ff */
[----:B------:R-:W-:Y:S01]  /*414a0*/  NOP ;  /* 0x0000000000007918 */ /* 0x000fe20000000000 */
[----:B------:R1:W-:Y:S04]  /*414b0*/  STL.64 [R1+0xd0], R20 ;  /* 0x0000d01401007387 */ /* 0x0003e80000100a00 */
[----:B------:R2:W-:Y:S04]  /*414c0*/  STL.64 [R1+0xd8], R22 ;  /* 0x0000d81601007387 */ /* 0x0005e80000100a00 */
[----:B-1----:R-:W3:Y:S04]  /*414d0*/  LDL.LU.64 R20, [R1+0x50] ;  /* 0x0000500001147983 */ /* 0x002ee80000300a00 */
[----:B--2---:R-:W3:Y:S01]  /*414e0*/  LDL.LU.64 R22, [R1+0x58] ;  /* 0x0000580001167983 */ /* 0x004ee20000300a00 */
[----:B----4-:R-:W-:Y:S03]  /*414f0*/  HMMA.16816.F32 R16, R12, R8, R16 ;  /* 0x000000080c10723c */ /* 0x010fe60000001810 */
[----:B------:R-:W-:Y:S04]  /*41500*/  STL [R1+0x10], R8 ;  /* 0x0000100801007387 */ /* 0x000fe80000100800 */
[----:B0-----:R-:W-:Y:S04]  /*41510*/  STL.64 [R1+0x1130], R24 ;  /* 0x0011301801007387 */ /* 0x001fe80000100a00 */
[----:B------:R-:W-:Y:S04]  /*41520*/  STL.64 [R1+0x1138], R26 ;  /* 0x0011381a01007387 */ /* 0x000fe80000100a00 */
[----:B------:R-:W-:Y:S04]  /*41530*/  STL [R1+0x14], R9 ;  /* 0x0000140901007387 */ /* 0x000fe80000100800 */
[----:B------:R0:W-:Y:S04]  /*41540*/  STL.64 [R1+0xc0], R16 ;  /* 0x0000c01001007387 */ /* 0x0001e80000100a00 */
[----:B------:R1:W-:Y:S04]  /*41550*/  STL.64 [R1+0xc8], R18 ;  /* 0x0000c81201007387 */ /* 0x0003e80000100a00 */
[----:B0-----:R-:W2:Y:S04]  /*41560*/  LDL.LU.64 R16, [R1+0x70] ;  /* 0x0000700001107983 */ /* 0x001ea80000300a00 */
[----:B-1----:R-:W4:Y:S01]  /*41570*/  LDL.LU.64 R18, [R1+0x78] ;  /* 0x0000780001127983 */ /* 0x002f220000300a00 */
[----:B------:R-:W-:-:S02]  /*41580*/  F2FP.F16.E4M3.UNPACK_B R8, R6 ;  /* 0x00000006ff08723e */ /* 0x000fc400020006ff */
[----:B------:R-:W-:-:S03]  /*41590*/  F2FP.F16.E4M3.UNPACK_B R9, R2 ;  /* 0x00000002ff09723e */ /* 0x000fc600020006ff */
[----:B------:R-:W-:Y:S01]  /*415a0*/  STL [R1+0x8], R8 ;  /* 0x0000080801007387 */ /* 0x000fe20000100800 */
[----:B------:R-:W-:Y:S02]  /*415b0*/  IMAD.MOV.U32 R5, RZ, RZ, R24 ;  /* 0x000000ffff057224 */ /* 0x000fe400078e0018 */
[----:B------:R-:W-:Y:S02]  /*415c0*/  IMAD.MOV.U32 R4, RZ, RZ, R25 ;  /* 0x000000ffff047224 */ /* 0x000fe400078e0019 */
[----:B------:R-:W0:Y:S04]  /*415d0*/  LDSM.16.M88.4 R24, [R3+UR4+0xa00] ;  /* 0x000a00040318783b */ /* 0x000e280008000200 */
[----:B----4-:R-:W-:Y:S04]  /*415e0*/  STL.64 [R1+0x4980], R18 ;  /* 0x0049801201007387 */ /* 0x010fe80000100a00 */
[----:B------:R-:W-:Y:S04]  /*415f0*/  STL [R1+0xc], R9 ;  /* 0x00000c0901007387 */ /* 0x000fe80000100800 */
[----:B--2---:R1:W-:Y:S04]  /*41600*/  STL.64 [R1+0x4978], R16 ;  /* 0x0049781001007387 */ /* 0x0043e80000100a00 */
[----:B-1----:R-:W2:Y:S04]  /*41610*/  LDL.LU.64 R16, [R1+0x60] ;  /* 0x0000600001107983 */ /* 0x002ea80000300a00 */
[----:B------:R-:W2:Y:S04]  /*41620*/  LDL.LU.64 R18, [R1+0x68] ;  /* 0x0000680001127983 */ /* 0x000ea80000300a00 */
[----:B0-----:R-:W-:Y:S01]  /*41630*/  STL.64 [R1+0x1140], R24 ;  /* 0x0011401801007387 */ /* 0x001fe20000100a00 */
[----:B------:R-:W-:-:S03]  /*41640*/  IMAD.MOV.U32 R2, RZ, RZ, R24 ;  /* 0x000000ffff027224 */ /* 0x000fc600078e0018 */
[----:B------:R-:W-:Y:S01]  /*41650*/  STL.64 [R1+0x1148], R26 ;  /* 0x0011481a01007387 */ /* 0x000fe20000100a00 */
[----:B------:R-:W-:-:S03]  /*41660*/  IMAD.MOV.U32 R6, RZ, RZ, R25 ;  /* 0x000000ffff067224 */ /* 0x000fc600078e0019 */
[----:B------:R-:W0:Y:S01]  /*41670*/  LDSM.16.M88.4 R24, [R3+UR4+0xc00] ;  /* 0x000c00040318783b */ /* 0x000e220008000200 */
[----:B---3--:R-:W-:Y:S01]  /*41680*/  HMMA.16816.F32 R8, R12, R8, R20 ;  /* 0x000000080c08723c */ /* 0x008fe20000001814 */
[----:B------:R-:W-:Y:S02]  /*41690*/  F2FP.F16.E4M3.UNPACK_B R20, R7 ;  /* 0x00000007ff14723e */ /* 0x000fe400020006ff */
[----:B------:R-:W-:-:S15]  /*416a0*/  F2FP.F16.E4M3.UNPACK_B R21, R0 ;  /* 0x00000000ff15723e */ /* 0x000fde00020006ff */
[----:B------:R-:W-:Y:S01]  /*416b0*/  NOP ;  /* 0x0000000000007918 */ /* 0x000fe20000000000 */
[----:B------:R1:W-:Y:S04]  /*416c0*/  STL.64 [R1+0xb0], R8 ;  /* 0x0000b00801007387 */ /* 0x0003e80000100a00 */
[----:B------:R3:W-:Y:S04]  /*416d0*/  STL.64 [R1+0xb8], R10 ;  /* 0x0000b80a01007387 */ /* 0x0007e80000100a00 */
[----:B-1----:R-:W4:Y:S04]  /*416e0*/  LDL.LU.64 R8, [R1+0xe0] ;  /* 0x0000e00001087983 */ /* 0x002f280000300a00 */
[----:B---3--:R-:W4:Y:S04]  /*416f0*/  LDL.LU.64 R10, [R1+0xe8] ;  /* 0x0000e800010a7983 */ /* 0x008f280000300a00 */
[----:B------:R-:W-:Y:S04]  /*41700*/  STL [R1], R20 ;  /* 0x0000001401007387 */ /* 0x000fe80000100800 */
[----:B0-----:R-:W-:Y:S04]  /*41710*/  STL.64 [R1+0x1150], R24 ;  /* 0x0011501801007387 */ /* 0x001fe80000100a00 */
[----:B------:R-:W-:Y:S04]  /*41720*/  STL.64 [R1+0x1158], R26 ;  /* 0x0011581a01007387 */ /* 0x000fe80000100a00 */
[----:B------:R2:W-:Y:S02]  /*41730*/  STL [R1+0x4], R21 ;  /* 0x0000041501007387 */ /* 0x0005e40000100800 */
[----:B--2---:R-:W-:Y:S02]  /*41740*/  HMMA.16816.F32 R20, R12, R20, R16 ;  /* 0x000000140c14723c */ /* 0x004fe40000001810 */
[----:B------:R-:W2:Y:S04]  /*41750*/  LDL.LU.64 R18, [R1+0x4980] ;  /* 0x0049800001127983 */ /* 0x000ea80000300a00 */
[----:B------:R-:W2:-:S13]  /*41760*/  LDL.LU.64 R16, [R1+0x4978] ;  /* 0x0049780001107983 */ /* 0x000e9a0000300a00 */
[----:B------:R-:W-:Y:S04]  /*41770*/  STL.64 [R1+0xa0], R20 ;  /* 0x0000a01401007387 */ /* 0x000fe80000100a00 */
[----:B------:R-:W-:Y:S04]  /*41780*/  STL.64 [R1+0xa8], R22 ;  /* 0x0000a81601007387 */ /* 0x000fe80000100a00 */
[----:B------:R-:W0:Y:S01]  /*41790*/  LDSM.16.M88.4 R20, [R3+UR4+0xe00] ;  /* 0x000e00040314783b */ /* 0x000e220008000200 */
[----:B------:R-:W-:Y:S02]  /*417a0*/  F2FP.F16.E4M3.UNPACK_B R28, R5 ;  /* 0x00000005ff1c723e */ /* 0x000fe400020006ff */
[----:B------:R-:W-:Y:S01]  /*417b0*/  F2FP.F16.E4M3.UNPACK_B R29, R4 ;  /* 0x00000004ff1d723e */ /* 0x000fe200020006ff */
[----:B0-----:R0:W-:Y:S01]  /*417c0*/  STL.64 [R1+0x1160], R20 ;  /* 0x0011601401007387 */ /* 0x0011e20000100a00 */
[----:B------:R-:W-:-:S03]  /*417d0*/  IMAD.MOV.U32 R5, RZ, RZ, R20 ;  /* 0x000000ffff057224 */ /* 0x000fc600078e0014 */
[----:B------:R1:W-:Y:S01]  /*417e0*/  STL.64 [R1+0x1168], R22 ;  /* 0x0011681601007387 */ /* 0x0003e20000100a00 */
[----:B------:R-:W-:-:S03]  /*417f0*/  IMAD.MOV.U32 R4, RZ, RZ, R21 ;  /* 0x000000ffff047224 */ /* 0x000fc600078e0015 */
[----:B0-----:R-:W3:Y:S04]  /*41800*/  LDL.LU.64 R20, [R1+0x110] ;  /* 0x0001100001147983 */ /* 0x001ee80000300a00 */
[----:B-1----:R-:W3:Y:S01]  /*41810*/  LDL.LU.64 R22, [R1+0x118] ;  /* 0x0001180001167983 */ /* 0x002ee20000300a00 */
[----:B------:R-:W-:Y:S01]  /*41820*/  F2FP.F16.E4M3.UNPACK_B R26, R2 ;  /* 0x00000002ff1a723e */ /* 0x000fe200020006ff */
[----:B--2---:R-:W-:-:S15]  /*41830*/  HMMA.16816.F32 R16, R12, R28, R16 ;  /* 0x0000001c0c10723c */ /* 0x004fde0000001810 */
[----:B------:R-:W-:-:S04]  /*41840*/  NOP ;  /* 0x0000000000007918 */ /* 0x000fc80000000000 */
[----:B------:R-:W-:Y:S04]  /*41850*/  STL.64 [R1+0x90], R16 ;  /* 0x0000901001007387 */ /* 0x000fe80000100a00 */
[----:B------:R-:W-:Y:S04]  /*41860*/  STL.64 [R1+0x98], R18 ;  /* 0x0000981201007387 */ /* 0x000fe80000100a00 */
[----:B------:R-:W0:Y:S04]  /*41870*/  LDSM.16.M88.4 R16, [R3+UR4+0x1000] ;  /* 0x001000040310783b */ /* 0x000e280008000200 */
[----:B------:R-:W-:Y:S04]  /*41880*/  STL.64 [R1+0x48e8], R28 ;  /* 0x0048e81c01007387 */ /* 0x000fe80000100a00 */
[----:B0-----:R0:W-:Y:S01]  /*41890*/  STL.64 [R1+0x1170], R16 ;  /* 0x0011701001007387 */ /* 0x0011e20000100a00 */
[----:B------:R-:W-:-:S03]  /*418a0*/  IMAD.MOV.U32 R7, RZ, RZ, R16 ;  /* 0x000000ffff077224 */ /* 0x000fc600078e0010 */
[----:B------:R1:W-:Y:S01]  /*418b0*/  STL.64 [R1+0x1178], R18 ;  /* 0x0011781201007387 */ /* 0x0003e20000100a00 */
[----:B------:R-:W-:-:S03]  /*418c0*/  IMAD.MOV.U32 R2, RZ, RZ, R17 ;  /* 0x000000ffff027224 */ /* 0x000fc600078e0011 */
[----:B0-----:R-:W2:Y:S04]  /*418d0*/  LDL.LU.64 R16, [R1+0x140] ;  /* 0x0001400001107983 */ /* 0x001ea80000300a00 */
[----:B-1----:R-:W2:Y:S01]  /*418e0*/  LDL.LU.64 R18, [R1+0x148] ;  /* 0x0001480001127983 */ /* 0x002ea20000300a00 */
[----:B------:R-:W-:-:S07]  /*418f0*/  F2FP.F16.E4M3.UNPACK_B R27, R6 ;  /* 0x00000006ff1b723e */ /* 0x000fce00020006ff */
[----:B----4-:R-:W-:-:S15]  /*41900*/  HMMA.16816.F32 R8, R12, R26, R8 ;  /* 0x0000001a0c08723c */ /* 0x010fde0000001808 */
[----:B------:R-:W-:-:S04]  /*41910*/  NOP ;  /* 0x0000000000007918 */ /* 0x000fc80000000000 */
[----:B------:R0:W-:Y:S04]  /*41920*/  STL.64 [R1+0xf0], R8 ;  /* 0x0000f00801007387 */ /* 0x0001e80000100a00 */
[----:B------:R1:W-:Y:S01]  /*41930*/  STL.64 [R1+0xf8], R10 ;  /* 0x0000f80a01007387 */ /* 0x0003e20000100a00 */
[----:B------:R-:W-:Y:S01]  /*41940*/  IMAD.MOV.U32 R0, RZ, RZ, R24 ;  /* 0x000000ffff007224 */ /* 0x000fe200078e0018 */
[----:B------:R-:W-:-:S04]  /*41950*/  F2FP.F16.E4M3.UNPACK_B R25, R25 ;  /* 0x00000019ff19723e */ /* 0x000fc800020006ff */
[----:B------:R-:W-:Y:S01]  /*41960*/  F2FP.F16.E4M3.UNPACK_B R24, R0 ;  /* 0x00000000ff18723e */ /* 0x000fe200020006ff */
[----:B--2---:R-:W-:Y:S04]  /*41970*/  STL.64 [R1+0x4970], R18 ;  /* 0x0049701201007387 */ /* 0x004fe80000100a00 */
[----:B------:R-:W-:Y:S04]  /*41980*/  STL.64 [R1+0x4968], R16 ;  /* 0x0049681001007387 */ /* 0x000fe80000100a00 */
[----:B------:R-:W2:Y:S04]  /*41990*/  LDSM.16.M88.4 R16, [R3+UR4+0x1200] ;  /* 0x001200040310783b */ /* 0x000ea80008000200 */
[----:B0-----:R-:W4:Y:S04]  /*419a0*/  LDL.LU.64 R8, [R1+0x150] ;  /* 0x0001500001087983 */ /* 0x001f280000300a00 */
[----:B-1----:R-:W4:Y:S04]  /*419b0*/  LDL.LU.64 R10, [R1+0x158] ;  /* 0x00015800010a7983 */ /* 0x002f280000300a00 */
[----:B--2---:R-:W-:Y:S01]  /*419c0*/  STL.64 [R1+0x1180], R16 ;  /* 0x0011801001007387 */ /* 0x004fe20000100a00 */
[----:B------:R-:W-:-:S03]  /*419d0*/  IMAD.MOV.U32 R6, RZ, RZ, R16 ;  /* 0x000000ffff067224 */ /* 0x000fc600078e0010 */
[----:B------:R3:W-:Y:S01]  /*419e0*/  STL.64 [R1+0x1188], R18 ;  /* 0x0011881201007387 */ /* 0x0007e20000100a00 */
[----:B------:R-:W-:Y:S02]  /*419f0*/  IMAD.MOV.U32 R0, RZ, RZ, R17 ;  /* 0x000000ffff007224 */ /* 0x000fe400078e0011 */
[----:B---3--:R-:W-:Y:S01]  /*41a00*/  HMMA.16816.F32 R16, R12, R24, R20 ;  /* 0x000000180c10723c */ /* 0x008fe20000001814 */
[----:B------:R-:W-:Y:S04]  /*41a10*/  STL.64 [R1+0x48e0], R26 ;  /* 0x0048e01a01007387 */ /* 0x000fe80000100a00 */
[----:B------:R0:W-:-:S14]  /*41a20*/  STL.64 [R1+0x48d8], R24 ;  /* 0x0048d81801007387 */ /* 0x0001dc0000100a00 */
[----:B------:R-:W-:Y:S04]  /*41a30*/  STL.64 [R1+0x110], R16 ;  /* 0x0001101001007387 */ /* 0x000fe80000100a00 */
[----:B------:R-:W-:Y:S04]  /*41a40*/  STL.64 [R1+0x118], R18 ;  /* 0x0001181201007387 */ /* 0x000fe80000100a00 */
[----:B------:R-:W1:Y:S04]  /*41a50*/  LDSM.16.M88.4 R16, [R3+UR4+0x1400] ;  /* 0x001400040310783b */ /* 0x000e680008000200 */
[----:B0-----:R-:W2:Y:S04]  /*41a60*/  LDL.LU.64 R24, [R1+0x170] ;  /* 0x0001700001187983 */ /* 0x001ea80000300a00 */
[----:B------:R-:W2:Y:S01]  /*41a70*/  LDL.LU.64 R26, [R1+0x178] ;  /* 0x00017800011a7983 */ /* 0x000ea20000300a00 */
[----:B------:R-:W-:-:S02]  /*41a80*/  F2FP.F16.E4M3.UNPACK_B R22, R5 ;  /* 0x00000005ff16723e */ /* 0x000fc400020006ff */
[----:B------:R-:W-:Y:S01]  /*41a90*/  F2FP.F16.E4M3.UNPACK_B R23, R4 ;  /* 0x00000004ff17723e */ /* 0x000fe200020006ff */
[----:B-1----:R-:W-:Y:S04]  /*41aa0*/  STL.64 [R1+0x1190], R16 ;  /* 0x0011901001007387 */ /* 0x002fe80000100a00 */
[----:B------:R0:W-:Y:S01]  /*41ab0*/  STL.64 [R1+0x1198], R18 ;  /* 0x0011981201007387 */ /* 0x0001e20000100a00 */
[----:B------:R-:W-:Y:S02]  /*41ac0*/  IMAD.MOV.U32 R5, RZ, RZ, R16 ;  /* 0x000000ffff057224 */ /* 0x000fe400078e0010 */
[----:B------:R-:W-:Y:S01]  /*41ad0*/  IMAD.MOV.U32 R4, RZ, RZ, R17 ;  /* 0x000000ffff047224 */ /* 0x000fe200078e0011 */
[----:B0-----:R-:W3:Y:S04]  /*41ae0*/  LDL.LU.64 R18, [R1+0x4970] ;  /* 0x0049700001127983 */ /* 0x001ee80000300a00 */
[----:B------:R-:W3:Y:S01]  /*41af0*/  LDL.LU.64 R16, [R1+0x4968] ;  /* 0x0049680001107983 */ /* 0x000ee20000300a00 */
[----:B------:R-:W-:-:S02]  /*41b00*/  F2FP.F16.E4M3.UNPACK_B R20, R7 ;  /* 0x00000007ff14723e */ /* 0x000fc400020006ff */
[----:B------:R-:W-:-:S07]  /*41b10*/  F2FP.F16.E4M3.UNPACK_B R21, R2 ;  /* 0x00000002ff15723e */ /* 0x000fce00020006ff */
[C---:B----4-:R-:W-:Y:S08]  /*41b20*/  HMMA.16816.F32 R8, R12.reuse, R20, R8 ;  /* 0x000000140c08723c */ /* 0x050ff00000001808 */
[----:B---3--:R-:W-:-:S15]  /*41b30*/  HMMA.16816.F32 R16, R12, R22, R16 ;  /* 0x000000160c10723c */ /* 0x008fde0000001810 */
[----:B------:R-:W-:-:S04]  /*41b40*/  NOP ;  /* 0x0000000000007918 */ /* 0x000fc80000000000 */
[----:B------:R-:W-:Y:S04]  /*41b50*/  STL.64 [R1+0x130], R16 ;  /* 0x0001301001007387 */ /* 0x000fe80000100a00 */
[----:B------:R-:W-:Y:S04]  /*41b60*/  STL.64 [R1+0x138], R18 ;  /* 0x0001381201007387 */ /* 0x000fe80000100a00 */
[----:B------:R-:W0:Y:S04]  /*41b70*/  LDSM.16.M88.4 R16, [R3+UR4+0x1600] ;  /* 0x001600040310783b */ /* 0x000e280008000200 */
[----:B------:R1:W-:Y:S04]  /*41b80*/  STL.64 [R1+0x48c0], R22 ;  /* 0x0048c01601007387 */ /* 0x0003e80000100a00 */
[----:B------:R-:W-:Y:S04]  /*41b90*/  STL.64 [R1+0x48b8], R20 ;  /* 0x0048b81401007387 */ /* 0x000fe80000100a00 */
[----:B------:R-:W-:Y:S04]  /*41ba0*/  STL.64 [R1+0x150], R8 ;  /* 0x0001500801007387 */ /* 0x000fe80000100a00 */
[----:B------:R-:W-:Y:S04]  /*41bb0*/  STL.64 [R1+0x158], R10 ;  /* 0x0001580a01007387 */ /* 0x000fe80000100a00 */
[----:B0-----:R-:W-:Y:S04]  /*41bc0*/  STL.64 [R1+0x11a0], R16 ;  /* 0x0011a01001007387 */ /* 0x001fe80000100a00 */
[----:B------:R0:W-:Y:S04]  /*41bd0*/  STL.64 [R1+0x11a8], R18 ;  /* 0x0011a81201007387 */ /* 0x0001e80000100a00 */
[----:B-1----:R-:W3:Y:S01]  /*41be0*/  LDL.LU R23, [R1+0x294] ;  /* 0x0002940001177983 */ /* 0x002ee20000300800 */
[----:B0-----:R-:W-:-:S02]  /*41bf0*/  F2FP.F16.E4M3.UNPACK_B R18, R6 ;  /* 0x00000006ff12723e */ /* 0x001fc400020006ff */
[----:B------:R-:W-:-:S07]  /*41c00*/  F2FP.F16.E4M3.UNPACK_B R19, R0 ;  /* 0x00000000ff13723e */ /* 0x000fce00020006ff */
[----:B--2---:R-:W-:Y:S01]  /*41c10*/  HMMA.16816.F32 R24, R12, R18, R24 ;  /* 0x000000120c18723c */ /* 0x004fe20000001818 */
[----:B---3--:R0:W-:-:S15]  /*41c20*/  STL [R1+0x4940], R23 ;  /* 0x0049401701007387 */ /* 0x0081de0000100800 */
[----:B------:R-:W-:-:S03]  /*41c30*/  NOP ;  /* 0x0000000000007918 */ /* 0x000fc60000000000 */
[----:B------:R1:W-:Y:S04]  /*41c40*/  STL.64 [R1+0x170], R24 ;  /* 0x0001701801007387 */ /* 0x0003e80000100a00 */
[----:B------:R2:W-:Y:S04]  /*41c50*/  STL.64 [R1+0x178], R26 ;  /* 0x0001781a01007387 */ /* 0x0005e80000100a00 */
[----:B------:R-:W3:Y:S04]  /*41c60*/  LDL.LU.64 R20, [R1+0x190] ;  /* 0x0001900001147983 */ /* 0x000ee80000300a00 */
[----:B0-----:R-:W3:Y:S04]  /*41c70*/  LDL.LU.64 R22, [R1+0x198] ;  /* 0x0001980001167983 */ /* 0x001ee80000300a00 */
[----:B-1----:R-:W4:Y:S04]  /*41c80*/  LDL.LU R24, [R1+0x290] ;  /* 0x0002900001187983 */ /* 0x002f280000300800 */
[----:B------:R-:W4:Y:S04]  /*41c90*/  LDL.LU R25, [R1+0x29c] ;  /* 0x00029c0001197983 */ /* 0x000f280000300800 */
[----:B--2---:R-:W2:Y:S04]  /*41ca0*/  LDL.LU R26, [R1+0x298] ;  /* 0x00029800011a7983 */ /* 0x004ea80000300800 */
[----:B------:R-:W2:Y:S01]  /*41cb0*/  LDL.LU R27, [R1+0x2a4] ;  /* 0x0002a400011b7983 */ /* 0x000ea20000300800 */
[----:B------:R-:W-:-:S02]  /*41cc0*/  IMAD.MOV.U32 R10, RZ, RZ, R16 ;  /* 0x000000ffff0a7224 */ /* 0x000fc400078e0010 */
[----:B------:R-:W-:Y:S01]  /*41cd0*/  IMAD.MOV.U32 R2, RZ, RZ, R17 ;  /* 0x000000ffff027224 */ /* 0x000fe200078e0011 */
[----:B------:R-:W-:Y:S02]  /*41ce0*/  F2FP.F16.E4M3.UNPACK_B R16, R5 ;  /* 0x00000005ff10723e */ /* 0x000fe400020006ff */
[----:B------:R-:W-:Y:S02]  /*41cf0*/  F2FP.F16.E4M3.UNPACK_B R17, R4 ;  /* 0x00000004ff11723e */ /* 0x000fe400020006ff */
[----:B------:R-:W-:Y:S01]  /*41d00*/  F2FP.F16.E4M3.UNPACK_B R11, R2 ;  /* 0x00000002ff0b723e */ /* 0x000fe200020006ff */
[----:B--2---:R-:W-:Y:S04]  /*41d10*/  STL.64 [R1+0x4950], R26 ;  /* 0x0049501a01007387 */ /* 0x004fe80000100a00 */
[----:B----4-:R-:W-:Y:S04]  /*41d20*/  STL.64 [R1+0x4948], R24 ;  /* 0x0049481801007387 */ /* 0x010fe80000100a00 */
[----:B------:R-:W0:Y:S04]  /*41d30*/  LDSM.16.M88.4 R24, [R3+UR4+0x1800] ;  /* 0x001800040318783b */ /* 0x000e280008000200 */
[----:B------:R-:W2:Y:S01]  /*41d40*/  LDL.LU R0, [R1+0x2a0] ;  /* 0x0002a00001007983 */ /* 0x000ea20000300800 */
[----:B---3--:R-:W-:Y:S03]  /*41d50*/  HMMA.16816.F32 R20, R12, R16, R20 ;  /* 0x000000100c14723c */ /* 0x008fe60000001814 */
[----:B0-----:R-:W-:Y:S01]  /*41d60*/  STL.64 [R1+0x11b0], R24 ;  /* 0x0011b01801007387 */ /* 0x001fe20000100a00 */
[----:B------:R-:W-:-:S03]  /*41d70*/  IMAD.MOV.U32 R8, RZ, RZ, R24 ;  /* 0x000000ffff087224 */ /* 0x000fc600078e0018 */
[----:B------:R-:W-:Y:S01]  /*41d80*/  STL.64 [R1+0x11b8], R26 ;  /* 0x0011b81a01007387 */ /* 0x000fe20000100a00 */
[----:B------:R-:W-:-:S03]  /*41d90*/  IMAD.MOV.U32 R9, RZ, RZ, R25 ;  /* 0x000000ffff097224 */ /* 0x000fc600078e0019 */
[----:B------:R-:W0:Y:S04]  /*41da0*/  LDSM.16.M88.4 R24, [R3+UR4+0x1a00] ;  /* 0x001a00040318783b */ /* 0x000e280008000200 */
[----:B0-----:R0:W-:Y:S04]  /*41db0*/  STL.64 [R1+0x11c0], R24 ;  /* 0x0011c01801007387 */ /* 0x0011e80000100a00 */
[----:B------:R1:W-:Y:S04]  /*41dc0*/  STL.64 [R1+0x11c8], R26 ;  /* 0x0011c81a01007387 */ /* 0x0003e80000100a00 */
[----:B------:R-:W-:Y:S04]  /*41dd0*/  STL.64 [R1+0x4960], R14 ;  /* 0x0049600e01007387 */ /* 0x000fe80000100a00 */
[----:B------:R-:W-:Y:S04]  /*41de0*/  STL.64 [R1+0x4958], R12 ;  /* 0x0049580c01007387 */ /* 0x000fe80000100a00 */
[----:B------:R-:W-:Y:S04]  /*41df0*/  STL.64 [R1+0x190], R20 ;  /* 0x0001901401007387 */ /* 0x000fe80000100a00 */
[----:B------:R-:W-:Y:S04]  /*41e00*/  STL.64 [R1+0x198], R22 ;  /* 0x0001981601007387 */ /* 0x000fe80000100a00 */
[----:B------:R-:W3:Y:S04]  /*41e10*/  LDSM.16.M88.4 R20, [R3+UR4+0x1c00] ;  /* 0x001c00040314783b */ /* 0x000ee80008000200 */
[----:B------:R-:W4:Y:S01]  /*41e20*/  LDSM.16.M88.4 R12, [R3+UR4+0x1e00] ;  /* 0x001e0004030c783b */ /* 0x000f220008000200 */
[----:B------:R-:W-:-:S02]  /*41e30*/  IMAD.MOV.U32 R6, RZ, RZ, R24 ;  /* 0x000000ffff067224 */ /* 0x000fc400078e0018 */
[----:B------:R-:W-:Y:S02]  /*41e40*/  IMAD.MOV.U32 R7, RZ, RZ, R25 ;  /* 0x000000ffff077224 */ /* 0x000fe400078e0019 */
[----:B0-----:R-:W2:Y:S04]  /*41e50*/  LDL.LU.64 R24, [R1+0x1e0] ;  /* 0x0001e00001187983 */ /* 0x001ea80000300a00 */
[----:B-1----:R-:W2:Y:S04]  /*41e60*/  LDL.LU.64 R26, [R1+0x1e8] ;  /* 0x0001e800011a7983 */ /* 0x002ea80000300a00 */
[----:B------:R-:W-:Y:S04]  /*41e70*/  STL.64 [R1+0x48b0], R18 ;  /* 0x0048b01201007387 */ /* 0x000fe80000100a00 */
[----:B------:R0:W-:Y:S04]  /*41e80*/  STL.64 [R1+0x48a8], R16 ;  /* 0x0048a81001007387 */ /* 0x0001e80000100a00 */
[----:B0-----:R-:W2:Y:S04]  /*41e90*/  LDL.LU.64 R16, [R1+0x1a0] ;  /* 0x0001a00001107983 */ /* 0x001ea80000300a00 */
[----:B------:R-:W2:Y:S04]  /*41ea0*/  LDL.LU.64 R18, [R1+0x1a8] ;  /* 0x0001a80001127983 */ /* 0x000ea80000300a00 */
[----:B---3--:R0:W-:Y:S01]  /*41eb0*/  STL.64 [R1+0x11d0], R20 ;  /* 0x0011d01401007387 */ /* 0x0081e20000100a00 */
[----:B------:R-:W-:-:S03]  /*41ec0*/  IMAD.MOV.U32 R4, RZ, RZ, R20 ;  /* 0x000000ffff047224 */ /* 0x000fc600078e0014 */
[----:B------:R1:W-:Y:S01]  /*41ed0*/  STL.64 [R1+0x11d8], R22 ;  /* 0x0011d81601007387 */ /* 0x0003e20000100a00 */
[----:B------:R-:W-:Y:S02]  /*41ee0*/  IMAD.MOV.U32 R5, RZ, RZ, R21 ;  /* 0x000000ffff057224 */ /* 0x000fe400078e0015 */
[----:B----4-:R-:W-:Y:S02]  /*41ef0*/  IMAD.MOV.U32 R2, RZ, RZ, R12 ;  /* 0x000000ffff027224 */ /* 0x010fe400078e000c */
[----:B------:R-:W-:Y:S01]  /*41f00*/  IMAD.MOV.U32 R3, RZ, RZ, R13 ;  /* 0x000000ffff037224 */ /* 0x000fe200078e000d */
[----:B0-----:R-:W3:Y:S04]  /*41f10*/  LDL.LU.64 R20, [R1+0x200] ;  /* 0x0002000001147983 */ /* 0x001ee80000300a00 */
[----:B-1----:R-:W3:Y:S04]  /*41f20*/  LDL.LU.64 R22, [R1+0x208] ;  /* 0x0002080001167983 */ /* 0x002ee80000300a00 */
[----:B------:R-:W-:Y:S04]  /*41f30*/  STL.64 [R1+0x11e0], R12 ;  /* 0x0011e00c01007387 */ /* 0x000fe80000100a00 */
[----:B------:R0:W-:Y:S04]  /*41f40*/  STL.64 [R1+0x11e8], R14 ;  /* 0x0011e80e01007387 */ /* 0x0001e80000100a00 */
[----:B0-----:R-:W2:Y:S04]  /*41f50*/  LDL.LU.64 R14, [R1+0x4960] ;  /* 0x00496000010e7983 */ /* 0x001ea80000300a00 */
[----:B------:R-:W2:Y:S01]  /*41f60*/  LDL.LU.64 R12, [R1+0x4958] ;  /* 0x00495800010c7983 */ /* 0x000ea20000300a00 */
[----:B------:R-:W-:-:S02]  /*41f70*/  F2FP.F16.E4M3.UNPACK_B R10, R10 ;  /* 0x0000000aff0a723e */ /* 0x000fc400020006ff */
[----:B------:R-:W-:Y:S02]  /*41f80*/  F2FP.F16.E4M3.UNPACK_B R8, R8 ;  /* 0x00000008ff08723e */ /* 0x000fe400020006ff */
[----:B------:R-:W-:Y:S02]  /*41f90*/  F2FP.F16.E4M3.UNPACK_B R9, R9 ;  /* 0x00000009ff09723e */ /* 0x000fe400020006ff */
[----:B------:R-:W-:Y:S02]  /*41fa0*/  F2FP.F16.E4M3.UNPACK_B R6, R6 ;  /* 0x00000006ff06723e */ /* 0x000fe400020006ff */
[----:B------:R-:W-:Y:S01]  /*41fb0*/  F2FP.F16.E4M3.UNPACK_B R7, R7 ;  /* 0x00000007ff07723e */ /* 0x000fe200020006ff */
[C---:B--2---:R-:W-:Y:S08]  /*41fc0*/  HMMA.16816.F32 R16, R12.reuse, R10, R16 ;  /* 0x0000000a0c10723c */ /* 0x044ff00000001810 */
[C---:B------:R-:W-:Y:S08]  /*41fd0*/  HMMA.16816.F32 R24, R12.reuse, R8, R24 ;  /* 0x000000080c18723c */ /* 0x040ff00000001818 */
[----:B---3--:R-:W-:Y:S03]  /*41fe0*/  HMMA.16816.F32 R20, R12, R6, R20 ;  /* 0x000000060c14723c */ /* 0x008fe60000001814 */
[----:B------:R0:W-:Y:S04]  /*41ff0*/  STL.64 [R1+0x1c0], R16 ;  /* 0x0001c01001007387 */ /* 0x0001e80000100a00 */
[----:B------:R1:W-:Y:S04]  /*42000*/  STL.64 [R1+0x1c8], R18 ;  /* 0x0001c81201007387 */ /* 0x0003e80000100a00 */
[----:B0-----:R-:W2:Y:S04]  /*42010*/  LDL.LU.64 R16, [R1+0x1050] ;  /* 0x0010500001107983 */ /* 0x001ea80000300a00 */
[----:B-1----:R-:W2:Y:S04]  /*42020*/  LDL.LU.64 R18, [R1+0x1058] ;  /* 0x0010580001127983 */ /* 0x002ea80000300a00 */
[----:B------:R-:W-:Y:S04]  /*42030*/  STL.64 [R1+0x1e0], R24 ;  /* 0x0001e01801007387 */ /* 0x000fe80000100a00 */
[----:B------:R0:W-:Y:S04]  /*42040*/  STL.64 [R1+0x1e8], R26 ;  /* 0x0001e81a01007387 */ /* 0x0001e80000100a00 */
[----:B0-----:R-:W3:Y:S04]  /*42050*/  LDL.LU.64 R26, [R1+0x4950] ;  /* 0x00495000011a7983 */ /* 0x001ee80000300a00 */
[----:B------:R-:W4:Y:S04]  /*42060*/  LDL.LU.64 R24, [R1+0x4948] ;  /* 0x0049480001187983 */ /* 0x000f280000300a00 */
[----:B------:R-:W-:Y:S04]  /*42070*/  STL.64 [R1+0x48d0], R10 ;  /* 0x0048d00a01007387 */ /* 0x000fe80000100a00 */
[----:B------:R0:W-:Y:S04]  /*42080*/  STL.64 [R1+0x48c8], R8 ;  /* 0x0048c80801007387 */ /* 0x0001e80000100a00 */
[----:B0-----:R-:W2:Y:S04]  /*42090*/  LDL.LU.64 R8, [R1+0x310] ;  /* 0x0003100001087983 */ /* 0x001ea80000300a00 */
[----:B------:R-:W2:Y:S04]  /*420a0*/  LDL.LU.64 R10, [R1+0x318] ;  /* 0x00031800010a7983 */ /* 0x000ea80000300a00 */
[----:B------:R-:W3:Y:S04]  /*420b0*/  LDL.64 R28, [R1] ;  /* 0x00000000011c7983 */ /* 0x000ee80000100a00 */
[----:B------:R-:W-:Y:S04]  /*420c0*/  STL.64 [R1+0x2f0], R20 ;  /* 0x0002f01401007387 */ /* 0x000fe80000100a00 */
[----:B------:R0:W-:Y:S04]  /*420d0*/  STL.64 [R1+0x2f8], R22 ;  /* 0x0002f81601007387 */ /* 0x0001e80000100a00 */
[----:B0-----:R-:W4:Y:S01]  /*420e0*/  LDL.LU R23, [R1+0x4940] ;  /* 0x0049400001177983 */ /* 0x001f220000300800 */
[----:B------:R-:W-:-:S02]  /*420f0*/  F2FP.F16.E4M3.UNPACK_B R4, R4 ;  /* 0x00000004ff04723e */ /* 0x000fc400020006ff */
[----:B------:R-:W-:Y:S02]  /*42100*/  F2FP.F16.E4M3.UNPACK_B R5, R5 ;  /* 0x00000005ff05723e */ /* 0x000fe400020006ff */
[----:B------:R-:W-:Y:S02]  /*42110*/  F2FP.F16.E4M3.UNPACK_B R2, R2 ;  /* 0x00000002ff02723e */ /* 0x000fe400020006ff */
[----:B------:R-:W-:Y:S01]  /*42120*/  F2FP.F16.E4M3.UNPACK_B R3, R3 ;  /* 0x00000003ff03723e */ /* 0x000fe200020006ff */
[----:B------:R-:W-:Y:S04]  /*42130*/  STL.64 [R1+0x48a0], R6 ;  /* 0x0048a00601007387 */ /* 0x000fe80000100a00 */
[----:B------:R0:W-:Y:S01]  /*42140*/  STL.64 [R1+0x4898], R4 ;  /* 0x0048980401007387 */ /* 0x0001e20000100a00 */
[C---:B--2---:R-:W-:Y:S08]  /*42150*/  HMMA.16816.F32 R8, R12.reuse, R4, R8 ;  /* 0x000000040c08723c */ /* 0x044ff00000001808 */
[----:B0-----:R-:W-:Y:S01]  /*42160*/  HMMA.16816.F32 R4, R12, R2, R16 ;  /* 0x000000020c04723c */ /* 0x001fe20000001810 */
[----:B---3--:R-:W-:-:S02]  /*42170*/  IMAD R14, R0, 0x100, R27 ;  /* 0x00000100000e7824 */ /* 0x008fc400078e021b */
[----:B----4-:R-:W-:-:S08]  /*42180*/  IMAD R13, R26, 0x100, R25 ;  /* 0x000001001a0d7824 */ /* 0x010fd000078e0219 */
[----:B------:R-:W-:Y:S04]  /*42190*/  STL.64 [R1+0x1030], R8 ;  /* 0x0010300801007387 */ /* 0x000fe80000100a00 */
[----:B------:R-:W-:Y:S04]  /*421a0*/  STL.64 [R1+0x1038], R10 ;  /* 0x0010380a01007387 */ /* 0x000fe80000100a00 */
[----:B------:R-:W-:Y:S04]  /*421b0*/  STL.64 [R1+0x2e0], R4 ;  /* 0x0002e00401007387 */ /* 0x000fe80000100a00 */
[----:B------:R0:W-:Y:S04]  /*421c0*/  STL.64 [R1+0x2e8], R6 ;  /* 0x0002e80601007387 */ /* 0x0001e80000100a00 */
[----:B------:R-:W2:Y:S04]  /*421d0*/  LDL.LU R19, [R1+0x2ac] ;  /* 0x0002ac0001137983 */ /* 0x000ea80000300800 */
[----:B------:R-:W2:Y:S01]  /*421e0*/  LDL.LU R0, [R1+0x2a8] ;  /* 0x0002a80001007983 */ /* 0x000ea20000300800 */
[----:B------:R-:W-:-:S03]  /*421f0*/  IMAD R12, R24, 0x100, R23 ;  /* 0x00000100180c7824 */ /* 0x000fc600078e0217 */
[----:B0-----:R-:W3:Y:S04]  /*42200*/  LDL R6, [R1+0x18] ;  /* 0x0000180001067983 */ /* 0x001ee80000100800 */
[----:B------:R-:W3:Y:S04]  /*42210*/  LDL R7, [R1+0x1c] ;  /* 0x00001c0001077983 */ /* 0x000ee80000100800 */
[----:B------:R-:W4:Y:S04]  /*42220*/  LDL.LU.64 R24, [R1+0x10c0] ;  /* 0x0010c00001187983 */ /* 0x000f280000300a00 */
[----:B------:R-:W2:Y:S04]  /*42230*/  LDL.LU.64 R26, [R1+0x10c8] ;  /* 0x0010c800011a7983 */ /* 0x000ea80000300a00 */
[----:B--2---:R-:W-:Y:S04]  /*42240*/  STL.64 [R1+0x48f8], R26 ;  /* 0x0048f81a01007387 */ /* 0x004fe80000100a00 */
[----:B----4-:R0:W-:Y:S04]  /*42250*/  STL.64 [R1+0x48f0], R24 ;  /* 0x0048f01801007387 */ /* 0x0101e80000100a00 */
[----:B0-----:R-:W2:Y:S04]  /*42260*/  LDL.LU.64 R24, [R1+0x10d0] ;  /* 0x0010d00001187983 */ /* 0x001ea80000300a00 */
[----:B------:R-:W4:Y:S04]  /*42270*/  LDL.LU.64 R26, [R1+0x10d8] ;  /* 0x0010d800011a7983 */ /* 0x000f280000300a00 */
[----:B----4-:R0:W-:Y:S04]  /*42280*/  STL.64 [R1+0x4908], R26 ;  /* 0x0049081a01007387 */ /* 0x0101e80000100a00 */
[----:B0-----:R-:W4:Y:S04]  /*42290*/  LDL R26, [R1+0x8] ;  /* 0x00000800011a7983 */ /* 0x001f280000100800 */
[----:B------:R-:W4:Y:S04]  /*422a0*/  LDL R27, [R1+0xc] ;  /* 0x00000c00011b7983 */ /* 0x000f280000100800 */
[----:B--2---:R0:W-:Y:S04]  /*422b0*/  STL.64 [R1+0x4900], R24 ;  /* 0x0049001801007387 */ /* 0x0041e80000100a00 */
[----:B0-----:R-:W2:Y:S04]  /*422c0*/  LDL R24, [R1+0x10] ;  /* 0x0000100001187983 */ /* 0x001ea80000100800 */
[----:B------:R-:W2:Y:S04]  /*422d0*/  LDL R25, [R1+0x14] ;  /* 0x0000140001197983 */ /* 0x000ea80000100800 */
[----:B----4-:R-:W-:Y:S04]  /*422e0*/  STL.64 [R1+0x4920], R26 ;  /* 0x0049201a01007387 */ /* 0x010fe80000100a00 */
[----:B--2---:R0:W-:Y:S04]  /*422f0*/  STL.64 [R1+0x4938], R24 ;  /* 0x0049381801007387 */ /* 0x0041e80000100a00 */
[----:B0-----:R-:W3:Y:S04]  /*42300*/  LDL.LU.64 R24, [R1+0x1070] ;  /* 0x0010700001187983 */ /* 0x001ee80000300a00 */
[----:B------:R-:W3:Y:S04]  /*42310*/  LDL.LU.64 R26, [R1+0x1078] ;  /* 0x00107800011a7983 */ /* 0x000ee80000300a00 */
[----:B------:R-:W2:Y:S04]  /*42320*/  LDL.LU.64 R8, [R1+0x1f60] ;  /* 0x001f600001087983 */ /* 0x000ea80000300a00 */
[----:B------:R-:W4:Y:S01]  /*42330*/  LDL.LU.64 R10, [R1+0x1f68] ;  /* 0x001f6800010a7983 */ /* 0x000f220000300a00 */
[----:B------:R-:W-:-:S03]  /*42340*/  IMAD R15, R0, 0x100, R19 ;  /* 0x00000100000f7824 */ /* 0x000fc600078e0213 */
[----:B----4-:R-:W-:Y:S04]  /*42350*/  STL.64 [R1+0x4918], R10 ;  /* 0x0049180a01007387 */ /* 0x010fe80000100a00 */
[----:B--2---:R0:W-:Y:S04]  /*42360*/  STL.64 [R1+0x4910], R8 ;  /* 0x0049100801007387 */ /* 0x0041e80000100a00 */
[----:B0-----:R-:W2:Y:S04]  /*42370*/  LDL.LU.64 R8, [R1+0x1090] ;  /* 0x0010900001087983 */ /* 0x001ea80000300a00 */
[----:B------:R-:W4:Y:S01]  /*42380*/  LDL.LU.64 R10, [R1+0x1098] ;  /* 0x00109800010a7983 */ /* 0x000f220000300a00 */
[----:B------:R-:W-:-:S02]  /*42390*/  F2FP.F16.E4M3.UNPACK_B R12, R12 ;  /* 0x0000000cff0c723e */ /* 0x000fc400020006ff */
[----:B------:R-:W-:Y:S02]  /*423a0*/  F2FP.F16.E4M3.UNPACK_B R13, R13 ;  /* 0x0000000dff0d723e */ /* 0x000fe400020006ff */
[----:B------:R-:W-:Y:S02]  /*423b0*/  F2FP.F16.E4M3.UNPACK_B R14, R14 ;  /* 0x0000000eff0e723e */ /* 0x000fe400020006ff */
[----:B------:R-:W-:-:S07]  /*423c0*/  F2FP.F16.E4M3.UNPACK_B R15, R15 ;  /* 0x0000000fff0f723e */ /* 0x000fce00020006ff */
[C---:B---3--:R-:W-:Y:S01]  /*423d0*/  HMMA.16816.F32 R4, R12.reuse, R6, R24 ;  /* 0x000000060c04723c */ /* 0x048fe20000001818 */
[----:B----4-:R-:W-:Y:S04]  /*423e0*/  STL.64 [R1+0x4930], R10 ;  /* 0x0049300a01007387 */ /* 0x010fe80000100a00 */
[----:B--2---:R0:W-:Y:S04]  /*423f0*/  STL.64 [R1+0x4928], R8 ;  /* 0x0049280801007387 */ /* 0x0041e80000100a00 */
[----:B0-----:R-:W2:Y:S04]  /*42400*/  LDL.LU.64 R8, [R1+0x10a0] ;  /* 0x0010a00001087983 */ /* 0x001ea80000300a00 */
[----:B------:R-:W2:Y:S04]  /*42410*/  LDL.LU.64 R10, [R1+0x10a8] ;  /* 0x0010a800010a7983 */ /* 0x000ea80000300a00 */
[----:B------:R-:W3:Y:S04]  /*42420*/  LDL.LU.64 R20, [R1+0x1f50] ;  /* 0x001f500001147983 */ /* 0x000ee80000300a00 */
[----:B------:R-:W3:Y:S04]  /*42430*/  LDL.LU.64 R22, [R1+0x1f58] ;  /* 0x001f580001167983 */ /* 0x000ee80000300a00 */
[----:B------:R-:W4:Y:S04]  /*42440*/  LDL.LU.64 R16, [R1+0x1f40] ;  /* 0x001f400001107983 */ /* 0x000f280000300a00 */
[----:B------:R-:W4:Y:S04]  /*42450*/  LDL.LU.64 R18, [R1+0x1f48] ;  /* 0x001f480001127983 */ /* 0x000f280000300a00 */
[----:B------:R-:W2:Y:S04]  /*42460*/  LDL.LU.64 R24, [R1+0x4938] ;  /* 0x0049380001187983 */ /* 0x000ea80000300a00 */
[----:B------:R0:W-:Y:S04]  /*42470*/  STL.64 [R1+0x1020], R4 ;  /* 0x0010200401007387 */ /* 0x0001e80000100a00 */
[----:B------:R1:W-:Y:S04]  /*42480*/  STL.64 [R1+0x1028], R6 ;  /* 0x0010280601007387 */ /* 0x0003e80000100a00 */
[----:B0-----:R-:W3:Y:S04]  /*42490*/  LDL.LU.64 R4, [R1+0x1f30] ;  /* 0x001f300001047983 */ /* 0x001ee80000300a00 */
[----:B-1----:R-:W3:Y:S01]  /*424a0*/  LDL.LU.64 R6, [R1+0x1f38] ;  /* 0x001f380001067983 */ /* 0x002ee20000300a00 */
[----:B--2---:R-:W-:Y:S03]  /*424b0*/  HMMA.16816.F32 R24, R12, R24, R8 ;  /* 0x000000180c18723c */ /* 0x004fe60000001808 */
[----:B------:R-:W2:Y:S04]  /*424c0*/  LDL.LU.64 R10, [R1+0x4930] ;  /* 0x00493000010a7983 */ /* 0x000ea80000300a00 */
[----:B------:R-:W2:-:S12]  /*424d0*/  LDL.LU.64 R8, [R1+0x4928] ;  /* 0x0049280001087983 */ /* 0x000e980000300a00 */
[----:B------:R-:W-:Y:S04]  /*424e0*/  STL.64 [R1+0x1010], R24 ;  /* 0x0010101801007387 */ /* 0x000fe80000100a00 */
[----:B------:R0:W-:Y:S04]  /*424f0*/  STL.64 [R1+0x1018], R26 ;  /* 0x0010181a01007387 */ /* 0x0001e80000100a00 */
[----:B0-----:R-:W2:Y:S02]  /*42500*/  LDL.LU.64 R26, [R1+0x4920] ;  /* 0x00492000011a7983 */ /* 0x001ea40000300a00 */
[----:B--2---:R-:W-:Y:S02]  /*42510*/  HMMA.16816.F32 R24, R12, R26, R8 ;  /* 0x0000001a0c18723c */ /* 0x004fe40000001808 */
[----:B------:R-:W2:Y:S04]  /*42520*/  LDL.LU.64 R10, [R1+0x4918] ;  /* 0x00491800010a7983 */ /* 0x000ea80000300a00 */
[----:B------:R-:W2:-:S13]  /*42530*/  LDL.LU.64 R8, [R1+0x4910] ;  /* 0x0049100001087983 */ /* 0x000e9a0000300a00 */
[----:B------:R-:W-:Y:S04]  /*42540*/  STL.64 [R1+0x1000], R24 ;  /* 0x0010001801007387 */ /* 0x000fe80000100a00 */
[----:B------:R0:W-:Y:S04]  /*42550*/  STL.64 [R1+0x1008], R26 ;  /* 0x0010081a01007387 */ /* 0x0001e80000100a00 */
[----:B0-----:R-:W2:Y:S04]  /*42560*/  LDL.LU.64 R26, [R1+0x4908] ;  /* 0x00490800011a7983 */ /* 0x001ea80000300a00 */
[----:B------:R-:W2:Y:S01]  /*42570*/  LDL.LU.64 R24, [R1+0x4900] ;  /* 0x0049000001187983 */ /* 0x000ea20000300a00 */
[----:B------:R-:W-:Y:S01]  /*42580*/  IMAD.MOV.U32 R0, RZ, RZ, R29 ;  /* 0x000000ffff007224 */ /* 0x000fe200078e001d */
[----:B--2---:R-:W-:-:S15]  /*42590*/  HMMA.16816.F32 R24, R12, R28, R24 ;  /* 0x0000001c0c18723c */ /* 0x004fde0000001818 */
[----:B------:R-:W-:-:S04]  /*425a0*/  NOP ;  /* 0x0000000000007918 */ /* 0x000fc80000000000 */
[----:B------:R-:W-:Y:S04]  /*425b0*/  STL.64 [R1+0xff0], R24 ;  /* 0x000ff01801007387 */ /* 0x000fe80000100a00 */
[----:B------:R0:W-:Y:S04]  /*425c0*/  STL.64 [R1+0xff8], R26 ;  /* 0x000ff81a01007387 */ /* 0x0001e80000100a00 */
[----:B0-----:R-:W2:Y:S04]  /*425d0*/  LDL.LU.64 R26, [R1+0x48f8] ;  /* 0x0048f800011a7983 */ /* 0x001ea80000300a00 */
[----:B------:R-:W2:Y:S04]  /*425e0*/  LDL.LU.64 R24, [R1+0x48f0] ;  /* 0x0048f00001187983 */ /* 0x000ea80000300a00 */
[----:B------:R-:W2:Y:S02]  /*425f0*/  LDL.LU.64 R28, [R1+0x48e8] ;  /* 0x0048e800011c7983 */ /* 0x000ea40000300a00 */
[----:B--2---:R-:W-:-:S15]  /*42600*/  HMMA.16816.F32 R24, R12, R28, R24 ;  /* 0x0000001c0c18723c */ /* 0x004fde0000001818 */
[----:B------:R-:W-:-:S04]  /*42610*/  NOP ;  /* 0x0000000000007918 */ /* 0x000fc80000000000 */
[----:B------:R-:W-:Y:S04]  /*42620*/  STL.64 [R1+0xfe0], R24 ;  /* 0x000fe01801007387 */ /* 0x000fe80000100a00 */
[----:B------:R0:W-:Y:S04]  /*42630*/  STL.64 [R1+0xfe8], R26 ;  /* 0x000fe81a01007387 */ /* 0x0001e80000100a00 */
[----:B0-----:R-:W2:Y:S04]  /*42640*/  LDL.LU.64 R26, [R1+0x48e0] ;  /* 0x0048e000011a7983 */ /* 0x001ea80000300a00 */
[----:B------:R-:W3:Y:S01]  /*42650*/  LDL.LU.64 R24, [R1+0x48d8] ;  /* 0x0048d80001187983 */ /* 0x000ee20000300a00 */
[C---:B--2---:R-:W-:Y:S08]  /*42660*/  HMMA.16816.F32 R8, R12.reuse, R26, R8 ;  /* 0x0000001a0c08723c */ /* 0x044ff00000001808 */
[C---:B---3--:R-:W-:Y:S11]  /*42670*/  HMMA.16816.F32 R20, R12.reuse, R24, R20 ;  /* 0x000000180c14723c */ /* 0x048ff60000001814 */
[----:B------:R-:W-:Y:S04]  /*42680*/  STL.64 [R1+0xfd0], R8 ;  /* 0x000fd00801007387 */ /* 0x000fe80000100a00 */
[----:B------:R0:W-:Y:S04]  /*42690*/  STL.64 [R1+0xfd8], R10 ;  /* 0x000fd80a01007387 */ /* 0x0001e80000100a00 */
[----:B0-----:R-:W2:Y:S04]  /*426a0*/  LDL.LU.64 R10, [R1+0x48d0] ;  /* 0x0048d000010a7983 */ /* 0x001ea80000300a00 */
[----:B------:R-:W3:Y:S04]  /*426b0*/  LDL.LU.64 R8, [R1+0x48c8] ;  /* 0x0048c80001087983 */ /* 0x000ee80000300a00 */
[----:B------:R-:W-:Y:S04]  /*426c0*/  STL.64 [R1+0xfc0], R20 ;  /* 0x000fc01401007387 */ /* 0x000fe80000100a00 */
[----:B------:R0:W-:Y:S04]  /*426d0*/  STL.64 [R1+0xfc8], R22 ;  /* 0x000fc81601007387 */ /* 0x0001e80000100a00 */
[----:B0-----:R-:W4:Y:S04]  /*426e0*/  LDL.LU.64 R22, [R1+0x48c0] ;  /* 0x0048c00001167983 */ /* 0x001f280000300a00 */
[----:B------:R-:W2:Y:S04]  /*426f0*/  LDL.LU.64 R20, [R1+0x48b8] ;  /* 0x0048b80001147983 */ /* 0x000ea80000300a00 */
[----:B------:R-:W-:Y:S04]  /*42700*/  STL.64 [R1+0x4850], R26 ;  /* 0x0048501a01007387 */ /* 0x000fe80000100a00 */
[----:B------:R0:W-:Y:S04]  /*42710*/  STL.64 [R1+0x4848], R24 ;  /* 0x0048481801007387 */ /* 0x0001e80000100a00 */
[----:B0-----:R-:W2:Y:S01]  /*42720*/  LDL.64 R24, [R1+0x18] ;  /* 0x0000180001187983 */ /* 0x001ea20000100a00 */
[----:B----4-:R-:W-:-:S15]  /*42730*/  HMMA.16816.F32 R16, R12, R22, R16 ;  /* 0x000000160c10723c */ /* 0x010fde0000001810 */
[----:B------:R-:W-:-:S04]  /*42740*/  NOP ;  /* 0x0000000000007918 */ /* 0x000fc80000000000 */
[----:B------:R-:W-:Y:S04]  /*42750*/  STL.64 [R1+0xfb0], R16 ;  /* 0x000fb01001007387 */ /* 0x000fe80000100a00 */
[----:B------:R0:W-:Y:S04]  /*42760*/  STL.64 [R1+0xfb8], R18 ;  /* 0x000fb81201007387 */ /* 0x0001e80000100a00 */
[----:B0-----:R-:W4:Y:S04]  /*42770*/  LDL.LU.64 R18, [R1+0x48b0] ;  /* 0x0048b00001127983 */ /* 0x001f280000300a00 */
[----:B------:R-:W3:Y:S04]  /*42780*/  LDL.LU.64 R16, [R1+0x48a8] ;  /* 0x0048a80001107983 */ /* 0x000ee80000300a00 */
[----:B------:R-:W3:Y:S01]  /*42790*/  LDL.64 R26, [R1+0x10] ;  /* 0x00001000011a7983 */ /* 0x000ee20000100a00 */
[C---:B--2---:R-:W-:Y:S03]  /*427a0*/  HMMA.16816.F32 R4, R12.reuse, R20, R4 ;  /* 0x000000140c04723c */ /* 0x044fe60000001804 */
[----:B---3--:R-:W-:Y:S04]  /*427b0*/  STL.64 [R1+0x4880], R26 ;  /* 0x0048801a01007387 */ /* 0x008fe80000100a00 */
[----:B------:R0:W-:Y:S04]  /*427c0*/  STL.64 [R1+0x4878], R24 ;  /* 0x0048781801007387 */ /* 0x0001e80000100a00 */
[----:B0-----:R-:W2:Y:S04]  /*427d0*/  LDL.LU.64 R24, [R1+0x1f10] ;  /* 0x001f100001187983 */ /* 0x001ea80000300a00 */
[----:B------:R-:W2:Y:S04]  /*427e0*/  LDL.LU.64 R26, [R1+0x1f18] ;  /* 0x001f1800011a7983 */ /* 0x000ea80000300a00 */
[----:B------:R0:W-:Y:S04]  /*427f0*/  STL.64 [R1+0xfa0], R4 ;  /* 0x000fa00401007387 */ /* 0x0001e80000100a00 */
[----:B------:R1:W-:Y:S04]  /*42800*/  STL.64 [R1+0xfa8], R6 ;  /* 0x000fa80601007387 */ /* 0x0003e80000100a00 */
[----:B0-----:R-:W3:Y:S04]  /*42810*/  LDL.LU.64 R4, [R1+0x1f00] ;  /* 0x001f000001047983 */ /* 0x001ee80000300a00 */
[----:B-1----:R-:W3:Y:S04]  /*42820*/  LDL.LU.64 R6, [R1+0x1f08] ;  /* 0x001f080001067983 */ /* 0x002ee80000300a00 */
[----:B------:R-:W-:Y:S04]  /*42830*/  STL.64 [R1+0x4830], R22 ;  /* 0x0048301601007387 */ /* 0x000fe80000100a00 */
[----:B------:R0:W-:Y:S04]  /*42840*/  STL.64 [R1+0x4828], R20 ;  /* 0x0048281401007387 */ /* 0x0001e80000100a00 */
[----:B0-----:R-:W4:Y:S04]  /*42850*/  LDL.LU.64 R20, [R1+0x1f20] ;  /* 0x001f200001147983 */ /* 0x001f280000300a00 */
[----:B------:R-:W4:Y:S01]  /*42860*/  LDL.LU.64 R22, [R1+0x1f28] ;  /* 0x001f280001167983 */ /* 0x000f220000300a00 */
[C---:B--2---:R-:W-:Y:S08]  /*42870*/  HMMA.16816.F32 R24, R12.reuse, R16, R24 ;  /* 0x000000100c18723c */ /* 0x044ff00000001818 */
[----:B----4-:R-:W-:-:S15]  /*42880*/  HMMA.16816.F32 R20, R12, R18, R20 ;  /* 0x000000120c14723c */ /* 0x010fde0000001814 */
[----:B------:R-:W-:-:S04]  /*42890*/  NOP ;  /* 0x0000000000007918 */ /* 0x000fc80000000000 */
[----:B------:R0:W-:Y:S04]  /*428a0*/  STL.64 [R1+0xf90], R20 ;  /* 0x000f901401007387 */ /* 0x0001e80000100a00 */
[----:B------:R1:W-:Y:S04]  /*428b0*/  STL.64 [R1+0xf98], R22 ;  /* 0x000f981601007387 */ /* 0x0003e80000100a00 */
[----:B0-----:R-:W2:Y:S04]  /*428c0*/  LDL.LU.64 R20, [R1+0x1ef0] ;  /* 0x001ef00001147983 */ /* 0x001ea80000300a00 */
[----:B-1----:R-:W2:Y:S04]  /*428d0*/  LDL.LU.64 R22, [R1+0x1ef8] ;  /* 0x001ef80001167983 */ /* 0x002ea80000300a00 */
[----:B------:R0:W-:Y:S04]  /*428e0*/  STL.64 [R1+0xf80], R24 ;  /* 0x000f801801007387 */ /* 0x0001e80000100a00 */
[----:B------:R1:W-:Y:S04]  /*428f0*/  STL.64 [R1+0xf88], R26 ;  /* 0x000f881a01007387 */ /* 0x0003e80000100a00 */
[----:B0-----:R-:W4:Y:S04]  /*42900*/  LDL.LU.64 R24, [R1+0x1390] ;  /* 0x0013900001187983 */ /* 0x001f280000300a00 */
[----:B-1----:R-:W4:Y:S01]  /*42910*/  LDL.LU.64 R26, [R1+0x1398] ;  /* 0x00139800011a7983 */ /* 0x002f220000300a00 */
[C---:B---3--:R-:W-:Y:S08]  /*42920*/  HMMA.16816.F32 R4, R12.reuse, R10, R4 ;  /* 0x0000000a0c04723c */ /* 0x048ff00000001804 */
[C---:B--2---:R-:W-:Y:S01]  /*42930*/  HMMA.16816.F32 R20, R12.reuse, R8, R20 ;  /* 0x000000080c14723c */ /* 0x044fe20000001814 */
[----:B----4-:R-:W-:Y:S04]  /*42940*/  STL.64 [R1+0x4890], R26 ;  /* 0x0048901a01007387 */ /* 0x010fe80000100a00 */
[----:B------:R0:W-:Y:S04]  /*42950*/  STL.64 [R1+0x4888], R24 ;  /* 0x0048881801007387 */ /* 0x0001e80000100a00 */
[----:B0-----:R-:W2:Y:S04]  /*42960*/  LDL.LU.64 R24, [R1+0x1ed0] ;  /* 0x001ed00001187983 */ /* 0x001ea80000300a00 */
[----:B------:R-:W2:Y:S04]  /*42970*/  LDL.LU.64 R26, [R1+0x1ed8] ;  /* 0x001ed800011a7983 */ /* 0x000ea80000300a00 */
[----:B------:R0:W-:Y:S04]  /*42980*/  STL.64 [R1+0x4820], R18 ;  /* 0x0048201201007387 */ /* 0x0001e80000100a00 */
[----:B0-----:R-:W3:Y:S04]  /*42990*/  LDL.LU R18, [R1+0x2b4] ;  /* 0x0002b40001127983 */ /* 0x001ee80000300800 */
[----:B------:R-:W3:Y:S04]  /*429a0*/  LDL.LU R19, [R1+0x2b0] ;  /* 0x0002b00001137983 */ /* 0x000ee80000300800 */
[----:B------:R0:W-:Y:S04]  /*429b0*/  STL.64 [R1+0x4818], R16 ;  /* 0x0048181001007387 */ /* 0x0001e80000100a00 */
[----:B0-----:R-:W4:Y:S04]  /*429c0*/  LDL.LU R16, [R1+0x2cc] ;  /* 0x0002cc0001107983 */ /* 0x001f280000300800 */
[----:B------:R-:W4:Y:S04]  /*429d0*/  LDL.LU R17, [R1+0x2c8] ;  /* 0x0002c80001117983 */ /* 0x000f280000300800 */
[----:B------:R-:W-:Y:S04]  /*429e0*/  STL.64 [R1+0xf70], R4 ;  /* 0x000f700401007387 */ /* 0x000fe80000100a00 */
[----:B------:R0:W-:Y:S04]  /*429f0*/  STL.64 [R1+0xf78], R6 ;  /* 0x000f780601007387 */ /* 0x0001e80000100a00 */
[----:B0-----:R-:W2:Y:S04]  /*42a00*/  LDL.LU.64 R6, [R1+0x48a0] ;  /* 0x0048a00001067983 */ /* 0x001ea80000300a00 */
[----:B------:R-:W2:Y:S04]  /*42a10*/  LDL.LU.64 R4, [R1+0x4898] ;  /* 0x0048980001047983 */ /* 0x000ea80000300a00 */
[----:B------:R-:W-:Y:S04]  /*42a20*/  STL [R1+0x4810], R10 ;  /* 0x0048100a01007387 */ /* 0x000fe80000100800 */
[----:B------:R-:W-:Y:S04]  /*42a30*/  STL [R1+0x480c], R11 ;  /* 0x00480c0b01007387 */ /* 0x000fe80000100800 */
[----:B------:R0:W-:Y:S04]  /*42a40*/  STL.64 [R1+0xf60], R20 ;  /* 0x000f601401007387 */ /* 0x0001e80000100a00 */
[----:B------:R1:W-:Y:S04]  /*42a50*/  STL.64 [R1+0xf68], R22 ;  /* 0x000f681601007387 */ /* 0x0003e80000100a00 */
[----:B0-----:R-:W3:Y:S04]  /*42a60*/  LDL.LU.64 R20, [R1+0x1210] ;  /* 0x0012100001147983 */ /* 0x001ee80000300a00 */
[----:B-1----:R-:W3:Y:S04]  /*42a70*/  LDL.LU.64 R22, [R1+0x1218] ;  /* 0x0012180001167983 */ /* 0x002ee80000300a00 */
[----:B------:R-:W-:Y:S04]  /*42a80*/  STL [R1+0x4814], R8 ;  /* 0x0048140801007387 */ /* 0x000fe80000100800 */
[----:B------:R0:W-:Y:S04]  /*42a90*/  STL [R1+0x4808], R9 ;  /* 0x0048080901007387 */ /* 0x0001e80000100800 */
[----:B0-----:R-:W3:Y:S04]  /*42aa0*/  LDL.LU.64 R8, [R1+0x1ee0] ;  /* 0x001ee00001087983 */ /* 0x001ee80000300a00 */
[----:B------:R-:W3:Y:S01]  /*42ab0*/  LDL.LU.64 R10, [R1+0x1ee8] ;  /* 0x001ee800010a7983 */ /* 0x000ee20000300a00 */
[C---:B--2---:R-:W-:Y:S08]  /*42ac0*/  HMMA.16816.F32 R24, R12.reuse, R4, R24 ;  /* 0x000000040c18723c */ /* 0x044ff00000001818 */
[----:B---3--:R-:W-:-:S15]  /*42ad0*/  HMMA.16816.F32 R8, R12, R6, R8 ;  /* 0x000000060c08723c */ /* 0x008fde0000001808 */
[----:B------:R-:W-:-:S04]  /*42ae0*/  NOP ;  /* 0x0000000000007918 */ /* 0x000fc80000000000 */
[----:B------:R0:W-:Y:S04]  /*42af0*/  STL.64 [R1+0xf50], R8 ;  /* 0x000f500801007387 */ /* 0x0001e80000100a00 */
[----:B------:R1:W-:Y:S04]  /*42b00*/  STL.64 [R1+0xf58], R10 ;  /* 0x000f580a01007387 */ /* 0x0003e80000100a00 */
[----:B0-----:R-:W2:Y:S04]  /*42b10*/  LDL.LU.64 R8, [R1+0x1ec0] ;  /* 0x001ec00001087983 */ /* 0x001ea80000300a00 */
[----:B-1----:R-:W2:Y:S04]  /*42b20*/  LDL.LU.64 R10, [R1+0x1ec8] ;  /* 0x001ec800010a7983 */ /* 0x002ea80000300a00 */
[----:B------:R0:W-:Y:S04]  /*42b30*/  STL [R1+0x47f0], R7 ;  /* 0x0047f00701007387 */ /* 0x0001e80000100800 */
[----:B0-----:R-:W3:Y:S04]  /*42b40*/  LDL.LU R7, [R1+0x2c0] ;  /* 0x0002c00001077983 */ /* 0x001ee80000300800 */
[----:B------:R-:W-:Y:S04]  /*42b50*/  STL.64 [R1+0xf40], R24 ;  /* 0x000f401801007387 */ /* 0x000fe80000100a00 */
[----:B------:R0:W-:Y:S04]  /*42b60*/  STL.64 [R1+0xf48], R26 ;  /* 0x000f481a01007387 */ /* 0x0001e80000100a00 */
[----:B0-----:R-:W2:Y:S04]  /*42b70*/  LDL.LU.64 R26, [R1+0x4890] ;  /* 0x00489000011a7983 */ /* 0x001ea80000300a00 */
[----:B------:R-:W2:Y:S02]  /*42b80*/  LDL.LU.64 R24, [R1+0x4888] ;  /* 0x0048880001187983 */ /* 0x000ea40000300a00 */
[----:B--2---:R-:W-:Y:S02]  /*42b90*/  HMMA.16816.F32 R12, R12, R2, R24 ;  /* 0x000000020c0c723c */ /* 0x004fe40000001818 */
[----:B------:R-:W2:Y:S04]  /*42ba0*/  LDL.LU.64 R26, [R1+0x4880] ;  /* 0x00488000011a7983 */ /* 0x000ea80000300a00 */
[----:B------:R-:W2:-:S13]  /*42bb0*/  LDL.LU.64 R24, [R1+0x4878] ;  /* 0x0048780001187983 */ /* 0x000e9a0000300a00 */
[----:B------:R0:W-:Y:S04]  /*42bc0*/  STL.64 [R1+0x2d0], R12 ;  /* 0x0002d00c01007387 */ /* 0x0001e80000100a00 */
[----:B------:R1:W-:Y:S04]  /*42bd0*/  STL.64 [R1+0x2d8], R14 ;  /* 0x0002d80e01007387 */ /* 0x0003e80000100a00 */
[----:B0-----:R-:W2:Y:S04]  /*42be0*/  LDL.LU R13, [R1+0x2bc] ;  /* 0x0002bc00010d7983 */ /* 0x001ea80000300800 */
[----:B-1----:R-:W2:Y:S04]  /*42bf0*/  LDL.LU R14, [R1+0x2b8] ;  /* 0x0002b800010e7983 */ /* 0x002ea80000300800 */
[----:B------:R-:W3:Y:S01]  /*42c00*/  LDL.LU R15, [R1+0x2c4] ;  /* 0x0002c400010f7983 */ /* 0x000ee20000300800 */
[----:B------:R-:W-:-:S03]  /*42c10*/  IMAD R12, R19, 0x100, R18 ;  /* 0x00000100130c7824 */ /* 0x000fc600078e0212 */
[----:B------:R-:W4:Y:S02]  /*42c20*/  LDL.64 R18, [R1+0x8] ;  /* 0x0000080001127983 */ /* 0x000f240000100a00 */
[----:B------:R-:W-:Y:S01]  /*42c30*/  F2FP.F16.E4M3.UNPACK_B R12, R12 ;  /* 0x0000000cff0c723e */ /* 0x000fe200020006ff */
[----:B--2---:R-:W-:Y:S02]  /*42c40*/  IMAD R13, R14, 0x100, R13 ;  /* 0x000001000e0d7824 */ /* 0x004fe400078e020d */
[----:B---3--:R-:W-:Y:S02]  /*42c50*/  IMAD R14, R7, 0x100, R15 ;  /* 0x00000100070e7824 */ /* 0x008fe400078e020f */
[----:B----4-:R-:W-:Y:S01]  /*42c60*/  IMAD R15, R17, 0x100, R16 ;  /* 0x00000100110f7824 */ /* 0x010fe200078e0210 */
[----:B------:R-:W-:Y:S02]  /*42c70*/  F2FP.F16.E4M3.UNPACK_B R13, R13 ;  /* 0x0000000dff0d723e */ /* 0x000fe400020006ff */
[----:B------:R-:W-:-:S02]  /*42c80*/  F2FP.F16.E4M3.UNPACK_B R14, R14 ;  /* 0x0000000eff0e723e */ /* 0x000fc400020006ff */
[----:B------:R-:W-:-:S07]  /*42c90*/  F2FP.F16.E4M3.UNPACK_B R15, R15 ;  /* 0x0000000fff0f723e */ /* 0x000fce00020006ff */
[----:B------:R-:W-:Y:S01]  /*42ca0*/  HMMA.16816.F32 R20, R12, R24, R20 ;  /* 0x000000180c14723c */ /* 0x000fe20000001814 */
[----:B------:R-:W-:-:S05]  /*42cb0*/  IMAD.MOV.U32 R7, RZ, RZ, R24 ;  /* 0x000000ffff077224 */ /* 0x000fca00078e0018 */
[----:B------:R-:W-:-:S13]  /*42cc0*/  STL.64 [R1+0x4800], R6 ;  /* 0x0048000601007387 */ /* 0x000fda0000100a00 */
[----:B------:R-:W-:Y:S04]  /*42cd0*/  STL.64 [R1+0xf30], R20 ;  /* 0x000f301401007387 */ /* 0x000fe80000100a00 */
[----:B------:R-:W-:Y:S04]  /*42ce0*/  STL.64 [R1+0xf38], R22 ;  /* 0x000f381601007387 */ /* 0x000fe80000100a00 */
[----:B------:R0:W-:Y:S02]  /*42cf0*/  STL.64 [R1+0x47f8], R4 ;  /* 0x0047f80401007387 */ /* 0x0001e40000100a00 */
[----:B0-----:R-:W-:Y:S01]  /*42d00*/  HMMA.16816.F32 R4, R12, R26, R8 ;  /* 0x0000001a0c04723c */ /* 0x001fe20000001808 */
[----:B------:R-:W-:-:S02]  /*42d10*/  IMAD.MOV.U32 R11, RZ, RZ, R26 ;  /* 0x000000ffff0b7224 */ /* 0x000fc400078e001a */
[----:B------:R-:W-:-:S15]  /*42d20*/  IMAD.MOV.U32 R9, RZ, RZ, R27 ;  /* 0x000000ffff097224 */ /* 0x000fde00078e001b */
[----:B------:R-:W-:Y:S01]  /*42d30*/  NOP ;  /* 0x0000000000007918 */ /* 0x000fe20000000000 */
[----:B------:R0:W-:Y:S04]  /*42d40*/  STL.64 [R1+0xf20], R4 ;  /* 0x000f200401007387 */ /* 0x0001e80000100a00 */
[----:B------:R1:W-:Y:S04]  /*42d50*/  STL.64 [R1+0xf28], R6 ;  /* 0x000f280601007387 */ /* 0x0003e80000100a00 */
[----:B0-----:R-:W2:Y:S04]  /*42d60*/  LDL.LU.64 R4, [R1+0x1eb0] ;  /* 0x001eb00001047983 */ /* 0x001ea80000300a00 */
[----:B-1----:R-:W2:Y:S04]  /*42d70*/  LDL.LU.64 R6, [R1+0x1eb8] ;  /* 0x001eb80001067983 */ /* 0x002ea80000300a00 */
[----:B------:R-:W3:Y:S04]  /*42d80*/  LDL.LU.64 R24, [R1+0x1e90] ;  /* 0x001e900001187983 */ /* 0x000ee80000300a00 */
[----:B------:R-:W4:Y:S04]  /*42d90*/  LDL.LU.64 R26, [R1+0x1e98] ;  /* 0x001e9800011a7983 */ /* 0x000f280000300a00 */
[----:B----4-:R0:W-:Y:S04]  /*42da0*/  STL.64 [R1+0x4860], R26 ;  /* 0x0048601a01007387 */ /* 0x0101e80000100a00 */
[----:B0-----:R-:W4:Y:S04]  /*42db0*/  LDL R26, [R1] ;  /* 0x00000000011a7983 */ /* 0x001f280000100800 */
[----:B---3--:R-:W-:Y:S04]  /*42dc0*/  STL.64 [R1+0x4858], R24 ;  /* 0x0048581801007387 */ /* 0x008fe80000100a00 */
[----:B------:R-:W3:Y:S04]  /*42dd0*/  LDL.LU.64 R20, [R1+0x1e70] ;  /* 0x001e700001147983 */ /* 0x000ee80000300a00 */
[----:B------:R-:W2:Y:S04]  /*42de0*/  LDL.LU.64 R22, [R1+0x1e78] ;  /* 0x001e780001167983 */ /* 0x000ea80000300a00 */
[----:B--2---:R-:W-:Y:S04]  /*42df0*/  STL.64 [R1+0x4840], R22 ;  /* 0x0048401601007387 */ /* 0x004fe80000100a00 */
[----:B---3--:R0:W-:Y:S04]  /*42e00*/  STL.64 [R1+0x4838], R20 ;  /* 0x0048381401007387 */ /* 0x0081e80000100a00 */
[----:B0-----:R-:W2:Y:S04]  /*42e10*/  LDL.LU.64 R20, [R1+0x1e80] ;  /* 0x001e800001147983 */ /* 0x001ea80000300a00 */
[----:B------:R-:W3:Y:S01]  /*42e20*/  LDL.LU.64 R22, [R1+0x1e88] ;  /* 0x001e880001167983 */ /* 0x000ee20000300a00 */
[----:B------:R-:W-:Y:S01]  /*42e30*/  HMMA.16816.F32 R4, R12, R18, R4 ;  /* 0x000000120c04723c */ /* 0x000fe20000001804 */
[----:B------:R-:W-:-:S02]  /*42e40*/  IMAD.MOV.U32 R27, RZ, RZ, R0 ;  /* 0x000000ffff1b7224 */ /* 0x000fc400078e0000 */
[----:B---3--:R-:W-:Y:S04]  /*42e50*/  STL.64 [R1+0x4870], R22 ;  /* 0x0048701601007387 */ /* 0x008fe80000100a00 */
[----:B--2---:R0:W-:Y:S04]  /*42e60*/  STL.64 [R1+0x4868], R20 ;  /* 0x0048681401007387 */ /* 0x0041e80000100a00 */
[----:B0-----:R-:W4:Y:S04]  /*42e70*/  LDL.LU.64 R20, [R1+0x1ea0] ;  /* 0x001ea00001147983 */ /* 0x001f280000300a00 */
[----:B------:R-:W4:Y:S04]  /*42e80*/  LDL.LU.64 R22, [R1+0x1ea8] ;  /* 0x001ea80001167983 */ /* 0x000f280000300a00 */
[----:B------:R0:W-:Y:S04]  /*42e90*/  STL.64 [R1+0xf10], R4 ;  /* 0x000f100401007387 */ /* 0x0001e80000100a00 */
[----:B------:R1:W-:Y:S01]  /*42ea0*/  STL [R1+0xf18], R6 ;  /* 0x000f180601007387 */ /* 0x0003e20000100800 */
[----:B------:R-:W-:-:S02]  /*42eb0*/  IMAD.MOV.U32 R0, RZ, RZ, R7 ;  /* 0x000000ffff007224 */ /* 0x000fc400078e0007 */
[----:B------:R-:W-:Y:S02]  /*42ec0*/  IMAD.MOV.U32 R8, RZ, RZ, R18 ;  /* 0x000000ffff087224 */ /* 0x000fe400078e0012 */
[----:B------:R-:W-:Y:S01]  /*42ed0*/  IMAD.MOV.U32 R10, RZ, RZ, R19 ;  /* 0x000000ffff0a7224 */ /* 0x000fe200078e0013 */
[----:B------:R-:W2:Y:S04]  /*42ee0*/  LDL.LU.64 R16, [R1+0x1e60] ;  /* 0x001e600001107983 */ /* 0x000ea80000300a00 */
[----:B------:R-:W2:Y:S04]  /*42ef0*/  LDL.LU.64 R18, [R1+0x1e68] ;  /* 0x001e680001127983 */ /* 0x000ea80000300a00 */
[----:B0-----:R-:W3:Y:S04]  /*42f00*/  LDL.LU.64 R4, [R1+0x1e50] ;  /* 0x001e500001047983 */ /* 0x001ee80000300a00 */
[----:B-1----:R-:W3:Y:S04]  /*42f10*/  LDL.LU.64 R6, [R1+0x1e58] ;  /* 0x001e580001067983 */ /* 0x002ee80000300a00 */
[----:B------:R-:W-:Y:S01]  /*42f20*/  STL [R1+0x3ca8], R0 ;  /* 0x003ca80001007387 */ /* 0x000fe20000100800 */
[----:B----4-:R-:W-:Y:S03]  /*42f30*/  HMMA.16816.F32 R24, R12, R26, R20 ;  /* 0x0000001a0c18723c */ /* 0x010fe60000001814 */
[----:B------:R-:W4:Y:S04]  /*42f40*/  LDL.LU.64 R22, [R1+0x4870] ;  /* 0x0048700001167983 */ /* 0x000f280000300a00 */
[----:B------:R-:W4:-:S12]  /*42f50*/  LDL.LU.64 R20, [R1+0x4868] ;  /* 0x0048680001147983 */ /* 0x000f180000300a00 */
[----:B------:R-:W-:Y:S04]  /*42f60*/  STL.64 [R1+0xf00], R24 ;  /* 0x000f001801007387 */ /* 0x000fe80000100a00 */
[----:B------:R0:W-:Y:S04]  /*42f70*/  STL.64 [R1+0xf08], R26 ;  /* 0x000f081a01007387 */ /* 0x0001e80000100a00 */
[----:B0-----:R-:W2:Y:S04]  /*42f80*/  LDL.LU.64 R26, [R1+0x4860] ;  /* 0x00486000011a7983 */ /* 0x001ea80000300a00 */
[----:B------:R-:W2:Y:S02]  /*42f90*/  LDL.LU.64 R24, [R1+0x4858] ;  /* 0x0048580001187983 */ /* 0x000ea40000300a00 */
[----:B--2---:R-:W-:-:S15]  /*42fa0*/  HMMA.16816.F32 R24, R12, R28, R24 ;  /* 0x0000001c0c18723c */ /* 0x004fde0000001818 */
[----:B------:R-:W-:-:S04]  /*42fb0*/  NOP ;  /* 0x0000000000007918 */ /* 0x000fc80000000000 */
[----:B------:R-:W-:Y:S04]  /*42fc0*/  STL.64 [R1+0xef0], R24 ;  /* 0x000ef01801007387 */ /* 0x000fe80000100a00 */
[----:B------:R0:W-:Y:S04]  /*42fd0*/  STL.64 [R1+0xef8], R26 ;  /* 0x000ef81a01007387 */ /* 0x0001e80000100a00 */
[----:B0-----:R-:W4:Y:S04]  /*42fe0*/  LDL.LU.64 R26, [R1+0x4850] ;  /* 0x00485000011a7983 */ /* 0x001f280000300a00 */
[----:B------:R-:W2:Y:S04]  /*42ff0*/  LDL.LU.64 R24, [R1+0x4848] ;  /* 0x0048480001187983 */ /* 0x000ea80000300a00 */
[----:B------:R-:W-:Y:S01]  /*43000*/  STL.64 [R1+0x4770], R28 ;  /* 0x0047701c01007387 */ /* 0x000fe20000100a00 */
[----:B----4-:R-:W-:-:S15]  /*43010*/  HMMA.16816.F32 R20, R12, R26, R20 ;  /* 0x0000001a0c14723c */ /* 0x010fde0000001814 */
[----:B------:R-:W-:-:S04]  /*43020*/  NOP ;  /* 0x0000000000007918 */ /* 0x000fc80000000000 */
[----:B------:R-:W-:Y:S04]  /*43030*/  STL.64 [R1+0xee0], R20 ;  /* 0x000ee01401007387 */ /* 0x000fe80000100a00 */
[----:B------:R0:W-:Y:S01]  /*43040*/  STL [R1+0xee8], R22 ;  /* 0x000ee81601007387 */ /* 0x0001e20000100800 */
[----:B------:R-:W-:-:S03]  /*43050*/  IMAD.MOV.U32 R0, RZ, RZ, R23 ;  /* 0x000000ffff007224 */ /* 0x000fc600078e0017 */
[----:B0-----:R-:W2:Y:S04]  /*43060*/  LDL.LU.64 R22, [R1+0x4840] ;  /* 0x0048400001167983 */ /* 0x001ea80000300a00 */
[----:B------:R-:W2:Y:S04]  /*43070*/  LDL.LU.64 R20, [R1+0x4838] ;  /* 0x0048380001147983 */ /* 0x000ea80000300a00 */
[----:B------:R-:W-:Y:S01]  /*43080*/  STL [R1+0x3d30], R0 ;  /* 0x003d300001007387 */ /* 0x000fe20000100800 */
[----:B--2---:R-:W-:-:S15]  /*43090*/  HMMA.16816.F32 R20, R12, R24, R20 ;  /* 0x000000180c14723c */ /* 0x004fde0000001814 */
[----:B------:R-:W-:-:S04]  /*430a0*/  NOP ;  /* 0x0000000000007918 */ /* 0x000fc80000000000 */
[----:B------:R-:W-:Y:S04]  /*430b0*/  STL.64 [R1+0xed0], R20 ;  /* 0x000ed01401007387 */ /* 0x000fe80000100a00 */
[----:B------:R0:W-:Y:S04]  /*430c0*/  STL.64 [R1+0xed8], R22 ;  /* 0x000ed81601007387 */ /* 0x0001e80000100a00 */
[----:B0-----:R-:W2:Y:S04]  /*430d0*/  LDL.LU.64 R22, [R1+0x4830] ;  /* 0x0048300001167983 */ /* 0x001ea80000300a00 */
[----:B------:R-:W3:Y:S04]  /*430e0*/  LDL.LU.64 R20, [R1+0x4828] ;  /* 0x0048280001147983 */ /* 0x000ee80000300a00 */
[----:B------:R-:W-:Y:S04]  /*430f0*/  STL.64 [R1+0x4780], R26 ;  /* 0x0047801a01007387 */ /* 0x000fe80000100a00 */
[----:B------:R0:W-:Y:S04]  /*43100*/  STL.64 [R1+0x4778], R24 ;  /* 0x0047781801007387 */ /* 0x0001e80000100a00 */
[----:B0-----:R-:W4:Y:S04]  /*43110*/  LDL.LU.64 R24, [R1+0x1e30] ;  /* 0x001e300001187983 */ /* 0x001f280000300a00 */
[----:B------:R-:W4:Y:S01]  /*43120*/  LDL.LU.64 R26, [R1+0x1e38] ;  /* 0x001e3800011a7983 */ /* 0x000f220000300a00 */
[C---:B--2---:R-:W-:Y:S08]  /*43130*/  HMMA.16816.F32 R16, R12.reuse, R22, R16 ;  /* 0x000000160c10723c */ /* 0x044ff00000001810 */
[C---:B---3--:R-:W-:Y:S11]  /*43140*/  HMMA.16816.F32 R4, R12.reuse, R20, R4 ;  /* 0x000000140c04723c */ /* 0x048ff60000001804 */
[----:B------:R-:W-:Y:S04]  /*43150*/  STL.64 [R1+0xec0], R16 ;  /* 0x000ec01001007387 */ /* 0x000fe80000100a00 */
[----:B------:R0:W-:Y:S04]  /*43160*/  STL.64 [R1+0xec8], R18 ;  /* 0x000ec81201007387 */ /* 0x0001e80000100a00 */
[----:B0-----:R-:W2:Y:S04]  /*43170*/  LDL.LU.64 R18, [R1+0x4820] ;  /* 0x0048200001127983 */ /* 0x001ea80000300a00 */
[----:B------:R-:W4:Y:S04]  /*43180*/  LDL.LU.64 R16, [R1+0x4818] ;  /* 0x0048180001107983 */ /* 0x000f280000300a00 */
[----:B------:R0:W-:Y:S04]  /*43190*/  STL.64 [R1+0xeb0], R4 ;  /* 0x000eb00401007387 */ /* 0x0001e80000100a00 */
[----:B------:R1:W-:Y:S04]  /*431a0*/  STL.64 [R1+0xeb8], R6 ;  /* 0x000eb80601007387 */ /* 0x0003e80000100a00 */
[----:B0-----:R-:W3:Y:S04]  /*431b0*/  LDL.LU.64 R4, [R1+0x1e20] ;  /* 0x001e200001047983 */ /* 0x001ee80000300a00 */
[----:B-1----:R-:W3:Y:S04]  /*431c0*/  LDL.LU.64 R6, [R1+0x1e28] ;  /* 0x001e280001067983 */ /* 0x002ee80000300a00 */
[----:B------:R-:W-:Y:S04]  /*431d0*/  STL.64 [R1+0x4790], R22 ;  /* 0x0047901601007387 */ /* 0x000fe80000100a00 */
[----:B------:R0:W-:Y:S04]  /*431e0*/  STL.64 [R1+0x4788], R20 ;  /* 0x0047881401007387 */ /* 0x0001e80000100a00 */
[----:B0-----:R-:W2:Y:S04]  /*431f0*/  LDL.LU.64 R20, [R1+0x1e40] ;  /* 0x001e400001147983 */ /* 0x001ea80000300a00 */
[----:B------:R-:W2:Y:S04]  /*43200*/  LDL.LU.64 R22, [R1+0x1e48] ;  /* 0x001e480001167983 */ /* 0x000ea80000300a00 */
[----:B------:R-:W3:Y:S01]  /*43210*/  LDL.64 R28, [R1] ;  /* 0x00000000011c7983 */ /* 0x000ee20000100a00 */
[----:B--2---:R-:W-:Y:S03]  /*43220*/  HMMA.16816.F32 R20, R12, R18, R20 ;  /* 0x000000120c14723c */ /* 0x004fe60000001814 */
[----:B---3--:R-:W-:-:S15]  /*43230*/  STL [R1+0x47d8], R29 ;  /* 0x0047d81d01007387 */ /* 0x008fde0000100800 */
[----:B------:R-:W-:Y:S01]  /*43240*/  NOP ;  /* 0x0000000000007918 */ /* 0x000fe20000000000 */
[----:B------:R-:W-:Y:S04]  /*43250*/  STL.64 [R1+0xea0], R20 ;  /* 0x000ea01401007387 */ /* 0x000fe80000100a00 */
[----:B------:R0:W-:Y:S02]  /*43260*/  STL.64 [R1+0xea8], R22 ;  /* 0x000ea81601007387 */ /* 0x0001e40000100a00 */
[----:B0-----:R-:W-:Y:S02]  /*43270*/  IMAD.MOV.U32 R22, RZ, RZ, R8 ;  /* 0x000000ffff167224 */ /* 0x001fe400078e0008 */
[----:B------:R-:W-:Y:S01]  /*43280*/  IMAD.MOV.U32 R23, RZ, RZ, R10 ;  /* 0x000000ffff177224 */ /* 0x000fe200078e000a */
[----:B------:R-:W2:Y:S04]  /*43290*/  LDL.LU R8, [R1+0x4814] ;  /* 0x0048140001087983 */ /* 0x000ea80000300800 */
[----:B------:R-:W3:Y:S01]  /*432a0*/  LDL.LU R10, [R1+0x4810] ;  /* 0x00481000010a7983 */ /* 0x000ee20000300800 */
[----:B------:R-:W-:-:S03]  /*432b0*/  IMAD.MOV.U32 R20, RZ, RZ, R11 ;  /* 0x000000ffff147224 */ /* 0x000fc600078e000b */
[----:B------:R-:W-:Y:S04]  /*432c0*/  STL.64 [R1+0x47a8], R22 ;  /* 0x0047a81601007387 */ /* 0x000fe80000100a00 */
[----:B------:R-:W3:Y:S01]  /*432d0*/  LDL.LU R11, [R1+0x480c] ;  /* 0x00480c00010b7983 */ /* 0x000ee20000300800 */
[----:B----4-:R-:W-:Y:S01]  /*432e0*/  HMMA.16816.F32 R24, R12, R16, R24 ;  /* 0x000000100c18723c */ /* 0x010fe20000001818 */
[----:B------:R-:W-:-:S15]  /*432f0*/  IMAD.MOV.U32 R21, RZ, RZ, R9 ;  /* 0x000000ffff157224 */ /* 0x000fde00078e0009 */
[----:B------:R-:W-:-:S03]  /*43300*/  NOP ;  /* 0x0000000000007918 */ /* 0x000fc60000000000 */
[----:B------:R0:W-:Y:S04]  /*43310*/  STL.64 [R1+0xe90], R24 ;  /* 0x000e901801007387 */ /* 0x0001e80000100a00 */
[----:B------:R1:W-:Y:S04]  /*43320*/  STL.64 [R1+0xe98], R26 ;  /* 0x000e981a01007387 */ /* 0x0003e80000100a00 */
[----:B------:R-:W2:Y:S04]  /*43330*/  LDL.LU R9, [R1+0x4808] ;  /* 0x0048080001097983 */ /* 0x000ea80000300800 */
[----:B0-----:R-:W4:Y:S04]  /*43340*/  LDL.LU.64 R24, [R1+0x1df0] ;  /* 0x001df00001187983 */ /* 0x001f280000300a00 */
[----:B-1----:R-:W4:Y:S04]  /*43350*/  LDL.LU.64 R26, [R1+0x1df8] ;  /* 0x001df800011a7983 */ /* 0x002f280000300a00 */
[----:B------:R0:W-:Y:S04]  /*43360*/  STL.64 [R1+0x47c0], R20 ;  /* 0x0047c01401007387 */ /* 0x0001e80000100a00 */
[----:B0-----:R-:W2:Y:S04]  /*43370*/  LDL.LU.64 R20, [R1+0x1e10] ;  /* 0x001e100001147983 */ /* 0x001ea80000300a00 */
[----:B------:R-:W2:Y:S04]  /*43380*/  LDL.LU.64 R22, [R1+0x1e18] ;  /* 0x001e180001167983 */ /* 0x000ea80000300a00 */
[----:B------:R-:W-:Y:S04]  /*43390*/  STL.64 [R1+0x4758], R18 ;  /* 0x0047581201007387 */ /* 0x000fe80000100a00 */
[----:B------:R0:W-:Y:S04]  /*433a0*/  STL.64 [R1+0x4750], R16 ;  /* 0x0047501001007387 */ /* 0x0001e80000100a00 */
[----:B0-----:R-:W4:Y:S04]  /*433b0*/  LDL.LU.64 R16, [R1+0x1e00] ;  /* 0x001e000001107983 */ /* 0x001f280000300a00 */
[----:B------:R-:W4:Y:S01]  /*433c0*/  LDL.LU.64 R18, [R1+0x1e08] ;  /* 0x001e080001127983 */ /* 0x000f220000300a00 */
[----:B---3--:R-:W-:-:S15]  /*433d0*/  HMMA.16816.F32 R4, R12, R10, R4 ;  /* 0x0000000a0c04723c */ /* 0x008fde0000001804 */
[----:B------:R-:W-:-:S04]  /*433e0*/  NOP ;  /* 0x0000000000007918 */ /* 0x000fc80000000000 */
[----:B------:R-:W-:Y:S04]  /*433f0*/  STL.64 [R1+0xe80], R4 ;  /* 0x000e800401007387 */ /* 0x000fe80000100a00 */
[----:B------:R0:W-:Y:S04]  /*43400*/  STL.64 [R1+0xe88], R6 ;  /* 0x000e880601007387 */ /* 0x0001e80000100a00 */
[----:B0-----:R-:W3:Y:S04]  /*43410*/  LDL.LU.64 R6, [R1+0x4800] ;  /* 0x0048000001067983 */ /* 0x001ee80000300a00 */
[----:B------:R-:W4:Y:S01]  /*43420*/  LDL.LU.64 R4, [R1+0x47f8] ;  /* 0x0047f80001047983 */ /* 0x000f220000300a00 */
[----:B--2---:R-:W-:-:S15]  /*43430*/  HMMA.16816.F32 R20, R12, R8, R20 ;  /* 0x000000080c14723c */ /* 0x004fde0000001814 */
[----:B------:R-:W-:-:S04]  /*43440*/  NOP ;  /* 0x0000000000007918 */ /* 0x000fc80000000000 */
[----:B------:R-:W-:Y:S04]  /*43450*/  STL.64 [R1+0xe70], R20 ;  /* 0x000e701401007387 */ /* 0x000fe80000100a00 */
[----:B------:R3:W-:Y:S02]  /*43460*/  STL.64 [R1+0xe78], R22 ;  /* 0x000e781601007387 */ /* 0x0007e40000100a00 */
[----:B---3--:R-:W-:Y:S02]  /*43470*/  IMAD.MOV.U32 R22, RZ, RZ, R7 ;  /* 0x000000ffff167224 */ /* 0x008fe400078e0007 */
[----:B------:R-:W4:Y:S04]  /*43480*/  LDL.LU R7, [R1+0x47f0] ;  /* 0x0047f00001077983 */ /* 0x000f280000300800 */
[----:B------:R-:W2:Y:S04]  /*43490*/  LDL R23, [R1+0x1c] ;  /* 0x00001c0001177983 */ /* 0x000ea80000100800 */
[----:B------:R-:W3:Y:S04]  /*434a0*/  LDL.LU R29, [R1+0x324] ;  /* 0x00032400011d7983 */ /* 0x000ee80000300800 */
[----:B------:R-:W3:Y:S04]  /*434b0*/  LDL.LU R20, [R1+0x330] ;  /* 0x0003300001147983 */ /* 0x000ee80000300800 */
[----:B------:R-:W3:Y:S04]  /*434c0*/  LDL.LU R21, [R1+0x33c] ;  /* 0x00033c0001157983 */ /* 0x000ee80000300800 */
[----:B--2---:R-:W-:Y:S04]  /*434d0*/  STL.64 [R1+0x47e8], R22 ;  /* 0x0047e81601007387 */ /* 0x004fe80000100a00 */
[----:B---3--:R0:W-:Y:S04]  /*434e0*/  STL.64 [R1+0x47e0], R20 ;  /* 0x0047e01401007387 */ /* 0x0081e80000100a00 */
[----:B------:R-:W2:Y:S01]  /*434f0*/  LDL.LU R0, [R1+0x338] ;  /* 0x0003380001007983 */ /* 0x000ea20000300800 */
[C---:B----4-:R-:W-:Y:S03]  /*43500*/  HMMA.16816.F32 R16, R12.reuse, R6, R16 ;  /* 0x000000060c10723c */ /* 0x050fe60000001810 */
[----:B------:R-:W-:Y:S04]  /*43510*/  STL.64 [R1+0x4738], R10 ;  /* 0x0047380a01007387 */ /* 0x000fe80000100a00 */
[----:B------:R1:W-:Y:S04]  /*43520*/  STL.64 [R1+0x4730], R8 ;  /* 0x0047300801007387 */ /* 0x0003e80000100a00 */
[----:B0-----:R-:W3:Y:S01]  /*43530*/  LDL.LU.64 R20, [R1+0x1380] ;  /* 0x0013800001147983 */ /* 0x001ee20000300a00 */
[C---:B-1----:R-:W-:Y:S07]  /*43540*/  HMMA.16816.F32 R8, R12.reuse, R4, R24 ;  /* 0x000000040c08723c */ /* 0x042fee0000001818 */
[----:B------:R-:W-:Y:S04]  /*43550*/  STL.64 [R1+0xe60], R16 ;  /* 0x000e601001007387 */ /* 0x000fe80000100a00 */
[----:B------:R-:W-:Y:S04]  /*43560*/  STL.64 [R1+0xe68], R18 ;  /* 0x000e681201007387 */ /* 0x000fe80000100a00 */
[----:B------:R-:W3:Y:S04]  /*43570*/  LDL.LU.64 R22, [R1+0x1388] ;  /* 0x0013880001167983 */ /* 0x000ee80000300a00 */
[----:B------:R-:W-:Y:S04]  /*43580*/  STL.64 [R1+0xe50], R8 ;  /* 0x000e500801007387 */ /* 0x000fe80000100a00 */
[----:B------:R-:W-:Y:S04]  /*43590*/  STL.64 [R1+0xe58], R10 ;  /* 0x000e580a01007387 */ /* 0x000fe80000100a00 */
[----:B------:R-:W4:Y:S04]  /*435a0*/  LDL.LU.64 R24, [R1+0x1dc0] ;  /* 0x001dc00001187983 */ /* 0x000f280000300a00 */
[----:B------:R-:W2:Y:S04]  /*435b0*/  LDL.LU.64 R26, [R1+0x1dc8] ;  /* 0x001dc800011a7983 */ /* 0x000ea80000300a00 */
[----:B--2---:R-:W-:Y:S04]  /*435c0*/  STL.64 [R1+0x47a0], R26 ;  /* 0x0047a01a01007387 */ /* 0x004fe80000100a00 */
[----:B----4-:R0:W-:Y:S04]  /*435d0*/  STL.64 [R1+0x4798], R24 ;  /* 0x0047981801007387 */ /* 0x0101e80000100a00 */
[----:B0-----:R-:W2:Y:S04]  /*435e0*/  LDL.LU.64 R24, [R1+0x1dd0] ;  /* 0x001dd00001187983 */ /* 0x001ea80000300a00 */
[----:B------:R-:W4:Y:S01]  /*435f0*/  LDL.LU.64 R26, [R1+0x1dd8] ;  /* 0x001dd800011a7983 */ /* 0x000f220000300a00 */
[----:B---3--:R-:W-:Y:S03]  /*43600*/  HMMA.16816.F32 R12, R12, R2, R20 ;  /* 0x000000020c0c723c */ /* 0x008fe60000001814 */
[----:B----4-:R-:W-:Y:S04]  /*43610*/  STL.64 [R1+0x47b8], R26 ;  /* 0x0047b81a01007387 */ /* 0x010fe80000100a00 */
[----:B--2---:R0:W-:Y:S04]  /*43620*/  STL.64 [R1+0x47b0], R24 ;  /* 0x0047b01801007387 */ /* 0x0041e80000100a00 */
[----:B0-----:R-:W2:Y:S04]  /*43630*/  LDL.LU.64 R24, [R1+0x1de0] ;  /* 0x001de00001187983 */ /* 0x001ea80000300a00 */
[----:B------:R-:W3:Y:S04]  /*43640*/  LDL.LU.64 R26, [R1+0x1de8] ;  /* 0x001de800011a7983 */ /* 0x000ee80000300a00 */
[----:B---3--:R-:W-:Y:S04]  /*43650*/  STL.64 [R1+0x47d0], R26 ;  /* 0x0047d01a01007387 */ /* 0x008fe80000100a00 */
[----:B--2---:R0:W-:Y:S04]  /*43660*/  STL.64 [R1+0x47c8], R24 ;  /* 0x0047c81801007387 */ /* 0x0041e80000100a00 */
[----:B0-----:R-:W2:Y:S04]  /*43670*/  LDL.LU.64 R24, [R1+0x1200] ;  /* 0x0012000001187983 */ /* 0x001ea80000300a00 */
[----:B------:R-:W2:Y:S04]  /*43680*/  LDL.LU.64 R26, [R1+0x1208] ;  /* 0x00120800011a7983 */ /* 0x000ea80000300a00 */
[----:B------:R-:W3:Y:S04]  /*43690*/  LDL.LU.64 R16, [R1+0x1da0] ;  /* 0x001da00001107983 */ /* 0x000ee80000300a00 */
[----:B------:R-:W3:Y:S04]  /*436a0*/  LDL.LU.64 R18, [R1+0x1da8] ;  /* 0x001da80001127983 */ /* 0x000ee80000300a00 */
[----:B------:R-:W4:Y:S04]  /*436b0*/  LDL.LU.64 R8, [R1+0x1d90] ;  /* 0x001d900001087983 */ /* 0x000f280000300a00 */
[----:B------:R-:W4:Y:S04]  /*436c0*/  LDL.LU.64 R10, [R1+0x1d98] ;  /* 0x001d9800010a7983 */ /* 0x000f280000300a00 */
[----:B------:R-:W-:Y:S04]  /*436d0*/  STL.64 [R1+0x4718], R6 ;  /* 0x0047180601007387 */ /* 0x000fe80000100a00 */
[----:B------:R0:W-:Y:S04]  /*436e0*/  STL.64 [R1+0x4710], R4 ;  /* 0x0047100401007387 */ /* 0x0001e80000100a00 */
[----:B0-----:R-:W2:Y:S04]  /*436f0*/  LDL.LU.64 R4, [R1+0x1db0] ;  /* 0x001db00001047983 */ /* 0x001ea80000300a00 */
[----:B------:R-:W2:Y:S04]  /*43700*/  LDL.LU.64 R6, [R1+0x1db8] ;  /* 0x001db80001067983 */ /* 0x000ea80000300a00 */
[----:B------:R-:W2:Y:S04]  /*43710*/  LDL.LU.64 R22, [R1+0x47e8] ;  /* 0x0047e80001167983 */ /* 0x000ea80000300a00 */
[----:B------:R-:W2:Y:S04]  /*43720*/  LDL.LU.64 R20, [R1+0x47e0] ;  /* 0x0047e00001147983 */ /* 0x000ea80000300a00 */
[----:B------:R0:W-:Y:S04]  /*43730*/  STL.64 [R1+0x2c0], R12 ;  /* 0x0002c00c01007387 */ /* 0x0001e80000100a00 */
[----:B------:R1:W-:Y:S04]  /*43740*/  STL.64 [R1+0x2c8], R14 ;  /* 0x0002c80e01007387 */ /* 0x0003e80000100a00 */
[----:B0-----:R-:W2:Y:S04]  /*43750*/  LDL.LU R12, [R1+0x320] ;  /* 0x00032000010c7983 */ /* 0x001ea80000300800 */
[----:B------:R-:W3:Y:S04]  /*43760*/  LDL.LU R13, [R1+0x32c] ;  /* 0x00032c00010d7983 */ /* 0x000ee80000300800 */
[----:B-1----:R-:W3:Y:S04]  /*43770*/  LDL.LU R14, [R1+0x328] ;  /* 0x00032800010e7983 */ /* 0x002ee80000300800 */
[----:B------:R-:W4:Y:S01]  /*43780*/  LDL.LU R15, [R1+0x334] ;  /* 0x00033400010f7983 */ /* 0x000f220000300800 */
[----:B--2---:R-:W-:-:S02]  /*43790*/  IMAD R12, R12, 0x100, R29 ;  /* 0x000001000c0c7824 */ /* 0x004fc400078e021d */
[----:B---3--:R-:W-:Y:S02]  /*437a0*/  IMAD R13, R14, 0x100, R13 ;  /* 0x000001000e0d7824 */ /* 0x008fe400078e020d */
[----:B----4-:R-:W-:Y:S02]  /*437b0*/  IMAD R14, R20, 0x100, R15 ;  /* 0x00000100140e7824 */ /* 0x010fe400078e020f */
[----:B------:R-:W-:Y:S01]  /*437c0*/  IMAD R15, R0, 0x100, R21 ;  /* 0x00000100000f7824 */ /* 0x000fe200078e0215 */
[----:B------:R-:W-:Y:S01]  /*437d0*/  F2FP.F16.E4M3.UNPACK_B R12, R12 ;  /* 0x0000000cff0c723e */ /* 0x000fe200020006ff */
[----:B------:R-:W2:Y:S01]  /*437e0*/  LDL.LU R29, [R1+0x47d8] ;  /* 0x0047d800011d7983 */ /* 0x000ea20000300800 */
[----:B------:R-:W-:Y:S02]  /*437f0*/  F2FP.F16.E4M3.UNPACK_B R13, R13 ;  /* 0x0000000dff0d723e */ /* 0x000fe400020006ff */
[----:B------:R-:W-:Y:S02]  /*43800*/  F2FP.F16.E4M3.UNPACK_B R14, R14 ;  /* 0x0000000eff0e723e */ /* 0x000fe400020006ff */
[----:B------:R-:W-:-:S07]  /*43810*/  F2FP.F16.E4M3.UNPACK_B R15, R15 ;  /* 0x0000000fff0f723e */ /* 0x000fce00020006ff */
[----:B------:R-:W-:Y:S01]  /*43820*/  HMMA.16816.F32 R20, R12, R22, R24 ;  /* 0x000000160c14723c */ /* 0x000fe20000001818 */
[----:B------:R-:W3:Y:S04]  /*43830*/  LDL.LU.64 R26, [R1+0x47d0] ;  /* 0x0047d000011a7983 */ /* 0x000ee80000300a00 */
[----:B------:R-:W3:-:S14]  /*43840*/  LDL.LU.64 R24, [R1+0x47c8] ;  /* 0x0047c80001187983 */ /* 0x000edc0000300a00 */
[----:B------:R0:W-:Y:S04]  /*43850*/  STL.64 [R1+0xe40], R20 ;  /* 0x000e401401007387 */ /* 0x0001e80000100a00 */
[----:B------:R3:W-:Y:S04]  /*43860*/  STL.64 [R1+0xe48], R22 ;  /* 0x000e481601007387 */ /* 0x0007e80000100a00 */
[----:B0-----:R-:W3:Y:S02]  /*43870*/  LDL.LU.64 R20, [R1+0x47c0] ;  /* 0x0047c00001147983 */ /* 0x001ee40000300a00 */
[----:B---3--:R-:W-:Y:S02]  /*43880*/  HMMA.16816.F32 R20, R12, R20, R24 ;  /* 0x000000140c14723c */ /* 0x008fe40000001818 */
[----:B------:R-:W3:Y:S04]  /*43890*/  LDL.LU.64 R26, [R1+0x47b8] ;  /* 0x0047b800011a7983 */ /* 0x000ee80000300a00 */
[----:B------:R-:W3:-:S13]  /*438a0*/  LDL.LU.64 R24, [R1+0x47b0] ;  /* 0x0047b00001187983 */ /* 0x000eda0000300a00 */
[----:B------:R-:W-:Y:S04]  /*438b0*/  STL.64 [R1+0xe30], R20 ;  /* 0x000e301401007387 */ /* 0x000fe80000100a00 */
[----:B------:R0:W-:Y:S04]  /*438c0*/  STL.64 [R1+0xe38], R22 ;  /* 0x000e381601007387 */ /* 0x0001e80000100a00 */
[----:B0-----:R-:W3:Y:S02]  /*438d0*/  LDL.LU.64 R22, [R1+0x47a8] ;  /* 0x0047a80001167983 */ /* 0x001ee40000300a00 */
[----:B---3--:R-:W-:Y:S02]  /*438e0*/  HMMA.16816.F32 R20, R12, R22, R24 ;  /* 0x000000160c14723c */ /* 0x008fe40000001818 */
[----:B------:R-:W3:Y:S04]  /*438f0*/  LDL.LU.64 R26, [R1+0x47a0] ;  /* 0x0047a000011a7983 */ /* 0x000ee80000300a00 */
[----:B------:R-:W3:Y:S01]  /*43900*/  LDL.LU.64 R24, [R1+0x4798] ;  /* 0x0047980001187983 */ /* 0x000ee20000300a00 */
[----:B--2---:R-:W-:-:S12]  /*43910*/  IMAD.MOV.U32 R0, RZ, RZ, R29 ;  /* 0x000000ffff007224 */ /* 0x004fd800078e001d */
[----:B------:R-:W-:Y:S04]  /*43920*/  STL.64 [R1+0xe20], R20 ;  /* 0x000e201401007387 */ /* 0x000fe80000100a00 */
[----:B------:R0:W-:Y:S04]  /*43930*/  STL.64 [R1+0xe28], R22 ;  /* 0x000e281601007387 */ /* 0x0001e80000100a00 */
[----:B0-----:R-:W2:Y:S04]  /*43940*/  LDL.LU.64 R22, [R1+0x4790] ;  /* 0x0047900001167983 */ /* 0x001ea80000300a00 */
[----:B------:R-:W4:Y:S01]  /*43950*/  LDL.LU.64 R20, [R1+0x4788] ;  /* 0x0047880001147983 */ /* 0x000f220000300a00 */
[----:B---3--:R-:W-:-:S15]  /*43960*/  HMMA.16816.F32 R24, R12, R28, R24 ;  /* 0x0000001c0c18723c */ /* 0x008fde0000001818 */
[----:B------:R-:W-:-:S04]  /*43970*/  NOP ;  /* 0x0000000000007918 */ /* 0x000fc80000000000 */
[----:B------:R-:W-:Y:S04]  /*43980*/  STL.64 [R1+0xe10], R24 ;  /* 0x000e101801007387 */ /* 0x000fe80000100a00 */
[----:B------:R0:W-:Y:S04]  /*43990*/  STL.64 [R1+0xe18], R26 ;  /* 0x000e181a01007387 */ /* 0x0001e80000100a00 */
[----:B0-----:R-:W3:Y:S04]  /*439a0*/  LDL.LU.64 R26, [R1+0x4780] ;  /* 0x00478000011a7983 */ /* 0x001ee80000300a00 */
[----:B------:R-:W2:Y:S04]  /*439b0*/  LDL.LU.64 R24, [R1+0x4778] ;  /* 0x0047780001187983 */ /* 0x000ea80000300a00 */
[----:B------:R-:W2:Y:S01]  /*439c0*/  LDL.LU.64 R28, [R1+0x4770] ;  /* 0x00477000011c7983 */ /* 0x000ea20000300a00 */
[C---:B---3--:R-:W-:Y:S08]  /*439d0*/  HMMA.16816.F32 R16, R12.reuse, R26, R16 ;  /* 0x0000001a0c10723c */ /* 0x048ff00000001810 */
[----:B--2---:R-:W-:-:S15]  /*439e0*/  HMMA.16816.F32 R4, R12, R28, R4 ;  /* 0x0000001c0c04723c */ /* 0x004fde0000001804 */
[----:B------:R-:W-:-:S04]  /*439f0*/  NOP ;  /* 0x0000000000007918 */ /* 0x000fc80000000000 */
[----:B------:R-:W-:Y:S04]  /*43a00*/  STL.64 [R1+0xe00], R4 ;  /* 0x000e000401007387 */ /* 0x000fe80000100a00 */
[----:B------:R-:W-:Y:S04]  /*43a10*/  STL.64 [R1+0xe08], R6 ;  /* 0x000e080601007387 */ /* 0x000fe80000100a00 */
[----:B------:R0:W-:Y:S04]  /*43a20*/  STL.64 [R1+0xdf0], R16 ;  /* 0x000df01001007387 */ /* 0x0001e80000100a00 */
[----:B------:R1:W-:Y:S04]  /*43a30*/  STL.64 [R1+0xdf8], R18 ;  /* 0x000df81201007387 */ /* 0x0003e80000100a00 */
[----:B0-----:R-:W2:Y:S04]  /*43a40*/  LDL.LU.64 R16, [R1+0x1d70] ;  /* 0x001d700001107983 */ /* 0x001ea80000300a00 */
[----:B-1----:R-:W3:Y:S01]  /*43a50*/  LDL.LU.64 R18, [R1+0x1d78] ;  /* 0x001d780001127983 */ /* 0x002ee20000300a00 */
[----:B------:R-:W-:-:S15]  /*43a60*/  HMMA.16816.F32 R4, R12, R24, R8 ;  /* 0x000000180c04723c */ /* 0x000fde0000001808 */
[----:B------:R-:W-:-:S04]  /*43a70*/  NOP ;  /* 0x0000000000007918 */ /* 0x000fc80000000000 */
[----:B------:R-:W-:Y:S04]  /*43a80*/  STL.64 [R1+0xde0], R4 ;  /* 0x000de00401007387 */ /* 0x000fe80000100a00 */
[----:B------:R-:W-:Y:S04]  /*43a90*/  STL.64 [R1+0xde8], R6 ;  /* 0x000de80601007387 */ /* 0x000fe80000100a00 */
[----:B---3--:R-:W-:Y:S04]  /*43aa0*/  STL.64 [R1+0x4768], R18 ;  /* 0x0047681201007387 */ /* 0x008fe80000100a00 */
[----:B--2---:R0:W-:Y:S04]  /*43ab0*/  STL.64 [R1+0x4760], R16 ;  /* 0x0047601001007387 */ /* 0x0041e80000100a00 */
[----:B0-----:R-:W2:Y:S04]  /*43ac0*/  LDL.LU.64 R16, [R1+0x1d80] ;  /* 0x001d800001107983 */ /* 0x001ea80000300a00 */
[----:B------:R-:W2:Y:S04]  /*43ad0*/  LDL.LU.64 R18, [R1+0x1d88] ;  /* 0x001d880001127983 */ /* 0x000ea80000300a00 */
[----:B------:R-:W3:Y:S04]  /*43ae0*/  LDL.LU.64 R8, [R1+0x1d50] ;  /* 0x001d500001087983 */ /* 0x000ee80000300a00 */
[----:B------:R-:W2:Y:S04]  /*43af0*/  LDL.LU.64 R10, [R1+0x1d58] ;  /* 0x001d5800010a7983 */ /* 0x000ea80000300a00 */
[----:B--2---:R-:W-:Y:S04]  /*43b00*/  STL.64 [R1+0x4748], R10 ;  /* 0x0047480a01007387 */ /* 0x004fe80000100a00 */
[----:B---3--:R0:W-:Y:S04]  /*43b10*/  STL.64 [R1+0x4740], R8 ;  /* 0x0047400801007387 */ /* 0x0081e80000100a00 */
[----:B0-----:R-:W2:Y:S04]  /*43b20*/  LDL.LU.64 R8, [R1+0x1d60] ;  /* 0x001d600001087983 */ /* 0x001ea80000300a00 */
[----:B------:R-:W2:Y:S04]  /*43b30*/  LDL.LU.64 R10, [R1+0x1d68] ;  /* 0x001d6800010a7983 */ /* 0x000ea80000300a00 */
[----:B------:R-:W3:Y:S04]  /*43b40*/  LDL.LU.64 R4, [R1+0x1d30] ;  /* 0x001d300001047983 */ /* 0x000ee80000300a00 */
[----:B------:R-:W2:Y:S01]  /*43b50*/  LDL.LU.64 R6, [R1+0x1d38] ;  /* 0x001d380001067983 */ /* 0x000ea20000300a00 */
[C---:B------:R-:W-:Y:S03]  /*43b60*/  HMMA.16816.F32 R16, R12.reuse, R22, R16 ;  /* 0x000000160c10723c */ /* 0x040fe60000001810 */
[----:B--2---:R-:W-:Y:S04]  /*43b70*/  STL.64 [R1+0x4728], R6 ;  /* 0x0047280601007387 */ /* 0x004fe80000100a00 */
[----:B---3--:R0:W-:Y:S04]  /*43b80*/  STL.64 [R1+0x4720], R4 ;  /* 0x0047200401007387 */ /* 0x0081e80000100a00 */
[----:B0-----:R-:W2:Y:S04]  /*43b90*/  LDL.LU.64 R4, [R1+0x1d40] ;  /* 0x001d400001047983 */ /* 0x001ea80000300a00 */
[----:B------:R-:W2:Y:S04]  /*43ba0*/  LDL.LU.64 R6, [R1+0x1d48] ;  /* 0x001d480001067983 */ /* 0x000ea80000300a00 */
[----:B------:R0:W-:Y:S04]  /*43bb0*/  STL.64 [R1+0x46a0], R26 ;  /* 0x0046a01a01007387 */ /* 0x0001e80000100a00 */
[----:B0-----:R-:W3:Y:S04]  /*43bc0*/  LDL.LU R26, [R1+0x34c] ;  /* 0x00034c00011a7983 */ /* 0x001ee80000300800 */
[----:B------:R-:W3:Y:S04]  /*43bd0*/  LDL.LU R27, [R1+0x348] ;  /* 0x00034800011b7983 */ /* 0x000ee80000300800 */
[----:B------:R0:W-:Y:S04]  /*43be0*/  STL.64 [R1+0x4698], R24 ;  /* 0x0046981801007387 */ /* 0x0001e80000100a00 */
[----:B0-----:R-:W2:Y:S04]  /*43bf0*/  LDL.LU R24, [R1+0x344] ;  /* 0x0003440001187983 */ /* 0x001ea80000300800 */
[----:B------:R-:W2:Y:S04]  /*43c00*/  LDL.LU R25, [R1+0x340] ;  /* 0x0003400001197983 */ /* 0x000ea80000300800 */
[----:B------:R-:W-:Y:S04]  /*43c10*/  STL.64 [R1+0xdd0], R16 ;  /* 0x000dd01001007387 */ /* 0x000fe80000100a00 */
[----:B------:R0:W-:Y:S04]  /*43c20*/  STL.64 [R1+0xdd8], R18 ;  /* 0x000dd81201007387 */ /* 0x0001e80000100a00 */
[----:B0-----:R-:W4:Y:S04]  /*43c30*/  LDL.LU.64 R18, [R1+0x4768] ;  /* 0x0047680001127983 */ /* 0x001f280000300a00 */
[----:B------:R-:W4:Y:S02]  /*43c40*/  LDL.LU.64 R16, [R1+0x4760] ;  /* 0x0047600001107983 */ /* 0x000f240000300a00 */
[----:B----4-:R-:W-:-:S15]  /*43c50*/  HMMA.16816.F32 R16, R12, R20, R16 ;  /* 0x000000140c10723c */ /* 0x010fde0000001810 */
[----:B------:R-:W-:-:S04]  /*43c60*/  NOP ;  /* 0x0000000000007918 */ /* 0x000fc80000000000 */
[----:B------:R-:W-:Y:S04]  /*43c70*/  STL.64 [R1+0xdc0], R16 ;  /* 0x000dc01001007387 */ /* 0x000fe80000100a00 */
[----:B------:R0:W-:Y:S04]  /*43c80*/  STL.64 [R1+0xdc8], R18 ;  /* 0x000dc81201007387 */ /* 0x0001e80000100a00 */
[----:B0-----:R-:W4:Y:S04]  /*43c90*/  LDL.LU.64 R18, [R1+0x4758] ;  /* 0x0047580001127983 */ /* 0x001f280000300a00 */
[----:B------:R-:W2:Y:S04]  /*43ca0*/  LDL.LU.64 R16, [R1+0x4750] ;  /* 0x0047500001107983 */ /* 0x000ea80000300a00 */
[----:B------:R-:W-:Y:S04]  /*43cb0*/  STL.64 [R1+0x4680], R22 ;  /* 0x0046801601007387 */ /* 0x000fe80000100a00 */
[----:B------:R0:W-:Y:S04]  /*43cc0*/  STL.64 [R1+0x4678], R20 ;  /* 0x0046781401007387 */ /* 0x0001e80000100a00 */
[----:B0-----:R-:W2:Y:S04]  /*43cd0*/  LDL.LU.64 R20, [R1+0x1370] ;  /* 0x0013700001147983 */ /* 0x001ea80000300a00 */
[----:B------:R-:W2:Y:S01]  /*43ce0*/  LDL.LU.64 R22, [R1+0x1378] ;  /* 0x0013780001167983 */ /* 0x000ea20000300a00 */
[----:B----4-:R-:W-:-:S15]  /*43cf0*/  HMMA.16816.F32 R8, R12, R18, R8 ;  /* 0x000000120c08723c */ /* 0x010fde0000001808 */
[----:B------:R-:W-:-:S04]  /*43d00*/  NOP ;  /* 0x0000000000007918 */ /* 0x000fc80000000000 */
        /* <DEDUP_REMOVED lines=8> */
[----:B0-----:R-:W2:Y:S04]  /*43d90*/  LDL.LU.64 R10, [R1+0x4738] ;  /* 0x00473800010a7983 */ /* 0x001ea80000300a00 */
[----:B------:R-:W4:Y:S04]  /*43da0*/  LDL.LU.64 R8, [R1+0x4730] ;  /* 0x0047300001087983 */ /* 0x000f280000300a00 */
[----:B------:R-:W-:Y:S04]  /*43db0*/  STL.64 [R1+0x4690], R18 ;  /* 0x0046901201007387 */ /* 0x000fe80000100a00 */
[----:B------:R0:W-:Y:S04]  /*43dc0*/  STL.64 [R1+0x4688], R16 ;  /* 0x0046881001007387 */ /* 0x0001e80000100a00 */
[----:B0-----:R-:W3:Y:S04]  /*43dd0*/  LDL.LU.64 R16, [R1+0x1d10] ;  /* 0x001d100001107983 */ /* 0x001ee80000300a00 */
[----:B------:R-:W3:Y:S01]  /*43de0*/  LDL.LU.64 R18, [R1+0x1d18] ;  /* 0x001d180001127983 */ /* 0x000ee20000300a00 */
[----:B--2---:R-:W-:-:S15]  /*43df0*/  HMMA.16816.F32 R4, R12, R10, R4 ;  /* 0x0000000a0c04723c */ /* 0x004fde0000001804 */
[----:B------:R-:W-:-:S04]  /*43e00*/  NOP ;  /* 0x0000000000007918 */ /* 0x000fc80000000000 */
        /* <DEDUP_REMOVED lines=8> */
[----:B0-----:R-:W2:Y:S04]  /*43e90*/  LDL.LU.64 R6, [R1+0x4718] ;  /* 0x0047180001067983 */ /* 0x001ea80000300a00 */
[----:B------:R-:W4:Y:S04]  /*43ea0*/  LDL.LU.64 R4, [R1+0x4710] ;  /* 0x0047100001047983 */ /* 0x000f280000300a00 */
        /* <DEDUP_REMOVED lines=8> */
[----:B------:R-:W-:Y:S04]  /*43f30*/  STL.64 [R1+0x4640], R6 ;  /* 0x0046400601007387 */ /* 0x000fe80000100a00 */
[----:B----4-:R0:W-:Y:S01]  /*43f40*/  STL.64 [R1+0x4638], R4 ;  /* 0x0046380401007387 */ /* 0x0101e20000100a00 */
[C---:B---3--:R-:W-:Y:S08]  /*43f50*/  HMMA.16816.F32 R8, R12.reuse, R4, R16 ;  /* 0x000000040c08723c */ /* 0x048ff00000001810 */
[----:B0-----:R-:W-:Y:S01]  /*43f60*/  HMMA.16816.F32 R4, R12, R2, R20 ;  /* 0x000000020c04723c */ /* 0x001fe20000001814 */
[----:B------:R-:W-:-:S02]  /*43f70*/  IMAD R12, R25, 0x100, R24 ;  /* 0x00000100190c7824 */ /* 0x000fc400078e0218 */
[----:B------:R-:W-:-:S08]  /*43f80*/  IMAD R13, R27, 0x100, R26 ;  /* 0x000001001b0d7824 */ /* 0x000fd000078e021a */
[----:B------:R-:W-:Y:S04]  /*43f90*/  STL.64 [R1+0xd60], R8 ;  /* 0x000d600801007387 */ /* 0x000fe80000100a00 */
[----:B------:R-:W-:Y:S04]  /*43fa0*/  STL.64 [R1+0xd68], R10 ;  /* 0x000d680a01007387 */ /* 0x000fe80000100a00 */
[----:B------:R-:W-:Y:S04]  /*43fb0*/  STL.64 [R1+0x2b0], R4 ;  /* 0x0002b00401007387 */ /* 0x000fe80000100a00 */
[----:B------:R-:W-:Y:S04]  /*43fc0*/  STL.64 [R1+0x2b8], R6 ;  /* 0x0002b80601007387 */ /* 0x000fe80000100a00 */
[----:B------:R-:W2:Y:S04]  /*43fd0*/  LDL.LU.64 R24, [R1+0x1cd0] ;  /* 0x001cd00001187983 */ /* 0x000ea80000300a00 */
[----:B------:R-:W3:Y:S04]  /*43fe0*/  LDL.LU.64 R26, [R1+0x1cd8] ;  /* 0x001cd800011a7983 */ /* 0x000ee80000300a00 */
[----:B---3--:R0:W-:Y:S04]  /*43ff0*/  STL.64 [R1+0x46b0], R26 ;  /* 0x0046b01a01007387 */ /* 0x0081e80000100a00 */
[----:B0-----:R-:W3:Y:S04]  /*44000*/  LDL R26, [R1] ;  /* 0x00000000011a7983 */ /* 0x001ee80000100800 */
[----:B------:R-:W4:Y:S01]  /*44010*/  LDL.LU R9, [R1+0x354] ;  /* 0x0003540001097983 */ /* 0x000f220000300800 */
[----:B------:R-:W-:-:S03]  /*44020*/  IMAD.MOV.U32 R27, RZ, RZ, R0 ;  /* 0x000000ffff1b7224 */ /* 0x000fc600078e0000 */
[----:B------:R-:W4:Y:S04]  /*44030*/  LDL.LU R10, [R1+0x350] ;  /* 0x00035000010a7983 */ /* 0x000f280000300800 */
[----:B------:R-:W4:Y:S04]  /*44040*/  LDL.LU R11, [R1+0x35c] ;  /* 0x00035c00010b7983 */ /* 0x000f280000300800 */
[----:B------:R-:W4:Y:S04]  /*44050*/  LDL.LU R0, [R1+0x358] ;  /* 0x0003580001007983 */ /* 0x000f280000300800 */
[----:B--2---:R0:W-:Y:S04]  /*44060*/  STL.64 [R1+0x46a8], R24 ;  /* 0x0046a81801007387 */ /* 0x0041e80000100a00 */
[----:B0-----:R-:W2:Y:S04]  /*44070*/  LDL R24, [R1+0x8] ;  /* 0x0000080001187983 */ /* 0x001ea80000100800 */
[----:B------:R-:W2:Y:S04]  /*44080*/  LDL R25, [R1+0xc] ;  /* 0x00000c0001197983 */ /* 0x000ea80000100800 */
[----:B---3--:R0:W-:Y:S04]  /*44090*/  STL.64 [R1+0x46c8], R26 ;  /* 0x0046c81a01007387 */ /* 0x0081e80000100a00 */
[----:B0-----:R-:W3:Y:S04]  /*440a0*/  LDL R26, [R1+0x10] ;  /* 0x00001000011a7983 */ /* 0x001ee80000100800 */
[----:B------:R-:W3:Y:S04]  /*440b0*/  LDL R27, [R1+0x14] ;  /* 0x00001400011b7983 */ /* 0x000ee80000100800 */
[----:B--2---:R0:W-:Y:S04]  /*440c0*/  STL.64 [R1+0x46e0], R24 ;  /* 0x0046e01801007387 */ /* 0x0041e80000100a00 */
[----:B0-----:R-:W2:Y:S04]  /*440d0*/  LDL R24, [R1+0x18] ;  /* 0x0000180001187983 */ /* 0x001ea80000100800 */
[----:B------:R-:W2:Y:S04]  /*440e0*/  LDL R25, [R1+0x1c] ;  /* 0x00001c0001197983 */ /* 0x000ea80000100800 */
[----:B---3--:R-:W-:Y:S04]  /*440f0*/  STL.64 [R1+0x46f8], R26 ;  /* 0x0046f81a01007387 */ /* 0x008fe80000100a00 */
[----:B------:R-:W3:Y:S04]  /*44100*/  LDL.LU.64 R16, [R1+0x1cc0] ;  /* 0x001cc00001107983 */ /* 0x000ee80000300a00 */
[----:B------:R-:W2:Y:S04]  /*44110*/  LDL.LU.64 R18, [R1+0x1cc8] ;  /* 0x001cc80001127983 */ /* 0x000ea80000300a00 */
[----:B--2---:R-:W-:Y:S04]  /*44120*/  STL.64 [R1+0x46c0], R18 ;  /* 0x0046c01201007387 */ /* 0x004fe80000100a00 */
[----:B---3--:R0:W-:Y:S04]  /*44130*/  STL.64 [R1+0x46b8], R16 ;  /* 0x0046b81001007387 */ /* 0x0081e80000100a00 */
[----:B0-----:R-:W2:Y:S04]  /*44140*/  LDL.LU.64 R16, [R1+0x1ce0] ;  /* 0x001ce00001107983 */ /* 0x001ea80000300a00 */
[----:B------:R-:W3:Y:S04]  /*44150*/  LDL.LU.64 R18, [R1+0x1ce8] ;  /* 0x001ce80001127983 */ /* 0x000ee80000300a00 */
[----:B---3--:R-:W-:Y:S04]  /*44160*/  STL.64 [R1+0x46d8], R18 ;  /* 0x0046d81201007387 */ /* 0x008fe80000100a00 */
[----:B--2---:R0:W-:Y:S04]  /*44170*/  STL.64 [R1+0x46d0], R16 ;  /* 0x0046d01001007387 */ /* 0x0041e80000100a00 */
[----:B0-----:R-:W2:Y:S04]  /*44180*/  LDL.LU.64 R16, [R1+0x1cf0] ;  /* 0x001cf00001107983 */ /* 0x001ea80000300a00 */
[----:B------:R-:W3:Y:S04]  /*44190*/  LDL.LU.64 R18, [R1+0x1cf8] ;  /* 0x001cf80001127983 */ /* 0x000ee80000300a00 */
[----:B---3--:R-:W-:Y:S04]  /*441a0*/  STL.64 [R1+0x46f0], R18 ;  /* 0x0046f01201007387 */ /* 0x008fe80000100a00 */
[----:B--2---:R0:W-:Y:S04]  /*441b0*/  STL.64 [R1+0x46e8], R16 ;  /* 0x0046e81001007387 */ /* 0x0041e80000100a00 */
[----:B0-----:R-:W2:Y:S04]  /*441c0*/  LDL.LU.64 R16, [R1+0x1d00] ;  /* 0x001d000001107983 */ /* 0x001ea80000300a00 */
[----:B------:R-:W3:Y:S01]  /*441d0*/  LDL.LU.64 R18, [R1+0x1d08] ;  /* 0x001d080001127983 */ /* 0x000ee20000300a00 */
[----:B----4-:R-:W-:-:S02]  /*441e0*/  IMAD R14, R10, 0x100, R9 ;  /* 0x000001000a0e7824 */ /* 0x010fc400078e0209 */
[----:B------:R-:W-:Y:S01]  /*441f0*/  IMAD R15, R0, 0x100, R11 ;  /* 0x00000100000f7824 */ /* 0x000fe200078e020b */
[----:B------:R-:W-:Y:S02]  /*44200*/  F2FP.F16.E4M3.UNPACK_B R12, R12 ;  /* 0x0000000cff0c723e */ /* 0x000fe400020006ff */
[----:B------:R-:W-:Y:S01]  /*44210*/  F2FP.F16.E4M3.UNPACK_B R13, R13 ;  /* 0x0000000dff0d723e */ /* 0x000fe200020006ff */
[----:B---3--:R-:W-:Y:S04]  /*44220*/  STL.64 [R1+0x4708], R18 ;  /* 0x0047081201007387 */ /* 0x008fe80000100a00 */
[----:B--2---:R0:W-:Y:S04]  /*44230*/  STL.64 [R1+0x4700], R16 ;  /* 0x0047001001007387 */ /* 0x0041e80000100a00 */
[----:B0-----:R-:W2:Y:S04]  /*44240*/  LDL.LU.64 R16, [R1+0x1240] ;  /* 0x0012400001107983 */ /* 0x001ea80000300a00 */
[----:B------:R-:W2:Y:S01]  /*44250*/  LDL.LU.64 R18, [R1+0x1248] ;  /* 0x0012480001127983 */ /* 0x000ea20000300a00 */
[----:B------:R-:W-:-:S02]  /*44260*/  F2FP.F16.E4M3.UNPACK_B R14, R14 ;  /* 0x0000000eff0e723e */ /* 0x000fc400020006ff */
[----:B------:R-:W-:Y:S01]  /*44270*/  F2FP.F16.E4M3.UNPACK_B R15, R15 ;  /* 0x0000000fff0f723e */ /* 0x000fe200020006ff */
[----:B------:R-:W3:Y:S04]  /*44280*/  LDL.LU.64 R20, [R1+0x1cb0] ;  /* 0x001cb00001147983 */ /* 0x000ee80000300a00 */
[----:B------:R-:W3:Y:S04]  /*44290*/  LDL.LU.64 R22, [R1+0x1cb8] ;  /* 0x001cb80001167983 */ /* 0x000ee80000300a00 */
[----:B------:R-:W4:Y:S04]  /*442a0*/  LDL.LU.64 R8, [R1+0x1ca0] ;  /* 0x001ca00001087983 */ /* 0x000f280000300a00 */
[----:B------:R-:W4:Y:S04]  /*442b0*/  LDL.LU.64 R10, [R1+0x1ca8] ;  /* 0x001ca800010a7983 */ /* 0x000f280000300a00 */
[----:B------:R-:W3:Y:S04]  /*442c0*/  LDL.LU.64 R4, [R1+0x1c90] ;  /* 0x001c900001047983 */ /* 0x000ee80000300a00 */
[----:B------:R-:W3:Y:S01]  /*442d0*/  LDL.LU.64 R6, [R1+0x1c98] ;  /* 0x001c980001067983 */ /* 0x000ee20000300a00 */
        /* <DEDUP_REMOVED lines=9> */
[----:B------:R0:W-:Y:S04]  /*44370*/  STL.64 [R1+0xd40], R24 ;  /* 0x000d401801007387 */ /* 0x0001e80000100a00 */
[----:B------:R2:W-:Y:S04]  /*44380*/  STL.64 [R1+0xd48], R26 ;  /* 0x000d481a01007387 */ /* 0x0005e80000100a00 */
[----:B0-----:R-:W2:Y:S02]  /*44390*/  LDL.LU.64 R24, [R1+0x46e0] ;  /* 0x0046e00001187983 */ /* 0x001ea40000300a00 */
[----:B--2---:R-:W-:Y:S02]  /*443a0*/  HMMA.16816.F32 R24, R12, R24, R16 ;  /* 0x000000180c18723c */ /* 0x004fe40000001810 */
[----:B------:R-:W2:Y:S04]  /*443b0*/  LDL.LU.64 R18, [R1+0x46d8] ;  /* 0x0046d80001127983 */ /* 0x000ea80000300a00 */
[----:B------:R-:W2:-:S13]  /*443c0*/  LDL.LU.64 R16, [R1+0x46d0] ;  /* 0x0046d00001107983 */ /* 0x000e9a0000300a00 */
        /* <DEDUP_REMOVED lines=26> */
[----:B------:R-:W2:Y:S04]  /*44570*/  LDL.LU R0, [R1+0x378] ;  /* 0x0003780001007983 */ /* 0x000ea80000300800 */
[----:B------:R0:W-:Y:S04]  /*44580*/  STL.64 [R1+0x45e0], R26 ;  /* 0x0045e01a01007387 */ /* 0x0001e80000100a00 */
[----:B0-----:R-:W2:Y:S04]  /*44590*/  LDL.64 R26, [R1+0x18] ;  /* 0x00001800011a7983 */ /* 0x001ea80000100a00 */
[----:B------:R0:W-:Y:S04]  /*445a0*/  STL.64 [R1+0x45d8], R24 ;  /* 0x0045d81801007387 */ /* 0x0001e80000100a00 */
[----:B0-----:R-:W3:Y:S04]  /*445b0*/  LDL.LU R24, [R1+0x370] ;  /* 0x0003700001187983 */ /* 0x001ee80000300800 */
[----:B------:R-:W3:Y:S04]  /*445c0*/  LDL.LU R25, [R1+0x37c] ;  /* 0x00037c0001197983 */ /* 0x000ee80000300800 */
[----:B--2---:R-:W-:Y:S04]  /*445d0*/  STL.64 [R1+0x4620], R26 ;  /* 0x0046201a01007387 */ /* 0x004fe80000100a00 */
[----:B---3--:R4:W-:Y:S02]  /*445e0*/  STL.64 [R1+0x4618], R24 ;  /* 0x0046181801007387 */ /* 0x0089e40000100a00 */
[----:B----4-:R-:W-:Y:S02]  /*445f0*/  HMMA.16816.F32 R24, R12, R22, R8 ;  /* 0x000000160c18723c */ /* 0x010fe40000001808 */
[----:B------:R-:W2:-:S15]  /*44600*/  LDL.LU.64 R8, [R1+0x1c70] ;  /* 0x001c700001087983 */ /* 0x000e9e0000300a00 */
[----:B------:R-:W-:Y:S02]  /*44610*/  NOP ;  /* 0x0000000000007918 */ /* 0x000fe40000000000 */
[----:B------:R-:W-:Y:S04]  /*44620*/  STL.64 [R1+0xce0], R24 ;  /* 0x000ce01801007387 */ /* 0x000fe80000100a00 */
[----:B------:R-:W-:Y:S04]  /*44630*/  STL.64 [R1+0xce8], R26 ;  /* 0x000ce81a01007387 */ /* 0x000fe80000100a00 */
[----:B------:R-:W3:Y:S01]  /*44640*/  LDL.LU.64 R10, [R1+0x1c78] ;  /* 0x001c7800010a7983 */ /* 0x000ee20000300a00 */
        /* <DEDUP_REMOVED lines=9> */
[----:B------:R-:W4:Y:S04]  /*446e0*/  LDL.LU.64 R6, [R1+0x1c58] ;  /* 0x001c580001067983 */ /* 0x000f280000300a00 */
[----:B----4-:R-:W-:Y:S04]  /*446f0*/  STL.64 [R1+0x4650], R6 ;  /* 0x0046500601007387 */ /* 0x010fe80000100a00 */
[----:B---3--:R0:W-:Y:S04]  /*44700*/  STL.64 [R1+0x4648], R4 ;  /* 0x0046480401007387 */ /* 0x0081e80000100a00 */
[----:B0-----:R-:W3:Y:S04]  /*44710*/  LDL.LU.64 R4, [R1+0x1c60] ;  /* 0x001c600001047983 */ /* 0x001ee80000300a00 */
[----:B------:R-:W3:Y:S04]  /*44720*/  LDL.LU.64 R6, [R1+0x1c68] ;  /* 0x001c680001067983 */ /* 0x000ee80000300a00 */
[----:B------:R-:W4:Y:S04]  /*44730*/  LDL.LU.64 R24, [R1+0x1360] ;  /* 0x0013600001187983 */ /* 0x000f280000300a00 */
[----:B------:R-:W3:Y:S01]  /*44740*/  LDL.LU.64 R26, [R1+0x1368] ;  /* 0x00136800011a7983 */ /* 0x000ee20000300a00 */
[C---:B--2---:R-:W-:Y:S03]  /*44750*/  HMMA.16816.F32 R8, R12.reuse, R18, R8 ;  /* 0x000000120c08723c */ /* 0x044fe60000001808 */
[----:B---3--:R-:W-:Y:S04]  /*44760*/  STL.64 [R1+0x4630], R26 ;  /* 0x0046301a01007387 */ /* 0x008fe80000100a00 */
[----:B----4-:R0:W-:Y:S04]  /*44770*/  STL.64 [R1+0x4628], R24 ;  /* 0x0046281801007387 */ /* 0x0101e80000100a00 */
[----:B0-----:R-:W2:Y:S04]  /*44780*/  LDL.LU.64 R24, [R1+0x1c30] ;  /* 0x001c300001187983 */ /* 0x001ea80000300a00 */
[----:B------:R-:W2:Y:S04]  /*44790*/  LDL.LU.64 R26, [R1+0x1c38] ;  /* 0x001c3800011a7983 */ /* 0x000ea80000300a00 */
[----:B------:R0:W-:Y:S04]  /*447a0*/  STL.64 [R1+0x45c0], R22 ;  /* 0x0045c01601007387 */ /* 0x0001e80000100a00 */
[----:B0-----:R-:W3:Y:S04]  /*447b0*/  LDL.LU R22, [R1+0x368] ;  /* 0x0003680001167983 */ /* 0x001ee80000300800 */
[----:B------:R-:W4:Y:S04]  /*447c0*/  LDL.LU R23, [R1+0x374] ;  /* 0x0003740001177983 */ /* 0x000f280000300800 */
[----:B------:R0:W-:Y:S04]  /*447d0*/  STL.64 [R1+0x45b8], R20 ;  /* 0x0045b81401007387 */ /* 0x0001e80000100a00 */
[----:B0-----:R-:W2:Y:S04]  /*447e0*/  LDL.LU R20, [R1+0x360] ;  /* 0x0003600001147983 */ /* 0x001ea80000300800 */
[----:B------:R-:W3:Y:S04]  /*447f0*/  LDL.LU R21, [R1+0x36c] ;  /* 0x00036c0001157983 */ /* 0x000ee80000300800 */
        /* <DEDUP_REMOVED lines=18> */
[----:B0-----:R-:W3:Y:S04]  /*44920*/  LDL.LU.64 R6, [R1+0x4650] ;  /* 0x0046500001067983 */ /* 0x001ee80000300a00 */
[----:B------:R-:W3:Y:S04]  /*44930*/  LDL.LU.64 R4, [R1+0x4648] ;  /* 0x0046480001047983 */ /* 0x000ee80000300a00 */
[----:B------:R0:W-:Y:S04]  /*44940*/  STL [R1+0x45a4], R10 ;  /* 0x0045a40a01007387 */ /* 0x0001e80000100800 */
[----:B0-----:R-:W2:Y:S04]  /*44950*/  LDL.LU R10, [R1+0x364] ;  /* 0x00036400010a7983 */ /* 0x001ea80000300800 */
[----:B------:R-:W-:Y:S01]  /*44960*/  STL [R1+0x45a0], R11 ;  /* 0x0045a00b01007387 */ /* 0x000fe20000100800 */
[----:B---3--:R-:W-:-:S15]  /*44970*/  HMMA.16816.F32 R4, R12, R8, R4 ;  /* 0x000000080c04723c */ /* 0x008fde0000001804 */
[----:B------:R-:W-:-:S04]  /*44980*/  NOP ;  /* 0x0000000000007918 */ /* 0x000fc80000000000 */
[----:B------:R-:W-:Y:S04]  /*44990*/  STL.64 [R1+0xc90], R4 ;  /* 0x000c900401007387 */ /* 0x000fe80000100a00 */
[----:B------:R0:W-:Y:S04]  /*449a0*/  STL.64 [R1+0xc98], R6 ;  /* 0x000c980601007387 */ /* 0x0001e80000100a00 */
[----:B0-----:R-:W3:Y:S04]  /*449b0*/  LDL.LU.64 R6, [R1+0x4640] ;  /* 0x0046400001067983 */ /* 0x001ee80000300a00 */
[----:B------:R-:W2:Y:S04]  /*449c0*/  LDL.LU.64 R4, [R1+0x4638] ;  /* 0x0046380001047983 */ /* 0x000ea80000300a00 */
[----:B------:R-:W-:Y:S01]  /*449d0*/  STL [R1+0x459c], R9 ;  /* 0x00459c0901007387 */ /* 0x000fe20000100800 */
[C---:B---3--:R-:W-:Y:S08]  /*449e0*/  HMMA.16816.F32 R16, R12.reuse, R6, R16 ;  /* 0x000000060c10723c */ /* 0x048ff00000001810 */
[C---:B--2---:R-:W-:Y:S11]  /*449f0*/  HMMA.16816.F32 R24, R12.reuse, R4, R24 ;  /* 0x000000040c18723c */ /* 0x044ff60000001818 */
[----:B------:R0:W-:Y:S04]  /*44a00*/  STL.64 [R1+0xc80], R16 ;  /* 0x000c801001007387 */ /* 0x0001e80000100a00 */
[----:B------:R1:W-:Y:S04]  /*44a10*/  STL.64 [R1+0xc88], R18 ;  /* 0x000c881201007387 */ /* 0x0003e80000100a00 */
[----:B0-----:R-:W2:Y:S04]  /*44a20*/  LDL.LU.64 R16, [R1+0x1230] ;  /* 0x0012300001107983 */ /* 0x001ea80000300a00 */
[----:B-1----:R-:W2:Y:S04]  /*44a30*/  LDL.LU.64 R18, [R1+0x1238] ;  /* 0x0012380001127983 */ /* 0x002ea80000300a00 */
[----:B------:R-:W-:Y:S04]  /*44a40*/  STL.64 [R1+0xc70], R24 ;  /* 0x000c701801007387 */ /* 0x000fe80000100a00 */
[----:B------:R0:W-:Y:S04]  /*44a50*/  STL.64 [R1+0xc78], R26 ;  /* 0x000c781a01007387 */ /* 0x0001e80000100a00 */
[----:B0-----:R-:W3:Y:S04]  /*44a60*/  LDL.LU.64 R26, [R1+0x4630] ;  /* 0x00463000011a7983 */ /* 0x001ee80000300a00 */
[----:B------:R-:W3:Y:S04]  /*44a70*/  LDL.LU.64 R24, [R1+0x4628] ;  /* 0x0046280001187983 */ /* 0x000ee80000300a00 */
[----:B------:R-:W-:Y:S01]  /*44a80*/  STL [R1+0x4580], R5 ;  /* 0x0045800501007387 */ /* 0x000fe20000100800 */
[----:B---3--:R-:W-:Y:S03]  /*44a90*/  HMMA.16816.F32 R12, R12, R2, R24 ;  /* 0x000000020c0c723c */ /* 0x008fe60000001818 */
[----:B------:R-:W2:Y:S04]  /*44aa0*/  LDL.LU.64 R26, [R1+0x4620] ;  /* 0x00462000011a7983 */ /* 0x000ea80000300a00 */
[----:B------:R-:W4:Y:S04]  /*44ab0*/  LDL.LU.64 R24, [R1+0x4618] ;  /* 0x0046180001187983 */ /* 0x000f280000300a00 */
[----:B------:R-:W-:Y:S08]  /*44ac0*/  STL [R1+0x4598], R3 ;  /* 0x0045980301007387 */ /* 0x000ff00000100800 */
[----:B------:R0:W-:Y:S04]  /*44ad0*/  STL.64 [R1+0x2a0], R12 ;  /* 0x0002a00c01007387 */ /* 0x0001e80000100a00 */
[----:B------:R4:W-:Y:S04]  /*44ae0*/  STL.64 [R1+0x2a8], R14 ;  /* 0x0002a80e01007387 */ /* 0x0009e80000100a00 */
[----:B------:R-:W3:Y:S01]  /*44af0*/  LDL R11, [R1+0xc] ;  /* 0x00000c00010b7983 */ /* 0x000ee20000100800 */
[----:B0-----:R-:W-:-:S03]  /*44b00*/  IMAD R12, R20, 0x100, R10 ;  /* 0x00000100140c7824 */ /* 0x001fc600078e020a */
[----:B------:R-:W3:Y:S01]  /*44b10*/  LDL R10, [R1+0x8] ;  /* 0x00000800010a7983 */ /* 0x000ee20000100800 */
[----:B------:R-:W-:Y:S01]  /*44b20*/  IMAD R13, R22, 0x100, R21 ;  /* 0x00000100160d7824 */ /* 0x000fe200078e0215 */
[----:B------:R-:W-:-:S04]  /*44b30*/  F2FP.F16.E4M3.UNPACK_B R12, R12 ;  /* 0x0000000cff0c723e */ /* 0x000fc800020006ff */
[----:B------:R-:W-:Y:S01]  /*44b40*/  F2FP.F16.E4M3.UNPACK_B R13, R13 ;  /* 0x0000000dff0d723e */ /* 0x000fe200020006ff */
[----:B----4-:R-:W-:Y:S02]  /*44b50*/  IMAD R14, R24, 0x100, R23 ;  /* 0x00000100180e7824 */ /* 0x010fe400078e0217 */
[----:B------:R-:W-:-:S03]  /*44b60*/  IMAD R15, R0, 0x100, R25 ;  /* 0x00000100000f7824 */ /* 0x000fc600078e0219 */
[----:B------:R-:W-:Y:S02]  /*44b70*/  F2FP.F16.E4M3.UNPACK_B R14, R14 ;  /* 0x0000000eff0e723e */ /* 0x000fe400020006ff */
[----:B------:R-:W-:Y:S01]  /*44b80*/  F2FP.F16.E4M3.UNPACK_B R15, R15 ;  /* 0x0000000fff0f723e */ /* 0x000fe200020006ff */
[----:B---3--:R-:W-:Y:S04]  /*44b90*/  STL.64 [R1+0x4610], R10 ;  /* 0x0046100a01007387 */ /* 0x008fe80000100a00 */
[----:B------:R2:W-:Y:S02]  /*44ba0*/  STL [R1+0x4608], R8 ;  /* 0x0046080801007387 */ /* 0x0005e40000100800 */
[----:B--2---:R-:W-:Y:S01]  /*44bb0*/  HMMA.16816.F32 R8, R12, R26, R16 ;  /* 0x0000001a0c08723c */ /* 0x004fe20000001810 */
        /* <DEDUP_REMOVED lines=9> */
[----:B----4-:R-:W-:Y:S04]  /*44c50*/  STL.64 [R1+0x45f0], R26 ;  /* 0x0045f01a01007387 */ /* 0x010fe80000100a00 */
[----:B---3--:R0:W-:Y:S04]  /*44c60*/  STL.64 [R1+0x45e8], R24 ;  /* 0x0045e81801007387 */ /* 0x0081e80000100a00 */
[----:B0-----:R-:W3:Y:S04]  /*44c70*/  LDL.LU.64 R24, [R1+0x1c00] ;  /* 0x001c000001187983 */ /* 0x001ee80000300a00 */
[----:B------:R-:W4:Y:S04]  /*44c80*/  LDL.LU.64 R26, [R1+0x1c08] ;  /* 0x001c0800011a7983 */ /* 0x000f280000300a00 */
[----:B----4-:R-:W-:Y:S04]  /*44c90*/  STL.64 [R1+0x4600], R26 ;  /* 0x0046001a01007387 */ /* 0x010fe80000100a00 */
[----:B---3--:R0:W-:Y:S04]  /*44ca0*/  STL.64 [R1+0x45f8], R24 ;  /* 0x0045f81801007387 */ /* 0x0081e80000100a00 */
[----:B0-----:R-:W3:Y:S04]  /*44cb0*/  LDL.LU.64 R24, [R1+0x1c10] ;  /* 0x001c100001187983 */ /* 0x001ee80000300a00 */
[----:B------:R-:W3:Y:S04]  /*44cc0*/  LDL.LU.64 R26, [R1+0x1c18] ;  /* 0x001c1800011a7983 */ /* 0x000ee80000300a00 */
[----:B------:R-:W4:Y:S04]  /*44cd0*/  LDL.LU.64 R20, [R1+0x1bd0] ;  /* 0x001bd00001147983 */ /* 0x000f280000300a00 */
[----:B------:R-:W2:Y:S04]  /*44ce0*/  LDL.LU.64 R22, [R1+0x1bd8] ;  /* 0x001bd80001167983 */ /* 0x000ea80000300a00 */
[----:B--2---:R-:W-:Y:S04]  /*44cf0*/  STL.64 [R1+0x45d0], R22 ;  /* 0x0045d01601007387 */ /* 0x004fe80000100a00 */
[----:B----4-:R0:W-:Y:S04]  /*44d00*/  STL.64 [R1+0x45c8], R20 ;  /* 0x0045c81401007387 */ /* 0x0101e80000100a00 */
[----:B0-----:R-:W2:Y:S04]  /*44d10*/  LDL.LU.64 R20, [R1+0x1be0] ;  /* 0x001be00001147983 */ /* 0x001ea80000300a00 */
[----:B------:R-:W2:Y:S04]  /*44d20*/  LDL.LU.64 R22, [R1+0x1be8] ;  /* 0x001be80001167983 */ /* 0x000ea80000300a00 */
[----:B------:R-:W4:Y:S04]  /*44d30*/  LDL.LU.64 R16, [R1+0x1bc0] ;  /* 0x001bc00001107983 */ /* 0x000f280000300a00 */
[----:B------:R-:W4:Y:S04]  /*44d40*/  LDL.LU.64 R18, [R1+0x1bc8] ;  /* 0x001bc80001127983 */ /* 0x000f280000300a00 */
[----:B------:R0:W-:Y:S04]  /*44d50*/  STL.64 [R1+0x4590], R6 ;  /* 0x0045900601007387 */ /* 0x0001e80000100a00 */
[----:B0-----:R-:W2:Y:S04]  /*44d60*/  LDL.64 R6, [R1] ;  /* 0x0000000001067983 */ /* 0x001ea80000100a00 */
[----:B------:R0:W-:Y:S04]  /*44d70*/  STL.64 [R1+0x4588], R4 ;  /* 0x0045880401007387 */ /* 0x0001e80000100a00 */
[----:B0-----:R-:W2:Y:S02]  /*44d80*/  LDL.64 R4, [R1+0x10] ;  /* 0x0000100001047983 */ /* 0x001ea40000100a00 */
[----:B--2---:R-:W-:-:S15]  /*44d90*/  HMMA.16816.F32 R8, R12, R4, R8 ;  /* 0x000000040c08723c */ /* 0x004fde0000001808 */
[----:B------:R-:W-:-:S04]  /*44da0*/  NOP ;  /* 0x0000000000007918 */ /* 0x000fc80000000000 */
[----:B------:R-:W-:Y:S04]  /*44db0*/  STL.64 [R1+0xc50], R8 ;  /* 0x000c500801007387 */ /* 0x000fe80000100a00 */
[----:B------:R0:W-:Y:S04]  /*44dc0*/  STL.64 [R1+0xc58], R10 ;  /* 0x000c580a01007387 */ /* 0x0001e80000100a00 */
[----:B0-----:R-:W3:Y:S04]  /*44dd0*/  LDL.LU.64 R10, [R1+0x4610] ;  /* 0x00461000010a7983 */ /* 0x001ee80000300a00 */
[----:B------:R-:W2:Y:S01]  /*44de0*/  LDL.LU R8, [R1+0x4608] ;  /* 0x0046080001087983 */ /* 0x000ea20000300800 */
[----:B---3--:R-:W-:-:S15]  /*44df0*/  HMMA.16816.F32 R24, R12, R10, R24 ;  /* 0x0000000a0c18723c */ /* 0x008fde0000001818 */
[----:B------:R-:W-:-:S04]  /*44e00*/  NOP ;  /* 0x0000000000007918 */ /* 0x000fc80000000000 */
[----:B------:R-:W-:Y:S04]  /*44e10*/  STL.64 [R1+0xc40], R24 ;  /* 0x000c401801007387 */ /* 0x000fe80000100a00 */
[----:B------:R0:W-:Y:S04]  /*44e20*/  STL.64 [R1+0xc48], R26 ;  /* 0x000c481a01007387 */ /* 0x0001e80000100a00 */
[----:B0-----:R-:W3:Y:S04]  /*44e30*/  LDL.LU.64 R26, [R1+0x4600] ;  /* 0x00460000011a7983 */ /* 0x001ee80000300a00 */
[----:B------:R-:W3:Y:S02]  /*44e40*/  LDL.LU.64 R24, [R1+0x45f8] ;  /* 0x0045f80001187983 */ /* 0x000ee40000300a00 */
[----:B---3--:R-:W-:-:S15]  /*44e50*/  HMMA.16816.F32 R24, R12, R6, R24 ;  /* 0x000000060c18723c */ /* 0x008fde0000001818 */
[----:B------:R-:W-:-:S04]  /*44e60*/  NOP ;  /* 0x0000000000007918 */ /* 0x000fc80000000000 */
[----:B------:R-:W-:Y:S04]  /*44e70*/  STL.64 [R1+0xc30], R24 ;  /* 0x000c301801007387 */ /* 0x000fe80000100a00 */
[----:B------:R0:W-:Y:S04]  /*44e80*/  STL.64 [R1+0xc38], R26 ;  /* 0x000c381a01007387 */ /* 0x0001e80000100a00 */
[----:B0-----:R-:W3:Y:S04]  /*44e90*/  LDL.LU.64 R26, [R1+0x45f0] ;  /* 0x0045f000011a7983 */ /* 0x001ee80000300a00 */
[----:B------:R-:W3:Y:S01]  /*44ea0*/  LDL.LU.64 R24, [R1+0x45e8] ;  /* 0x0045e80001187983 */ /* 0x000ee20000300a00 */
[----:B------:R-:W-:-:S02]  /*44eb0*/  IMAD.MOV.U32 R9, RZ, RZ, R4 ;  /* 0x000000ffff097224 */ /* 0x000fc400078e0004 */
[----:B------:R-:W-:Y:S02]  /*44ec0*/  IMAD.MOV.U32 R3, RZ, RZ, R5 ;  /* 0x000000ffff037224 */ /* 0x000fe400078e0005 */
[----:B------:R-:W-:Y:S02]  /*44ed0*/  IMAD.MOV.U32 R10, RZ, RZ, R6 ;  /* 0x000000ffff0a7224 */ /* 0x000fe400078e0006 */
[----:B------:R-:W-:Y:S01]  /*44ee0*/  IMAD.MOV.U32 R11, RZ, RZ, R7 ;  /* 0x000000ffff0b7224 */ /* 0x000fe200078e0007 */
[----:B------:R-:W2:Y:S04]  /*44ef0*/  LDL.LU.64 R4, [R1+0x1b90] ;  /* 0x001b900001047983 */ /* 0x000ea80000300a00 */
[----:B------:R-:W2:Y:S01]  /*44f00*/  LDL.LU.64 R6, [R1+0x1b98] ;  /* 0x001b980001067983 */ /* 0x000ea20000300a00 */
[----:B---3--:R-:W-:-:S15]  /*44f10*/  HMMA.16816.F32 R24, R12, R28, R24 ;  /* 0x0000001c0c18723c */ /* 0x008fde0000001818 */
[----:B------:R-:W-:-:S04]  /*44f20*/  NOP ;  /* 0x0000000000007918 */ /* 0x000fc80000000000 */
[----:B------:R-:W-:Y:S04]  /*44f30*/  STL.64 [R1+0xc20], R24 ;  /* 0x000c201801007387 */ /* 0x000fe80000100a00 */
[----:B------:R0:W-:Y:S04]  /*44f40*/  STL.64 [R1+0xc28], R26 ;  /* 0x000c281a01007387 */ /* 0x0001e80000100a00 */
[----:B0-----:R-:W3:Y:S04]  /*44f50*/  LDL.LU.64 R26, [R1+0x45e0] ;  /* 0x0045e000011a7983 */ /* 0x001ee80000300a00 */
[----:B------:R-:W2:Y:S01]  /*44f60*/  LDL.LU.64 R24, [R1+0x45d8] ;  /* 0x0045d80001187983 */ /* 0x000ea20000300a00 */
[----:B---3--:R-:W-:-:S15]  /*44f70*/  HMMA.16816.F32 R20, R12, R26, R20 ;  /* 0x0000001a0c14723c */ /* 0x008fde0000001814 */
        /* <DEDUP_REMOVED lines=15> */
[C---:B----4-:R-:W-:Y:S08]  /*45070*/  HMMA.16816.F32 R16, R12.reuse, R22, R16 ;  /* 0x000000160c10723c */ /* 0x050ff00000001810 */
[C---:B--2---:R-:W-:Y:S11]  /*45080*/  HMMA.16816.F32 R24, R12.reuse, R20, R24 ;  /* 0x000000140c18723c */ /* 0x044ff60000001818 */
[----:B------:R-:W-:Y:S04]  /*45090*/  STL.64 [R1+0xbf0], R16 ;  /* 0x000bf01001007387 */ /* 0x000fe80000100a00 */
[----:B------:R0:W-:Y:S04]  /*450a0*/  STL.64 [R1+0xbf8], R18 ;  /* 0x000bf81201007387 */ /* 0x0001e80000100a00 */
[----:B0-----:R-:W2:Y:S04]  /*450b0*/  LDL.LU.64 R18, [R1+0x45b0] ;  /* 0x0045b00001127983 */ /* 0x001ea80000300a00 */
[----:B------:R-:W3:Y:S04]  /*450c0*/  LDL.LU.64 R16, [R1+0x45a8] ;  /* 0x0045a80001107983 */ /* 0x000ee80000300a00 */
[----:B------:R0:W-:Y:S04]  /*450d0*/  STL.64 [R1+0xbe0], R24 ;  /* 0x000be01801007387 */ /* 0x0001e80000100a00 */
[----:B------:R1:W-:Y:S04]  /*450e0*/  STL.64 [R1+0xbe8], R26 ;  /* 0x000be81a01007387 */ /* 0x0003e80000100a00 */
[----:B0-----:R-:W4:Y:S04]  /*450f0*/  LDL.LU R24, [R1+0x384] ;  /* 0x0003840001187983 */ /* 0x001f280000300800 */
[----:B------:R-:W4:Y:S04]  /*45100*/  LDL.LU R25, [R1+0x380] ;  /* 0x0003800001197983 */ /* 0x000f280000300800 */
[----:B-1----:R-:W2:Y:S04]  /*45110*/  LDL.LU R26, [R1+0x38c] ;  /* 0x00038c00011a7983 */ /* 0x002ea80000300800 */
[----:B------:R-:W2:Y:S04]  /*45120*/  LDL.LU R27, [R1+0x388] ;  /* 0x00038800011b7983 */ /* 0x000ea80000300800 */
[----:B--2---:R-:W-:Y:S04]  /*45130*/  STL.64 [R1+0x4578], R26 ;  /* 0x0045781a01007387 */ /* 0x004fe80000100a00 */
[----:B----4-:R0:W-:Y:S04]  /*45140*/  STL.64 [R1+0x4570], R24 ;  /* 0x0045701801007387 */ /* 0x0101e80000100a00 */
[----:B0-----:R-:W2:Y:S04]  /*45150*/  LDL.LU.64 R24, [R1+0x1ba0] ;  /* 0x001ba00001187983 */ /* 0x001ea80000300a00 */
[----:B------:R-:W2:Y:S04]  /*45160*/  LDL.LU.64 R26, [R1+0x1ba8] ;  /* 0x001ba800011a7983 */ /* 0x000ea80000300a00 */
[----:B------:R-:W-:Y:S04]  /*45170*/  STL.64 [R1+0x4500], R22 ;  /* 0x0045001601007387 */ /* 0x000fe80000100a00 */
[----:B------:R3:W-:Y:S02]  /*45180*/  STL.64 [R1+0x44f8], R20 ;  /* 0x0044f81401007387 */ /* 0x0007e40000100a00 */
[C---:B---3--:R-:W-:Y:S02]  /*45190*/  HMMA.16816.F32 R20, R12.reuse, R16, R4 ;  /* 0x000000100c14723c */ /* 0x048fe40000001804 */
[----:B------:R-:W3:Y:S06]  /*451a0*/  LDL.LU.64 R4, [R1+0x1b80] ;  /* 0x001b800001047983 */ /* 0x000eec0000300a00 */
[----:B--2---:R-:W-:-:S15]  /*451b0*/  HMMA.16816.F32 R24, R12, R18, R24 ;  /* 0x000000120c18723c */ /* 0x004fde0000001818 */
[----:B------:R-:W-:-:S04]  /*451c0*/  NOP ;  /* 0x0000000000007918 */ /* 0x000fc80000000000 */
[----:B------:R-:W-:Y:S04]  /*451d0*/  STL.64 [R1+0xbd0], R24 ;  /* 0x000bd01801007387 */ /* 0x000fe80000100a00 */
[----:B------:R-:W-:Y:S04]  /*451e0*/  STL.64 [R1+0xbd8], R26 ;  /* 0x000bd81a01007387 */ /* 0x000fe80000100a00 */
[----:B------:R-:W3:Y:S04]  /*451f0*/  LDL.LU.64 R6, [R1+0x1b88] ;  /* 0x001b880001067983 */ /* 0x000ee80000300a00 */
[----:B------:R-:W-:Y:S04]  /*45200*/  STL.64 [R1+0xbc0], R20 ;  /* 0x000bc01401007387 */ /* 0x000fe80000100a00 */
[----:B------:R-:W-:Y:S04]  /*45210*/  STL.64 [R1+0xbc8], R22 ;  /* 0x000bc81601007387 */ /* 0x000fe80000100a00 */
[----:B------:R0:W-:Y:S02]  /*45220*/  STL.64 [R1+0x4520], R18 ;  /* 0x0045201201007387 */ /* 0x0001e40000100a00 */
[----:B0-----:R-:W-:-:S02]  /*45230*/  IMAD.MOV.U32 R18, RZ, RZ, R10 ;  /* 0x000000ffff127224 */ /* 0x001fc400078e000a */
[----:B------:R-:W-:Y:S01]  /*45240*/  IMAD.MOV.U32 R19, RZ, RZ, R11 ;  /* 0x000000ffff137224 */ /* 0x000fe200078e000b */
[----:B------:R-:W3:Y:S04]  /*45250*/  LDL.LU R10, [R1+0x45a4] ;  /* 0x0045a400010a7983 */ /* 0x000ee80000300800 */
[----:B------:R-:W3:Y:S04]  /*45260*/  LDL.LU R11, [R1+0x45a0] ;  /* 0x0045a000010b7983 */ /* 0x000ee80000300800 */
[----:B------:R-:W2:Y:S04]  /*45270*/  LDL.LU.64 R24, [R1+0x1b60] ;  /* 0x001b600001187983 */ /* 0x000ea80000300a00 */
[----:B------:R-:W2:Y:S04]  /*45280*/  LDL.LU.64 R26, [R1+0x1b68] ;  /* 0x001b6800011a7983 */ /* 0x000ea80000300a00 */
[----:B------:R-:W4:Y:S04]  /*45290*/  LDL.LU.64 R20, [R1+0x1350] ;  /* 0x0013500001147983 */ /* 0x000f280000300a00 */
[----:B------:R-:W4:Y:S04]  /*452a0*/  LDL.LU.64 R22, [R1+0x1358] ;  /* 0x0013580001167983 */ /* 0x000f280000300a00 */
[----:B------:R0:W-:Y:S04]  /*452b0*/  STL.64 [R1+0x4518], R16 ;  /* 0x0045181001007387 */ /* 0x0001e80000100a00 */
[----:B0-----:R-:W2:Y:S04]  /*452c0*/  LDL.64 R16, [R1+0x8] ;  /* 0x0000080001107983 */ /* 0x001ea80000100a00 */
[----:B------:R0:W-:Y:S02]  /*452d0*/  STL.64 [R1+0x4540], R18 ;  /* 0x0045401201007387 */ /* 0x0001e40000100a00 */
[----:B0-----:R-:W-:-:S02]  /*452e0*/  IMAD.MOV.U32 R18, RZ, RZ, R9 ;  /* 0x000000ffff127224 */ /* 0x001fc400078e0009 */
[----:B------:R-:W-:Y:S01]  /*452f0*/  IMAD.MOV.U32 R19, RZ, RZ, R3 ;  /* 0x000000ffff137224 */ /* 0x000fe200078e0003 */
[----:B------:R-:W4:Y:S04]  /*45300*/  LDL.LU R9, [R1+0x459c] ;  /* 0x00459c0001097983 */ /* 0x000f280000300800 */
[----:B------:R-:W4:Y:S01]  /*45310*/  LDL.LU R3, [R1+0x4598] ;  /* 0x0045980001037983 */ /* 0x000f220000300800 */
[C---:B---3--:R-:W-:Y:S03]  /*45320*/  HMMA.16816.F32 R4, R12.reuse, R10, R4 ;  /* 0x0000000a0c04723c */ /* 0x048fe60000001804 */
[----:B--2---:R0:W-:Y:S04]  /*45330*/  STL.64 [R1+0x4538], R16 ;  /* 0x0045381001007387 */ /* 0x0041e80000100a00 */
[----:B------:R1:W-:Y:S04]  /*45340*/  STL.64 [R1+0x4558], R18 ;  /* 0x0045581201007387 */ /* 0x0003e80000100a00 */
[----:B0-----:R-:W4:Y:S04]  /*45350*/  LDL.LU.64 R16, [R1+0x1b70] ;  /* 0x001b700001107983 */ /* 0x001f280000300a00 */
[----:B-1----:R-:W4:Y:S04]  /*45360*/  LDL.LU.64 R18, [R1+0x1b78] ;  /* 0x001b780001127983 */ /* 0x002f280000300a00 */
[----:B------:R-:W-:Y:S04]  /*45370*/  STL.64 [R1+0xbb0], R4 ;  /* 0x000bb00401007387 */ /* 0x000fe80000100a00 */
[----:B------:R0:W-:Y:S04]  /*45380*/  STL.64 [R1+0xbb8], R6 ;  /* 0x000bb80601007387 */ /* 0x0001e80000100a00 */
[----:B0-----:R-:W2:Y:S04]  /*45390*/  LDL.LU.64 R6, [R1+0x4590] ;  /* 0x0045900001067983 */ /* 0x001ea80000300a00 */
[----:B------:R-:W3:Y:S01]  /*453a0*/  LDL.LU.64 R4, [R1+0x4588] ;  /* 0x0045880001047983 */ /* 0x000ee20000300a00 */
[----:B----4-:R-:W-:-:S15]  /*453b0*/  HMMA.16816.F32 R16, R12, R8, R16 ;  /* 0x000000080c10723c */ /* 0x010fde0000001810 */
[----:B------:R-:W-:-:S04]  /*453c0*/  NOP ;  /* 0x0000000000007918 */ /* 0x000fc80000000000 */
[----:B------:R3:W-:Y:S04]  /*453d0*/  STL.64 [R1+0xba0], R16 ;  /* 0x000ba01001007387 */ /* 0x0007e80000100a00 */
[----:B------:R0:W-:Y:S01]  /*453e0*/  STL.64 [R1+0xba8], R18 ;  /* 0x000ba81201007387 */ /* 0x0001e20000100a00 */
[----:B---3--:R-:W-:-:S03]  /*453f0*/  IMAD.MOV.U32 R16, RZ, RZ, R5 ;  /* 0x000000ffff107224 */ /* 0x008fc600078e0005 */
[----:B------:R-:W3:Y:S04]  /*45400*/  LDL.LU R5, [R1+0x4580] ;  /* 0x0045800001057983 */ /* 0x000ee80000300800 */
[----:B0-----:R-:W4:Y:S01]  /*45410*/  LDL.LU R18, [R1+0x390] ;  /* 0x0003900001127983 */ /* 0x001f220000300800 */
[----:B------:R-:W-:-:S03]  /*45420*/  IMAD.MOV.U32 R17, RZ, RZ, R0 ;  /* 0x000000ffff117224 */ /* 0x000fc600078e0000 */
[----:B------:R-:W4:Y:S04]  /*45430*/  LDL.LU R19, [R1+0x39c] ;  /* 0x00039c0001137983 */ /* 0x000f280000300800 */
[----:B------:R-:W4:Y:S04]  /*45440*/  LDL.LU R0, [R1+0x398] ;  /* 0x0003980001007983 */ /* 0x000f280000300800 */
[----:B------:R-:W-:Y:S04]  /*45450*/  STL.64 [R1+0x44e0], R10 ;  /* 0x0044e00a01007387 */ /* 0x000fe80000100a00 */
[----:B------:R0:W-:Y:S04]  /*45460*/  STL.64 [R1+0x44d8], R8 ;  /* 0x0044d80801007387 */ /* 0x0001e80000100a00 */
[----:B0-----:R-:W4:Y:S04]  /*45470*/  LDL.LU.64 R8, [R1+0x1b50] ;  /* 0x001b500001087983 */ /* 0x001f280000300a00 */
[----:B------:R-:W4:Y:S01]  /*45480*/  LDL.LU.64 R10, [R1+0x1b58] ;  /* 0x001b5800010a7983 */ /* 0x000f220000300a00 */
[----:B--2---:R-:W-:-:S15]  /*45490*/  HMMA.16816.F32 R24, R12, R6, R24 ;  /* 0x000000060c18723c */ /* 0x004fde0000001818 */
[----:B------:R-:W-:-:S04]  /*454a0*/  NOP ;  /* 0x0000000000007918 */ /* 0x000fc80000000000 */
[----:B------:R-:W-:Y:S04]  /*454b0*/  STL.64 [R1+0xb90], R24 ;  /* 0x000b901801007387 */ /* 0x000fe80000100a00 */
[----:B------:R0:W-:Y:S04]  /*454c0*/  STL.64 [R1+0xb98], R26 ;  /* 0x000b981a01007387 */ /* 0x0001e80000100a00 */
[----:B0-----:R-:W2:Y:S04]  /*454d0*/  LDL.LU.64 R26, [R1+0x4578] ;  /* 0x00457800011a7983 */ /* 0x001ea80000300a00 */
[----:B------:R-:W2:Y:S04]  /*454e0*/  LDL.LU.64 R24, [R1+0x4570] ;  /* 0x0045700001187983 */ /* 0x000ea80000300a00 */
[----:B------:R-:W-:Y:S04]  /*454f0*/  STL.64 [R1+0x44c0], R6 ;  /* 0x0044c00601007387 */ /* 0x000fe80000100a00 */
[----:B---3--:R0:W-:Y:S01]  /*45500*/  STL.64 [R1+0x44b8], R4 ;  /* 0x0044b80401007387 */ /* 0x0081e20000100a00 */
[C---:B----4-:R-:W-:Y:S08]  /*45510*/  HMMA.16816.F32 R8, R12.reuse, R4, R8 ;  /* 0x000000040c08723c */ /* 0x050ff00000001808 */
[----:B0-----:R-:W-:Y:S11]  /*45520*/  HMMA.16816.F32 R4, R12, R2, R20 ;  /* 0x000000020c04723c */ /* 0x001ff60000001814 */
[----:B------:R-:W-:Y:S04]  /*45530*/  STL.64 [R1+0xb80], R8 ;  /* 0x000b800801007387 */ /* 0x000fe80000100a00 */
[----:B------:R-:W-:Y:S04]  /*45540*/  STL.64 [R1+0xb88], R10 ;  /* 0x000b880a01007387 */ /* 0x000fe80000100a00 */
[----:B------:R-:W3:Y:S04]  /*45550*/  LDL.LU R15, [R1+0x394] ;  /* 0x00039400010f7983 */ /* 0x000ee80000300800 */
[----:B------:R0:W-:Y:S04]  /*45560*/  STL.64 [R1+0x290], R4 ;  /* 0x0002900401007387 */ /* 0x0001e80000100a00 */
[----:B------:R1:W-:Y:S04]  /*45570*/  STL.64 [R1+0x298], R6 ;  /* 0x0002980601007387 */ /* 0x0003e80000100a00 */
[----:B0-----:R-:W4:Y:S04]  /*45580*/  LDL.LU.64 R4, [R1+0x1b30] ;  /* 0x001b300001047983 */ /* 0x001f280000300a00 */
[----:B-1----:R-:W2:Y:S04]  /*45590*/  LDL.LU.64 R6, [R1+0x1b38] ;  /* 0x001b380001067983 */ /* 0x002ea80000300a00 */
[----:B--2---:R-:W-:Y:S04]  /*455a0*/  STL.64 [R1+0x4550], R6 ;  /* 0x0045500601007387 */ /* 0x004fe80000100a00 */
[----:B----4-:R0:W-:Y:S04]  /*455b0*/  STL.64 [R1+0x4548], R4 ;  /* 0x0045480401007387 */ /* 0x0101e80000100a00 */
[----:B0-----:R-:W2:Y:S04]  /*455c0*/  LDL.LU.64 R4, [R1+0x1b40] ;  /* 0x001b400001047983 */ /* 0x001ea80000300a00 */
[----:B------:R-:W4:Y:S01]  /*455d0*/  LDL.LU.64 R6, [R1+0x1b48] ;  /* 0x001b480001067983 */ /* 0x000f220000300a00 */
[----:B------:R-:W-:-:S02]  /*455e0*/  IMAD R12, R25, 0x100, R24 ;  /* 0x00000100190c7824 */ /* 0x000fc400078e0218 */
[----:B------:R-:W-:Y:S02]  /*455f0*/  IMAD R13, R27, 0x100, R26 ;  /* 0x000001001b0d7824 */ /* 0x000fe400078e021a */
[----:B---3--:R-:W-:Y:S02]  /*45600*/  IMAD R14, R18, 0x100, R15 ;  /* 0x00000100120e7824 */ /* 0x008fe400078e020f */
[----:B------:R-:W-:Y:S01]  /*45610*/  IMAD R15, R0, 0x100, R19 ;  /* 0x00000100000f7824 */ /* 0x000fe200078e0213 */
[----:B----4-:R-:W-:Y:S04]  /*45620*/  STL.64 [R1+0x4568], R6 ;  /* 0x0045680601007387 */ /* 0x010fe80000100a00 */
[----:B--2---:R0:W-:Y:S04]  /*45630*/  STL.64 [R1+0x4560], R4 ;  /* 0x0045600401007387 */ /* 0x0041e80000100a00 */
[----:B0-----:R-:W2:Y:S04]  /*45640*/  LDL.LU.64 R4, [R1+0x1270] ;  /* 0x0012700001047983 */ /* 0x001ea80000300a00 */
[----:B------:R-:W2:Y:S04]  /*45650*/  LDL.LU.64 R6, [R1+0x1278] ;  /* 0x0012780001067983 */ /* 0x000ea80000300a00 */
[----:B------:R-:W3:Y:S04]  /*45660*/  LDL.LU.64 R24, [R1+0x1b10] ;  /* 0x001b100001187983 */ /* 0x000ee80000300a00 */
[----:B------:R-:W4:Y:S01]  /*45670*/  LDL.LU.64 R26, [R1+0x1b18] ;  /* 0x001b1800011a7983 */ /* 0x000f220000300a00 */
[----:B------:R-:W-:-:S02]  /*45680*/  F2FP.F16.E4M3.UNPACK_B R12, R12 ;  /* 0x0000000cff0c723e */ /* 0x000fc400020006ff */
[----:B------:R-:W-:Y:S02]  /*45690*/  F2FP.F16.E4M3.UNPACK_B R13, R13 ;  /* 0x0000000dff0d723e */ /* 0x000fe400020006ff */
[----:B------:R-:W-:Y:S02]  /*456a0*/  F2FP.F16.E4M3.UNPACK_B R14, R14 ;  /* 0x0000000eff0e723e */ /* 0x000fe400020006ff */
[----:B------:R-:W-:-:S07]  /*456b0*/  F2FP.F16.E4M3.UNPACK_B R15, R15 ;  /* 0x0000000fff0f723e */ /* 0x000fce00020006ff */
[C---:B--2---:R-:W-:Y:S01]  /*456c0*/  HMMA.16816.F32 R16, R12.reuse, R16, R4 ;  /* 0x000000100c10723c */ /* 0x044fe20000001804 */
[----:B----4-:R-:W-:Y:S04]  /*456d0*/  STL.64 [R1+0x4530], R26 ;  /* 0x0045301a01007387 */ /* 0x010fe80000100a00 */
[----:B---3--:R0:W-:Y:S04]  /*456e0*/  STL.64 [R1+0x4528], R24 ;  /* 0x0045281801007387 */ /* 0x0081e80000100a00 */
[----:B0-----:R-:W2:Y:S04]  /*456f0*/  LDL.LU.64 R24, [R1+0x1b20] ;  /* 0x001b200001187983 */ /* 0x001ea80000300a00 */
[----:B------:R-:W2:Y:S04]  /*45700*/  LDL.LU.64 R26, [R1+0x1b28] ;  /* 0x001b2800011a7983 */ /* 0x000ea80000300a00 */
[----:B------:R-:W3:Y:S04]  /*45710*/  LDL.LU.64 R20, [R1+0x1b00] ;  /* 0x001b000001147983 */ /* 0x000ee80000300a00 */
[----:B------:R-:W3:Y:S04]  /*45720*/  LDL.LU.64 R22, [R1+0x1b08] ;  /* 0x001b080001167983 */ /* 0x000ee80000300a00 */
[----:B------:R-:W4:Y:S04]  /*45730*/  LDL.LU.64 R8, [R1+0x1af0] ;  /* 0x001af00001087983 */ /* 0x000f280000300a00 */
[----:B------:R-:W4:Y:S04]  /*45740*/  LDL.LU.64 R10, [R1+0x1af8] ;  /* 0x001af800010a7983 */ /* 0x000f280000300a00 */
[----:B------:R-:W2:Y:S04]  /*45750*/  LDL.LU.64 R6, [R1+0x4568] ;  /* 0x0045680001067983 */ /* 0x000ea80000300a00 */
[----:B------:R-:W2:Y:S04]  /*45760*/  LDL.LU.64 R4, [R1+0x4560] ;  /* 0x0045600001047983 */ /* 0x000ea80000300a00 */
        /* <DEDUP_REMOVED lines=10> */
[----:B--2---:R-:W-:Y:S01]  /*45810*/  HMMA.16816.F32 R4, R12, R16, R4 ;  /* 0x000000100c04723c */ /* 0x004fe20000001804 */
[----:B------:R-:W-:-:S07]  /*45820*/  IMAD.MOV.U32 R0, RZ, RZ, R17 ;  /* 0x000000ffff007224 */ /* 0x000fce00078e0011 */
[C---:B------:R-:W-:Y:S11]  /*45830*/  HMMA.16816.F32 R16, R12.reuse, R18, R24 ;  /* 0x000000120c10723c */ /* 0x040ff60000001818 */
[----:B------:R0:W-:Y:S04]  /*45840*/  STL.64 [R1+0xb50], R4 ;  /* 0x000b500401007387 */ /* 0x0001e80000100a00 */
[----:B------:R1:W-:Y:S04]  /*45850*/  STL.64 [R1+0xb58], R6 ;  /* 0x000b580601007387 */ /* 0x0003e80000100a00 */
[----:B0-----:R-:W2:Y:S04]  /*45860*/  LDL.LU.64 R4, [R1+0x1ae0] ;  /* 0x001ae00001047983 */ /* 0x001ea80000300a00 */
[----:B-1----:R-:W2:Y:S04]  /*45870*/  LDL.LU.64 R6, [R1+0x1ae8] ;  /* 0x001ae80001067983 */ /* 0x002ea80000300a00 */
[----:B------:R-:W2:Y:S04]  /*45880*/  LDL.LU.64 R26, [R1+0x4530] ;  /* 0x00453000011a7983 */ /* 0x000ea80000300a00 */
[----:B------:R-:W2:Y:S04]  /*45890*/  LDL.LU.64 R24, [R1+0x4528] ;  /* 0x0045280001187983 */ /* 0x000ea80000300a00 */
        /* <DEDUP_REMOVED lines=9> */
[----:B------:R-:W4:Y:S04]  /*45930*/  LDL.LU.64 R24, [R1+0x4508] ;  /* 0x0045080001187983 */ /* 0x000f280000300a00 */
[----:B------:R-:W-:Y:S01]  /*45940*/  STL.64 [R1+0x4458], R28 ;  /* 0x0044581c01007387 */ /* 0x000fe20000100a00 */
[C---:B---3--:R-:W-:Y:S08]  /*45950*/  HMMA.16816.F32 R20, R12.reuse, R26, R20 ;  /* 0x0000001a0c14723c */ /* 0x048ff00000001814 */
[C---:B----4-:R-:W-:Y:S11]  /*45960*/  HMMA.16816.F32 R8, R12.reuse, R24, R8 ;  /* 0x000000180c08723c */ /* 0x050ff60000001808 */
[----:B------:R-:W-:Y:S04]  /*45970*/  STL.64 [R1+0xb20], R20 ;  /* 0x000b201401007387 */ /* 0x000fe80000100a00 */
[----:B------:R0:W-:Y:S04]  /*45980*/  STL.64 [R1+0xb28], R22 ;  /* 0x000b281601007387 */ /* 0x0001e80000100a00 */
[----:B0-----:R-:W2:Y:S04]  /*45990*/  LDL.LU.64 R22, [R1+0x4500] ;  /* 0x0045000001167983 */ /* 0x001ea80000300a00 */
[----:B------:R-:W3:Y:S04]  /*459a0*/  LDL.LU.64 R20, [R1+0x44f8] ;  /* 0x0044f80001147983 */ /* 0x000ee80000300a00 */
[----:B------:R0:W-:Y:S04]  /*459b0*/  STL.64 [R1+0x4450], R26 ;  /* 0x0044501a01007387 */ /* 0x0001e80000100a00 */
[----:B0-----:R-:W4:Y:S04]  /*459c0*/  LDL.LU R26, [R1+0x3bc] ;  /* 0x0003bc00011a7983 */ /* 0x001f280000300800 */
[----:B------:R-:W-:Y:S04]  /*459d0*/  STL.64 [R1+0xb10], R8 ;  /* 0x000b100801007387 */ /* 0x000fe80000100a00 */
[----:B------:R-:W-:Y:S04]  /*459e0*/  STL.64 [R1+0xb18], R10 ;  /* 0x000b180a01007387 */ /* 0x000fe80000100a00 */
[----:B------:R-:W4:Y:S04]  /*459f0*/  LDL.LU R27, [R1+0x3b8] ;  /* 0x0003b800011b7983 */ /* 0x000f280000300800 */
[----:B------:R0:W-:Y:S04]  /*45a00*/  STL.64 [R1+0x4448], R24 ;  /* 0x0044481801007387 */ /* 0x0001e80000100a00 */
[----:B0-----:R-:W2:Y:S04]  /*45a10*/  LDL.LU R24, [R1+0x3b4] ;  /* 0x0003b40001187983 */ /* 0x001ea80000300800 */
[----:B------:R-:W2:Y:S04]  /*45a20*/  LDL.LU R25, [R1+0x3b0] ;  /* 0x0003b00001197983 */ /* 0x000ea80000300800 */
[----:B----4-:R-:W-:Y:S04]  /*45a30*/  STL.64 [R1+0x44b0], R26 ;  /* 0x0044b01a01007387 */ /* 0x010fe80000100a00 */
[----:B--2---:R0:W-:Y:S04]  /*45a40*/  STL.64 [R1+0x44a8], R24 ;  /* 0x0044a81801007387 */ /* 0x0041e80000100a00 */
[----:B0-----:R-:W3:Y:S04]  /*45a50*/  LDL.LU.64 R24, [R1+0x1ad0] ;  /* 0x001ad00001187983 */ /* 0x001ee80000300a00 */
[----:B------:R-:W3:Y:S04]  /*45a60*/  LDL.LU.64 R26, [R1+0x1ad8] ;  /* 0x001ad800011a7983 */ /* 0x000ee80000300a00 */
[----:B------:R-:W2:Y:S04]  /*45a70*/  LDL.LU.64 R8, [R1+0x1ab0] ;  /* 0x001ab00001087983 */ /* 0x000ea80000300a00 */
[----:B------:R-:W4:Y:S01]  /*45a80*/  LDL.LU.64 R10, [R1+0x1ab8] ;  /* 0x001ab800010a7983 */ /* 0x000f220000300a00 */
[----:B------:R-:W-:-:S15]  /*45a90*/  HMMA.16816.F32 R4, R12, R22, R4 ;  /* 0x000000160c04723c */ /* 0x000fde0000001804 */
[----:B------:R-:W-:-:S04]  /*45aa0*/  NOP ;  /* 0x0000000000007918 */ /* 0x000fc80000000000 */
[----:B------:R-:W-:Y:S04]  /*45ab0*/  STL.64 [R1+0xb00], R4 ;  /* 0x000b000401007387 */ /* 0x000fe80000100a00 */
[----:B------:R-:W-:Y:S04]  /*45ac0*/  STL.64 [R1+0xb08], R6 ;  /* 0x000b080601007387 */ /* 0x000fe80000100a00 */
[----:B----4-:R-:W-:Y:S04]  /*45ad0*/  STL.64 [R1+0x44f0], R10 ;  /* 0x0044f00a01007387 */ /* 0x010fe80000100a00 */
[----:B--2---:R0:W-:Y:S04]  /*45ae0*/  STL.64 [R1+0x44e8], R8 ;  /* 0x0044e80801007387 */ /* 0x0041e80000100a00 */
[----:B0-----:R-:W2:Y:S04]  /*45af0*/  LDL.LU.64 R8, [R1+0x1ac0] ;  /* 0x001ac00001087983 */ /* 0x001ea80000300a00 */
[----:B------:R-:W2:Y:S04]  /*45b00*/  LDL.LU.64 R10, [R1+0x1ac8] ;  /* 0x001ac800010a7983 */ /* 0x000ea80000300a00 */
[----:B------:R-:W4:Y:S04]  /*45b10*/  LDL.LU.64 R4, [R1+0x1a90] ;  /* 0x001a900001047983 */ /* 0x000f280000300a00 */
[----:B------:R-:W4:Y:S01]  /*45b20*/  LDL.LU.64 R6, [R1+0x1a98] ;  /* 0x001a980001067983 */ /* 0x000f220000300a00 */
[C---:B---3--:R-:W-:Y:S08]  /*45b30*/  HMMA.16816.F32 R24, R12.reuse, R20, R24 ;  /* 0x000000140c18723c */ /* 0x048ff00000001818 */
[C---:B--2---:R-:W-:Y:S01]  /*45b40*/  HMMA.16816.F32 R8, R12.reuse, R18, R8 ;  /* 0x000000120c08723c */ /* 0x044fe20000001808 */
[----:B----4-:R-:W-:Y:S04]  /*45b50*/  STL.64 [R1+0x44d0], R6 ;  /* 0x0044d00601007387 */ /* 0x010fe80000100a00 */
[----:B------:R0:W-:Y:S04]  /*45b60*/  STL.64 [R1+0x44c8], R4 ;  /* 0x0044c80401007387 */ /* 0x0001e80000100a00 */
[----:B0-----:R-:W2:Y:S04]  /*45b70*/  LDL.LU.64 R4, [R1+0x1aa0] ;  /* 0x001aa00001047983 */ /* 0x001ea80000300a00 */
[----:B------:R-:W2:Y:S04]  /*45b80*/  LDL.LU.64 R6, [R1+0x1aa8] ;  /* 0x001aa80001067983 */ /* 0x000ea80000300a00 */
[----:B------:R0:W-:Y:S04]  /*45b90*/  STL.64 [R1+0xaf0], R24 ;  /* 0x000af01801007387 */ /* 0x0001e80000100a00 */
[----:B------:R1:W-:Y:S04]  /*45ba0*/  STL.64 [R1+0xaf8], R26 ;  /* 0x000af81a01007387 */ /* 0x0003e80000100a00 */
[----:B0-----:R-:W3:Y:S04]  /*45bb0*/  LDL.LU.64 R24, [R1+0x1a80] ;  /* 0x001a800001187983 */ /* 0x001ee80000300a00 */
[----:B-1----:R-:W3:Y:S04]  /*45bc0*/  LDL.LU.64 R26, [R1+0x1a88] ;  /* 0x001a8800011a7983 */ /* 0x002ee80000300a00 */
[----:B------:R0:W-:Y:S04]  /*45bd0*/  STL.64 [R1+0x4430], R22 ;  /* 0x0044301601007387 */ /* 0x0001e80000100a00 */
[----:B0-----:R-:W4:Y:S04]  /*45be0*/  LDL.LU R22, [R1+0x3ac] ;  /* 0x0003ac0001167983 */ /* 0x001f280000300800 */
[----:B------:R-:W4:Y:S04]  /*45bf0*/  LDL.LU R23, [R1+0x3a8] ;  /* 0x0003a80001177983 */ /* 0x000f280000300800 */
[----:B------:R0:W-:Y:S04]  /*45c00*/  STL.64 [R1+0x4428], R20 ;  /* 0x0044281401007387 */ /* 0x0001e80000100a00 */
[----:B0-----:R-:W2:Y:S04]  /*45c10*/  LDL.LU R20, [R1+0x3a4] ;  /* 0x0003a40001147983 */ /* 0x001ea80000300800 */
[----:B------:R-:W2:Y:S04]  /*45c20*/  LDL.LU R21, [R1+0x3a0] ;  /* 0x0003a00001157983 */ /* 0x000ea80000300800 */
        /* <DEDUP_REMOVED lines=24> */
[----:B0-----:R-:W2:Y:S04]  /*45db0*/  LDL.LU.64 R6, [R1+0x44c0] ;  /* 0x0044c00001067983 */ /* 0x001ea80000300a00 */
[----:B------:R-:W3:Y:S04]  /*45dc0*/  LDL.LU.64 R4, [R1+0x44b8] ;  /* 0x0044b80001047983 */ /* 0x000ee80000300a00 */
[----:B------:R-:W3:Y:S04]  /*45dd0*/  LDL.64 R28, [R1] ;  /* 0x00000000011c7983 */ /* 0x000ee80000100a00 */
[----:B------:R-:W-:Y:S04]  /*45de0*/  STL.64 [R1+0x4410], R10 ;  /* 0x0044100a01007387 */ /* 0x000fe80000100a00 */
[----:B------:R0:W-:Y:S04]  /*45df0*/  STL.64 [R1+0x4408], R8 ;  /* 0x0044080801007387 */ /* 0x0001e80000100a00 */
[----:B0-----:R-:W3:Y:S04]  /*45e00*/  LDL.LU.64 R8, [R1+0x1a70] ;  /* 0x001a700001087983 */ /* 0x001ee80000300a00 */
[----:B------:R-:W3:Y:S01]  /*45e10*/  LDL.LU.64 R10, [R1+0x1a78] ;  /* 0x001a7800010a7983 */ /* 0x000ee20000300a00 */
[C---:B--2---:R-:W-:Y:S08]  /*45e20*/  HMMA.16816.F32 R24, R12.reuse, R6, R24 ;  /* 0x000000060c18723c */ /* 0x044ff00000001818 */
[C---:B---3--:R-:W-:Y:S11]  /*45e30*/  HMMA.16816.F32 R8, R12.reuse, R4, R8 ;  /* 0x000000040c08723c */ /* 0x048ff60000001808 */
[----:B------:R-:W-:Y:S04]  /*45e40*/  STL.64 [R1+0xaa0], R24 ;  /* 0x000aa01801007387 */ /* 0x000fe80000100a00 */
[----:B------:R0:W-:Y:S04]  /*45e50*/  STL.64 [R1+0xaa8], R26 ;  /* 0x000aa81a01007387 */ /* 0x0001e80000100a00 */
[----:B0-----:R-:W2:Y:S04]  /*45e60*/  LDL.LU.64 R26, [R1+0x44b0] ;  /* 0x0044b000011a7983 */ /* 0x001ea80000300a00 */
[----:B------:R-:W3:Y:S04]  /*45e70*/  LDL.LU.64 R24, [R1+0x44a8] ;  /* 0x0044a80001187983 */ /* 0x000ee80000300a00 */
[----:B------:R0:W-:Y:S04]  /*45e80*/  STL.64 [R1+0xa90], R8 ;  /* 0x000a900801007387 */ /* 0x0001e80000100a00 */
[----:B------:R1:W-:Y:S04]  /*45e90*/  STL.64 [R1+0xa98], R10 ;  /* 0x000a980a01007387 */ /* 0x0003e80000100a00 */
[----:B0-----:R-:W2:Y:S04]  /*45ea0*/  LDL R8, [R1+0x18] ;  /* 0x0000180001087983 */ /* 0x001ea80000100800 */
[----:B-1----:R-:W2:Y:S04]  /*45eb0*/  LDL.64 R10, [R1+0x10] ;  /* 0x00001000010a7983 */ /* 0x002ea80000100a00 */
[----:B------:R-:W3:Y:S04]  /*45ec0*/  LDL R9, [R1+0x1c] ;  /* 0x00001c0001097983 */ /* 0x000ee80000100800 */
[----:B--2---:R-:W-:Y:S04]  /*45ed0*/  STL.64 [R1+0x4490], R10 ;  /* 0x0044900a01007387 */ /* 0x004fe80000100a00 */
[----:B------:R-:W-:Y:S04]  /*45ee0*/  STL.64 [R1+0x43f0], R6 ;  /* 0x0043f00601007387 */ /* 0x000fe80000100a00 */
[----:B------:R0:W-:Y:S02]  /*45ef0*/  STL.64 [R1+0x43e8], R4 ;  /* 0x0043e80401007387 */ /* 0x0001e40000100a00 */
[----:B0-----:R-:W-:-:S15]  /*45f00*/  HMMA.16816.F32 R4, R12, R2, R16 ;  /* 0x000000020c04723c */ /* 0x001fde0000001810 */
[----:B------:R-:W-:-:S04]  /*45f10*/  NOP ;  /* 0x0000000000007918 */ /* 0x000fc80000000000 */
[----:B------:R0:W-:Y:S04]  /*45f20*/  STL.64 [R1+0x280], R4 ;  /* 0x0002800401007387 */ /* 0x0001e80000100a00 */
[----:B------:R1:W-:Y:S04]  /*45f30*/  STL.64 [R1+0x288], R6 ;  /* 0x0002880601007387 */ /* 0x0003e80000100a00 */
[----:B0-----:R-:W2:Y:S04]  /*45f40*/  LDL.LU.64 R4, [R1+0x1a60] ;  /* 0x001a600001047983 */ /* 0x001ea80000300a00 */
[----:B-1----:R-:W2:Y:S01]  /*45f50*/  LDL.LU.64 R6, [R1+0x1a68] ;  /* 0x001a680001067983 */ /* 0x002ea20000300a00 */
[----:B---3--:R-:W-:-:S02]  /*45f60*/  IMAD R14, R25, 0x100, R24 ;  /* 0x00000100190e7824 */ /* 0x008fc400078e0218 */
[----:B------:R-:W-:Y:S01]  /*45f70*/  IMAD R15, R27, 0x100, R26 ;  /* 0x000001001b0f7824 */ /* 0x000fe200078e021a */
[----:B--2---:R-:W-:Y:S04]  /*45f80*/  STL.64 [R1+0x44a0], R6 ;  /* 0x0044a00601007387 */ /* 0x004fe80000100a00 */
[----:B------:R0:W-:Y:S04]  /*45f90*/  STL.64 [R1+0x4498], R4 ;  /* 0x0044980401007387 */ /* 0x0001e80000100a00 */
[----:B0-----:R-:W2:Y:S04]  /*45fa0*/  LDL.LU.64 R4, [R1+0x1260] ;  /* 0x0012600001047983 */ /* 0x001ea80000300a00 */
[----:B------:R-:W2:Y:S04]  /*45fb0*/  LDL.LU.64 R6, [R1+0x1268] ;  /* 0x0012680001067983 */ /* 0x000ea80000300a00 */
[----:B------:R-:W3:Y:S04]  /*45fc0*/  LDL.LU.64 R24, [R1+0x1a30] ;  /* 0x001a300001187983 */ /* 0x000ee80000300a00 */
[----:B------:R-:W2:Y:S04]  /*45fd0*/  LDL.LU.64 R26, [R1+0x1a38] ;  /* 0x001a3800011a7983 */ /* 0x000ea80000300a00 */
[----:B--2---:R-:W-:Y:S04]  /*45fe0*/  STL.64 [R1+0x4468], R26 ;  /* 0x0044681a01007387 */ /* 0x004fe80000100a00 */
[----:B---3--:R0:W-:Y:S04]  /*45ff0*/  STL.64 [R1+0x4460], R24 ;  /* 0x0044601801007387 */ /* 0x0081e80000100a00 */
[----:B0-----:R-:W2:Y:S04]  /*46000*/  LDL.LU.64 R24, [R1+0x1a40] ;  /* 0x001a400001187983 */ /* 0x001ea80000300a00 */
[----:B------:R-:W3:Y:S01]  /*46010*/  LDL.LU.64 R26, [R1+0x1a48] ;  /* 0x001a4800011a7983 */ /* 0x000ee20000300a00 */
[----:B------:R-:W-:-:S02]  /*46020*/  IMAD R12, R21, 0x100, R20 ;  /* 0x00000100150c7824 */ /* 0x000fc400078e0214 */
[----:B----4-:R-:W-:Y:S01]  /*46030*/  IMAD R13, R23, 0x100, R22 ;  /* 0x00000100170d7824 */ /* 0x010fe200078e0216 */
[----:B------:R-:W-:Y:S02]  /*46040*/  F2FP.F16.E4M3.UNPACK_B R14, R14 ;  /* 0x0000000eff0e723e */ /* 0x000fe400020006ff */
[----:B------:R-:W-:Y:S02]  /*46050*/  F2FP.F16.E4M3.UNPACK_B R15, R15 ;  /* 0x0000000fff0f723e */ /* 0x000fe400020006ff */
[----:B------:R-:W-:Y:S02]  /*46060*/  F2FP.F16.E4M3.UNPACK_B R12, R12 ;  /* 0x0000000cff0c723e */ /* 0x000fe400020006ff */
[----:B------:R-:W-:Y:S01]  /*46070*/  F2FP.F16.E4M3.UNPACK_B R13, R13 ;  /* 0x0000000dff0d723e */ /* 0x000fe200020006ff */
[----:B---3--:R0:W-:Y:S04]  /*46080*/  STL.64 [R1+0x4478], R26 ;  /* 0x0044781a01007387 */ /* 0x0081e80000100a00 */
[----:B0-----:R-:W3:Y:S04]  /*46090*/  LDL R26, [R1+0x8] ;  /* 0x00000800011a7983 */ /* 0x001ee80000100800 */
[----:B--2---:R-:W-:Y:S04]  /*460a0*/  STL.64 [R1+0x4470], R24 ;  /* 0x0044701801007387 */ /* 0x004fe80000100a00 */
[----:B------:R-:W2:Y:S04]  /*460b0*/  LDL.LU.64 R16, [R1+0x1a20] ;  /* 0x001a200001107983 */ /* 0x000ea80000300a00 */
[----:B------:R-:W4:Y:S01]  /*460c0*/  LDL.LU.64 R18, [R1+0x1a28] ;  /* 0x001a280001127983 */ /* 0x000f220000300a00 */
[----:B------:R-:W-:Y:S03]  /*460d0*/  HMMA.16816.F32 R8, R12, R8, R4 ;  /* 0x000000080c08723c */ /* 0x000fe60000001804 */
[----:B----4-:R-:W-:Y:S04]  /*460e0*/  STL.64 [R1+0x4488], R18 ;  /* 0x0044881201007387 */ /* 0x010fe80000100a00 */
[----:B--2---:R0:W-:Y:S04]  /*460f0*/  STL.64 [R1+0x4480], R16 ;  /* 0x0044801001007387 */ /* 0x0041e80000100a00 */
[----:B0-----:R-:W3:Y:S04]  /*46100*/  LDL.LU.64 R16, [R1+0x1a50] ;  /* 0x001a500001107983 */ /* 0x001ee80000300a00 */
[----:B------:R-:W3:Y:S04]  /*46110*/  LDL.LU.64 R18, [R1+0x1a58] ;  /* 0x001a580001127983 */ /* 0x000ee80000300a00 */
[----:B------:R-:W2:Y:S04]  /*46120*/  LDL.LU.64 R20, [R1+0x1a10] ;  /* 0x001a100001147983 */ /* 0x000ea80000300a00 */
[----:B------:R-:W2:Y:S04]  /*46130*/  LDL.LU.64 R22, [R1+0x1a18] ;  /* 0x001a180001167983 */ /* 0x000ea80000300a00 */
[----:B------:R-:W4:Y:S04]  /*46140*/  LDL.LU.64 R6, [R1+0x44a0] ;  /* 0x0044a00001067983 */ /* 0x000f280000300a00 */
[----:B------:R-:W4:Y:S04]  /*46150*/  LDL.LU.64 R4, [R1+0x4498] ;  /* 0x0044980001047983 */ /* 0x000f280000300a00 */
[----:B------:R-:W-:Y:S04]  /*46160*/  STL.64 [R1+0xa80], R8 ;  /* 0x000a800801007387 */ /* 0x000fe80000100a00 */
[----:B------:R0:W-:Y:S04]  /*46170*/  STL.64 [R1+0xa88], R10 ;  /* 0x000a880a01007387 */ /* 0x0001e80000100a00 */
[----:B0-----:R-:W4:Y:S01]  /*46180*/  LDL.LU.64 R10, [R1+0x4490] ;  /* 0x00449000010a7983 */ /* 0x001f220000300a00 */
[----:B------:R-:W-:-:S03]  /*46190*/  IMAD.MOV.U32 R27, RZ, RZ, R0 ;  /* 0x000000ffff1b7224 */ /* 0x000fc600078e0000 */
[----:B------:R-:W2:Y:S04]  /*461a0*/  LDL.LU.64 R8, [R1+0x1a00] ;  /* 0x001a000001087983 */ /* 0x000ea80000300a00 */
[C---:B---3--:R-:W-:Y:S08]  /*461b0*/  HMMA.16816.F32 R24, R12.reuse, R26, R16 ;  /* 0x0000001a0c18723c */ /* 0x048ff00000001810 */
[----:B----4-:R-:W-:Y:S01]  /*461c0*/  HMMA.16816.F32 R4, R12, R10, R4 ;  /* 0x0000000a0c04723c */ /* 0x010fe20000001804 */
[----:B------:R-:W-:-:S15]  /*461d0*/  IMAD.MOV.U32 R0, RZ, RZ, R11 ;  /* 0x000000ffff007224 */ /* 0x000fde00078e000b */
[----:B------:R-:W-:-:S03]  /*461e0*/  NOP ;  /* 0x0000000000007918 */ /* 0x000fc60000000000 */
[----:B------:R0:W-:Y:S04]  /*461f0*/  STL.64 [R1+0xa70], R4 ;  /* 0x000a700401007387 */ /* 0x0001e80000100a00 */
[----:B------:R1:W-:Y:S04]  /*46200*/  STL.64 [R1+0xa78], R6 ;  /* 0x000a780601007387 */ /* 0x0003e80000100a00 */
[----:B------:R-:W3:Y:S04]  /*46210*/  LDL.LU.64 R10, [R1+0x1a08] ;  /* 0x001a0800010a7983 */ /* 0x000ee80000300a00 */
[----:B0-----:R-:W4:Y:S04]  /*46220*/  LDL.LU.64 R4, [R1+0x19f0] ;  /* 0x0019f00001047983 */ /* 0x001f280000300a00 */
[----:B-1----:R-:W4:Y:S04]  /*46230*/  LDL.LU.64 R6, [R1+0x19f8] ;  /* 0x0019f80001067983 */ /* 0x002f280000300a00 */
[----:B------:R-:W-:Y:S04]  /*46240*/  STL [R1+0x43d0], R0 ;  /* 0x0043d00001007387 */ /* 0x000fe80000100800 */
[----:B------:R-:W2:Y:S04]  /*46250*/  LDL.LU.64 R18, [R1+0x4488] ;  /* 0x0044880001127983 */ /* 0x000ea80000300a00 */
[----:B------:R-:W2:Y:S04]  /*46260*/  LDL.LU.64 R16, [R1+0x4480] ;  /* 0x0044800001107983 */ /* 0x000ea80000300a00 */
        /* <DEDUP_REMOVED lines=26> */
[----:B0-----:R-:W2:Y:S04]  /*46410*/  LDL.LU.64 R22, [R1+0x4430] ;  /* 0x0044300001167983 */ /* 0x001ea80000300a00 */
[----:B------:R-:W4:Y:S04]  /*46420*/  LDL.LU.64 R20, [R1+0x4428] ;  /* 0x0044280001147983 */ /* 0x000f280000300a00 */
[----:B------:R0:W-:Y:S04]  /*46430*/  STL.64 [R1+0x4370], R26 ;  /* 0x0043701a01007387 */ /* 0x0001e80000100a00 */
[----:B0-----:R-:W2:Y:S04]  /*46440*/  LDL.LU R26, [R1+0x3dc] ;  /* 0x0003dc00011a7983 */ /* 0x001ea80000300800 */
[----:B------:R-:W2:Y:S04]  /*46450*/  LDL.LU R27, [R1+0x3d8] ;  /* 0x0003d800011b7983 */ /* 0x000ea80000300800 */
[----:B------:R0:W-:Y:S04]  /*46460*/  STL.64 [R1+0x4368], R24 ;  /* 0x0043681801007387 */ /* 0x0001e80000100a00 */
[----:B0-----:R-:W3:Y:S04]  /*46470*/  LDL.LU R24, [R1+0x3d4] ;  /* 0x0003d40001187983 */ /* 0x001ee80000300800 */
[----:B------:R-:W3:Y:S04]  /*46480*/  LDL.LU R25, [R1+0x3d0] ;  /* 0x0003d00001197983 */ /* 0x000ee80000300800 */
[----:B--2---:R-:W-:Y:S04]  /*46490*/  STL.64 [R1+0x43e0], R26 ;  /* 0x0043e01a01007387 */ /* 0x004fe80000100a00 */
[----:B---3--:R0:W-:Y:S02]  /*464a0*/  STL.64 [R1+0x43d8], R24 ;  /* 0x0043d81801007387 */ /* 0x0081e40000100a00 */
[----:B0-----:R-:W-:Y:S02]  /*464b0*/  HMMA.16816.F32 R24, R12, R22, R8 ;  /* 0x000000160c18723c */ /* 0x001fe40000001808 */
[----:B------:R-:W2:-:S15]  /*464c0*/  LDL.LU.64 R8, [R1+0x19d0] ;  /* 0x0019d00001087983 */ /* 0x000e9e0000300a00 */
[----:B------:R-:W-:Y:S02]  /*464d0*/  NOP ;  /* 0x0000000000007918 */ /* 0x000fe40000000000 */
[----:B------:R-:W-:Y:S04]  /*464e0*/  STL.64 [R1+0xa10], R24 ;  /* 0x000a101801007387 */ /* 0x000fe80000100a00 */
[----:B------:R-:W-:Y:S04]  /*464f0*/  STL.64 [R1+0xa18], R26 ;  /* 0x000a181a01007387 */ /* 0x000fe80000100a00 */
[----:B------:R-:W3:Y:S01]  /*46500*/  LDL.LU.64 R10, [R1+0x19d8] ;  /* 0x0019d800010a7983 */ /* 0x000ee20000300a00 */
[----:B----4-:R-:W-:-:S15]  /*46510*/  HMMA.16816.F32 R4, R12, R20, R4 ;  /* 0x000000140c04723c */ /* 0x010fde0000001804 */
        /* <DEDUP_REMOVED lines=8> */
[----:B------:R-:W4:Y:S01]  /*465a0*/  LDL.LU.64 R6, [R1+0x19b8] ;  /* 0x0019b80001067983 */ /* 0x000f220000300a00 */
[C---:B--2---:R-:W-:Y:S03]  /*465b0*/  HMMA.16816.F32 R8, R12.reuse, R18, R8 ;  /* 0x000000120c08723c */ /* 0x044fe60000001808 */
[----:B----4-:R-:W-:Y:S04]  /*465c0*/  STL.64 [R1+0x4400], R6 ;  /* 0x0044000601007387 */ /* 0x010fe80000100a00 */
[----:B---3--:R0:W-:Y:S04]  /*465d0*/  STL.64 [R1+0x43f8], R4 ;  /* 0x0043f80401007387 */ /* 0x0081e80000100a00 */
[----:B0-----:R-:W2:Y:S04]  /*465e0*/  LDL.LU.64 R4, [R1+0x19c0] ;  /* 0x0019c00001047983 */ /* 0x001ea80000300a00 */
[----:B------:R-:W2:Y:S04]  /*465f0*/  LDL.LU.64 R6, [R1+0x19c8] ;  /* 0x0019c80001067983 */ /* 0x000ea80000300a00 */
[----:B------:R-:W3:Y:S04]  /*46600*/  LDL.LU.64 R24, [R1+0x19a0] ;  /* 0x0019a00001187983 */ /* 0x000ee80000300a00 */
[----:B------:R-:W3:Y:S04]  /*46610*/  LDL.LU.64 R26, [R1+0x19a8] ;  /* 0x0019a800011a7983 */ /* 0x000ee80000300a00 */
        /* <DEDUP_REMOVED lines=17> */
[----:B------:R-:W-:Y:S04]  /*46730*/  STL [R1+0x4340], R17 ;  /* 0x0043401101007387 */ /* 0x000fe80000100800 */
[----:B------:R-:W-:Y:S04]  /*46740*/  STL [R1+0x43cc], R18 ;  /* 0x0043cc1201007387 */ /* 0x000fe80000100800 */
[----:B------:R0:W-:Y:S04]  /*46750*/  STL [R1+0x43c8], R16 ;  /* 0x0043c81001007387 */ /* 0x0001e80000100800 */
        /* <DEDUP_REMOVED lines=22> */
[----:B0-----:R-:W2:Y:S04]  /*468c0*/  LDL.LU.64 R26, [R1+0x43e0] ;  /* 0x0043e000011a7983 */ /* 0x001ea80000300a00 */
[----:B------:R-:W4:Y:S01]  /*468d0*/  LDL.LU.64 R24, [R1+0x43d8] ;  /* 0x0043d80001187983 */ /* 0x000f220000300a00 */
[C---:B---3--:R-:W-:Y:S03]  /*468e0*/  HMMA.16816.F32 R8, R12.reuse, R4, R8 ;  /* 0x000000040c08723c */ /* 0x048fe60000001808 */
[----:B------:R-:W-:Y:S04]  /*468f0*/  STL.64 [R1+0x4318], R6 ;  /* 0x0043180601007387 */ /* 0x000fe80000100a00 */
[----:B------:R0:W-:Y:S02]  /*46900*/  STL.64 [R1+0x4310], R4 ;  /* 0x0043100401007387 */ /* 0x0001e40000100a00 */
[----:B0-----:R-:W-:Y:S10]  /*46910*/  HMMA.16816.F32 R4, R12, R2, R16 ;  /* 0x000000020c04723c */ /* 0x001ff40000001810 */
[----:B------:R-:W-:Y:S04]  /*46920*/  STL.64 [R1+0x9a0], R8 ;  /* 0x0009a00801007387 */ /* 0x000fe80000100a00 */
[----:B------:R-:W-:Y:S05]  /*46930*/  STL.64 [R1+0x9a8], R10 ;  /* 0x0009a80a01007387 */ /* 0x000fea0000100a00 */
[----:B------:R-:W-:Y:S04]  /*46940*/  STL.64 [R1+0x270], R4 ;  /* 0x0002700401007387 */ /* 0x000fe80000100a00 */
[----:B------:R-:W-:Y:S01]  /*46950*/  STL.64 [R1+0x278], R6 ;  /* 0x0002780601007387 */ /* 0x000fe20000100a00 */
[----:B--2---:R-:W-:-:S02]  /*46960*/  IMAD R15, R27, 0x100, R26 ;  /* 0x000001001b0f7824 */ /* 0x004fc400078e021a */
[----:B----4-:R-:W-:Y:S02]  /*46970*/  IMAD R14, R25, 0x100, R24 ;  /* 0x00000100190e7824 */ /* 0x010fe400078e0218 */
[----:B------:R-:W2:Y:S04]  /*46980*/  LDL.LU.64 R24, [R1+0x1940] ;  /* 0x0019400001187983 */ /* 0x000ea80000300a00 */
[----:B------:R-:W3:Y:S04]  /*46990*/  LDL.LU.64 R26, [R1+0x1948] ;  /* 0x00194800011a7983 */ /* 0x000ee80000300a00 */
[----:B---3--:R0:W-:Y:S04]  /*469a0*/  STL.64 [R1+0x4380], R26 ;  /* 0x0043801a01007387 */ /* 0x0081e80000100a00 */
[----:B0-----:R-:W3:Y:S01]  /*469b0*/  LDL R26, [R1] ;  /* 0x00000000011a7983 */ /* 0x001ee20000100800 */
[----:B------:R-:W-:-:S03]  /*469c0*/  IMAD.MOV.U32 R27, RZ, RZ, R0 ;  /* 0x000000ffff1b7224 */ /* 0x000fc600078e0000 */
[----:B------:R-:W4:Y:S04]  /*469d0*/  LDL.LU R0, [R1+0x43d0] ;  /* 0x0043d00001007983 */ /* 0x000f280000300800 */
[----:B------:R-:W4:Y:S04]  /*469e0*/  LDL.LU.64 R16, [R1+0x1980] ;  /* 0x0019800001107983 */ /* 0x000f280000300a00 */
[----:B------:R-:W4:Y:S04]  /*469f0*/  LDL.LU.64 R18, [R1+0x1988] ;  /* 0x0019880001127983 */ /* 0x000f280000300a00 */
[----:B------:R-:W4:Y:S04]  /*46a00*/  LDL.64 R6, [R1+0x18] ;  /* 0x0000180001067983 */ /* 0x000f280000100a00 */
[----:B--2---:R0:W-:Y:S04]  /*46a10*/  STL.64 [R1+0x4378], R24 ;  /* 0x0043781801007387 */ /* 0x0041e80000100a00 */
[----:B0-----:R-:W2:Y:S04]  /*46a20*/  LDL R24, [R1+0x8] ;  /* 0x0000080001187983 */ /* 0x001ea80000100800 */
[----:B------:R-:W2:Y:S01]  /*46a30*/  LDL R25, [R1+0xc] ;  /* 0x00000c0001197983 */ /* 0x000ea20000100800 */
[----:B------:R-:W-:-:S02]  /*46a40*/  IMAD R12, R21, 0x100, R20 ;  /* 0x00000100150c7824 */ /* 0x000fc400078e0214 */
[----:B------:R-:W-:Y:S01]  /*46a50*/  IMAD R13, R23, 0x100, R22 ;  /* 0x00000100170d7824 */ /* 0x000fe200078e0216 */
[----:B---3--:R0:W-:Y:S04]  /*46a60*/  STL.64 [R1+0x4398], R26 ;  /* 0x0043981a01007387 */ /* 0x0081e80000100a00 */
[----:B0-----:R-:W3:Y:S04]  /*46a70*/  LDL R26, [R1+0x10] ;  /* 0x00001000011a7983 */ /* 0x001ee80000100800 */
[----:B--2---:R-:W-:Y:S04]  /*46a80*/  STL.64 [R1+0x43b0], R24 ;  /* 0x0043b01801007387 */ /* 0x004fe80000100a00 */
[----:B------:R-:W2:Y:S04]  /*46a90*/  LDL.LU.64 R20, [R1+0x1920] ;  /* 0x0019200001147983 */ /* 0x000ea80000300a00 */
[----:B------:R-:W2:Y:S04]  /*46aa0*/  LDL.LU.64 R22, [R1+0x1928] ;  /* 0x0019280001167983 */ /* 0x000ea80000300a00 */
[----:B--2---:R-:W-:Y:S04]  /*46ab0*/  STL.64 [R1+0x4360], R22 ;  /* 0x0043601601007387 */ /* 0x004fe80000100a00 */
[----:B------:R0:W-:Y:S04]  /*46ac0*/  STL.64 [R1+0x4358], R20 ;  /* 0x0043581401007387 */ /* 0x0001e80000100a00 */
[----:B0-----:R-:W2:Y:S04]  /*46ad0*/  LDL.LU.64 R20, [R1+0x1930] ;  /* 0x0019300001147983 */ /* 0x001ea80000300a00 */
        /* <DEDUP_REMOVED lines=8> */
[----:B------:R-:W2:Y:S01]  /*46b60*/  LDL.LU.64 R22, [R1+0x1968] ;  /* 0x0019680001167983 */ /* 0x000ea20000300a00 */
[----:B------:R-:W-:-:S02]  /*46b70*/  F2FP.F16.E4M3.UNPACK_B R12, R12 ;  /* 0x0000000cff0c723e */ /* 0x000fc400020006ff */
[----:B------:R-:W-:Y:S02]  /*46b80*/  F2FP.F16.E4M3.UNPACK_B R13, R13 ;  /* 0x0000000dff0d723e */ /* 0x000fe400020006ff */
[----:B------:R-:W-:Y:S02]  /*46b90*/  F2FP.F16.E4M3.UNPACK_B R14, R14 ;  /* 0x0000000eff0e723e */ /* 0x000fe400020006ff */
[----:B------:R-:W-:Y:S01]  /*46ba0*/  F2FP.F16.E4M3.UNPACK_B R15, R15 ;  /* 0x0000000fff0f723e */ /* 0x000fe200020006ff */
[----:B--2---:R-:W-:Y:S04]  /*46bb0*/  STL.64 [R1+0x43c0], R22 ;  /* 0x0043c01601007387 */ /* 0x004fe80000100a00 */
[----:B------:R0:W-:Y:S04]  /*46bc0*/  STL.64 [R1+0x43b8], R20 ;  /* 0x0043b81401007387 */ /* 0x0001e80000100a00 */
[----:B0-----:R-:W3:Y:S04]  /*46bd0*/  LDL.LU.64 R20, [R1+0x1970] ;  /* 0x0019700001147983 */ /* 0x001ee80000300a00 */
[----:B------:R-:W3:Y:S01]  /*46be0*/  LDL.LU.64 R22, [R1+0x1978] ;  /* 0x0019780001167983 */ /* 0x000ee20000300a00 */
[----:B----4-:R-:W-:Y:S01]  /*46bf0*/  HMMA.16816.F32 R16, R12, R6, R16 ;  /* 0x000000060c10723c */ /* 0x010fe20000001810 */
[----:B------:R-:W-:-:S02]  /*46c00*/  IMAD.MOV.U32 R27, RZ, RZ, R0 ;  /* 0x000000ffff1b7224 */ /* 0x000fc400078e0000 */
[----:B------:R-:W2:Y:S04]  /*46c10*/  LDL.LU.64 R8, [R1+0x1910] ;  /* 0x0019100001087983 */ /* 0x000ea80000300a00 */
[----:B------:R-:W2:-:S12]  /*46c20*/  LDL.LU.64 R10, [R1+0x1918] ;  /* 0x00191800010a7983 */ /* 0x000e980000300a00 */
[----:B------:R-:W-:Y:S04]  /*46c30*/  STL.64 [R1+0x990], R16 ;  /* 0x0009901001007387 */ /* 0x000fe80000100a00 */
[----:B------:R0:W-:Y:S04]  /*46c40*/  STL.64 [R1+0x998], R18 ;  /* 0x0009981201007387 */ /* 0x0001e80000100a00 */
[----:B0-----:R-:W4:Y:S04]  /*46c50*/  LDL.LU R18, [R1+0x43cc] ;  /* 0x0043cc0001127983 */ /* 0x001f280000300800 */
[----:B------:R-:W2:Y:S01]  /*46c60*/  LDL.LU R16, [R1+0x43c8] ;  /* 0x0043c80001107983 */ /* 0x000ea20000300800 */
[----:B------:R-:W-:-:S02]  /*46c70*/  IMAD.MOV.U32 R19, RZ, RZ, R6 ;  /* 0x000000ffff137224 */ /* 0x000fc400078e0006 */
[----:B------:R-:W-:Y:S01]  /*46c80*/  IMAD.MOV.U32 R17, RZ, RZ, R7 ;  /* 0x000000ffff117224 */ /* 0x000fe200078e0007 */
[----:B------:R-:W2:Y:S04]  /*46c90*/  LDL.LU.64 R4, [R1+0x1900] ;  /* 0x0019000001047983 */ /* 0x000ea80000300a00 */
[----:B------:R-:W2:Y:S01]  /*46ca0*/  LDL.LU.64 R6, [R1+0x1908] ;  /* 0x0019080001067983 */ /* 0x000ea20000300a00 */
[----:B---3--:R-:W-:Y:S03]  /*46cb0*/  HMMA.16816.F32 R24, R12, R26, R20 ;  /* 0x0000001a0c18723c */ /* 0x008fe60000001814 */
[----:B------:R-:W3:Y:S04]  /*46cc0*/  LDL.LU.64 R22, [R1+0x43c0] ;  /* 0x0043c00001167983 */ /* 0x000ee80000300a00 */
[----:B------:R-:W3:-:S12]  /*46cd0*/  LDL.LU.64 R20, [R1+0x43b8] ;  /* 0x0043b80001147983 */ /* 0x000ed80000300a00 */
        /* <DEDUP_REMOVED lines=11> */
[----:B------:R-:W3:-:S13]  /*46d90*/  LDL.LU.64 R20, [R1+0x4388] ;  /* 0x0043880001147983 */ /* 0x000eda0000300a00 */
        /* <DEDUP_REMOVED lines=8> */
[----:B0-----:R-:W3:Y:S04]  /*46e20*/  LDL.LU.64 R26, [R1+0x4370] ;  /* 0x00437000011a7983 */ /* 0x001ee80000300a00 */
[----:B------:R-:W2:Y:S04]  /*46e30*/  LDL.LU.64 R24, [R1+0x4368] ;  /* 0x0043680001187983 */ /* 0x000ea80000300a00 */
[----:B------:R-:W-:Y:S01]  /*46e40*/  STL.64 [R1+0x42e8], R28 ;  /* 0x0042e81c01007387 */ /* 0x000fe20000100a00 */
        /* <DEDUP_REMOVED lines=13> */
[----:B------:R2:W-:Y:S02]  /*46f20*/  STL.64 [R1+0x42d8], R24 ;  /* 0x0042d81801007387 */ /* 0x0005e40000100a00 */
[----:B--2---:R-:W-:Y:S02]  /*46f30*/  HMMA.16816.F32 R24, R12, R22, R8 ;  /* 0x000000160c18723c */ /* 0x004fe40000001808 */
[----:B------:R-:W2:Y:S04]  /*46f40*/  LDL.LU.64 R8, [R1+0x18e0] ;  /* 0x0018e00001087983 */ /* 0x000ea80000300a00 */
[----:B------:R-:W2:-:S13]  /*46f50*/  LDL.LU.64 R10, [R1+0x18e8] ;  /* 0x0018e800010a7983 */ /* 0x000e9a0000300a00 */
[----:B------:R-:W-:Y:S04]  /*46f60*/  STL.64 [R1+0x920], R24 ;  /* 0x0009201801007387 */ /* 0x000fe80000100a00 */
[----:B------:R3:W-:Y:S02]  /*46f70*/  STL.64 [R1+0x928], R26 ;  /* 0x0009281a01007387 */ /* 0x0007e40000100a00 */
[----:B---3--:R-:W-:Y:S02]  /*46f80*/  HMMA.16816.F32 R24, R12, R20, R4 ;  /* 0x000000140c18723c */ /* 0x008fe40000001804 */
[----:B--2---:R-:W-:Y:S04]  /*46f90*/  STL.64 [R1+0x4338], R10 ;  /* 0x0043380a01007387 */ /* 0x004fe80000100a00 */
[----:B------:R0:W-:Y:S04]  /*46fa0*/  STL.64 [R1+0x4330], R8 ;  /* 0x0043300801007387 */ /* 0x0001e80000100a00 */
[----:B0-----:R-:W4:Y:S04]  /*46fb0*/  LDL.LU.64 R8, [R1+0x18f0] ;  /* 0x0018f00001087983 */ /* 0x001f280000300a00 */
[----:B------:R-:W4:Y:S04]  /*46fc0*/  LDL.LU.64 R10, [R1+0x18f8] ;  /* 0x0018f800010a7983 */ /* 0x000f280000300a00 */
[----:B------:R-:W2:Y:S04]  /*46fd0*/  LDL.LU.64 R4, [R1+0x18d0] ;  /* 0x0018d00001047983 */ /* 0x000ea80000300a00 */
[----:B------:R-:W2:Y:S04]  /*46fe0*/  LDL.LU.64 R6, [R1+0x18d8] ;  /* 0x0018d80001067983 */ /* 0x000ea80000300a00 */
[----:B------:R0:W-:Y:S04]  /*46ff0*/  STL.64 [R1+0x910], R24 ;  /* 0x0009101801007387 */ /* 0x0001e80000100a00 */
[----:B------:R1:W-:Y:S04]  /*47000*/  STL.64 [R1+0x918], R26 ;  /* 0x0009181a01007387 */ /* 0x0003e80000100a00 */
[----:B------:R-:W3:Y:S01]  /*47010*/  LDL.LU R0, [R1+0x3f8] ;  /* 0x0003f80001007983 */ /* 0x000ee20000300800 */
[----:B0-----:R-:W-:-:S03]  /*47020*/  IMAD.MOV.U32 R24, RZ, RZ, R19 ;  /* 0x000000ffff187224 */ /* 0x001fc600078e0013 */
[----:B------:R-:W4:Y:S01]  /*47030*/  LDL.LU R19, [R1+0x4344] ;  /* 0x0043440001137983 */ /* 0x000f220000300800 */
[----:B------:R-:W-:-:S03]  /*47040*/  IMAD.MOV.U32 R25, RZ, RZ, R17 ;  /* 0x000000ffff197224 */ /* 0x000fc600078e0011 */
[----:B------:R-:W2:Y:S04]  /*47050*/  LDL.LU R17, [R1+0x4340] ;  /* 0x0043400001117983 */ /* 0x000ea80000300800 */
[----:B-1----:R-:W2:Y:S01]  /*47060*/  LDL.64 R26, [R1+0x10] ;  /* 0x00001000011a7983 */ /* 0x002ea20000100a00 */
[C---:B----4-:R-:W-:Y:S03]  /*47070*/  HMMA.16816.F32 R8, R12.reuse, R18, R8 ;  /* 0x000000120c08723c */ /* 0x050fe60000001808 */
[----:B--2---:R-:W-:Y:S04]  /*47080*/  STL.64 [R1+0x4308], R26 ;  /* 0x0043081a01007387 */ /* 0x004fe80000100a00 */
[----:B------:R0:W-:Y:S04]  /*47090*/  STL.64 [R1+0x4300], R24 ;  /* 0x0043001801007387 */ /* 0x0001e80000100a00 */
[----:B0-----:R-:W2:Y:S04]  /*470a0*/  LDL.LU.64 R24, [R1+0x18c0] ;  /* 0x0018c00001187983 */ /* 0x001ea80000300a00 */
[----:B------:R-:W2:Y:S04]  /*470b0*/  LDL.LU.64 R26, [R1+0x18c8] ;  /* 0x0018c800011a7983 */ /* 0x000ea80000300a00 */
[----:B------:R-:W-:Y:S04]  /*470c0*/  STL.64 [R1+0x42c0], R22 ;  /* 0x0042c01601007387 */ /* 0x000fe80000100a00 */
[----:B------:R0:W-:Y:S04]  /*470d0*/  STL.64 [R1+0x42b8], R20 ;  /* 0x0042b81401007387 */ /* 0x0001e80000100a00 */
[----:B0-----:R-:W4:Y:S04]  /*470e0*/  LDL.LU.64 R20, [R1+0x18a0] ;  /* 0x0018a00001147983 */ /* 0x001f280000300a00 */
        /* <DEDUP_REMOVED lines=13> */
[----:B0-----:R-:W4:Y:S04]  /*471c0*/  LDL.LU R16, [R1+0x3f0] ;  /* 0x0003f00001107983 */ /* 0x001f280000300800 */
[----:B------:R-:W4:Y:S01]  /*471d0*/  LDL.LU R17, [R1+0x3fc] ;  /* 0x0003fc0001117983 */ /* 0x000f220000300800 */
[C---:B--2---:R-:W-:Y:S08]  /*471e0*/  HMMA.16816.F32 R4, R12.reuse, R10, R4 ;  /* 0x0000000a0c04723c */ /* 0x044ff00000001804 */
[C---:B---3--:R-:W-:Y:S11]  /*471f0*/  HMMA.16816.F32 R24, R12.reuse, R8, R24 ;  /* 0x000000080c18723c */ /* 0x048ff60000001818 */
[----:B------:R-:W-:Y:S04]  /*47200*/  STL.64 [R1+0x8e0], R4 ;  /* 0x0008e00401007387 */ /* 0x000fe80000100a00 */
[----:B------:R0:W-:Y:S04]  /*47210*/  STL.64 [R1+0x8e8], R6 ;  /* 0x0008e80601007387 */ /* 0x0001e80000100a00 */
[----:B0-----:R-:W2:Y:S04]  /*47220*/  LDL.LU.64 R6, [R1+0x4318] ;  /* 0x0043180001067983 */ /* 0x001ea80000300a00 */
[----:B------:R-:W4:Y:S04]  /*47230*/  LDL.LU.64 R4, [R1+0x4310] ;  /* 0x0043100001047983 */ /* 0x000f280000300a00 */
        /* <DEDUP_REMOVED lines=8> */
[----:B0-----:R-:W2:Y:S04]  /*472c0*/  LDL.LU.64 R8, [R1+0x18b0] ;  /* 0x0018b00001087983 */ /* 0x001ea80000300a00 */
[----:B------:R-:W2:Y:S04]  /*472d0*/  LDL.LU.64 R10, [R1+0x18b8] ;  /* 0x0018b800010a7983 */ /* 0x000ea80000300a00 */
[----:B------:R-:W3:Y:S01]  /*472e0*/  LDL.64 R18, [R1+0x8] ;  /* 0x0000080001127983 */ /* 0x000ee20000100a00 */
[----:B--2---:R-:W-:-:S15]  /*472f0*/  HMMA.16816.F32 R8, R12, R6, R8 ;  /* 0x000000060c08723c */ /* 0x004fde0000001808 */
[----:B------:R-:W-:-:S04]  /*47300*/  NOP ;  /* 0x0000000000007918 */ /* 0x000fc80000000000 */
[----:B------:R-:W-:Y:S04]  /*47310*/  STL.64 [R1+0x8c0], R8 ;  /* 0x0008c00801007387 */ /* 0x000fe80000100a00 */
[----:B------:R4:W-:Y:S02]  /*47320*/  STL.64 [R1+0x8c8], R10 ;  /* 0x0008c80a01007387 */ /* 0x0009e40000100a00 */
[C---:B----4-:R-:W-:Y:S08]  /*47330*/  HMMA.16816.F32 R8, R12.reuse, R4, R20 ;  /* 0x000000040c08723c */ /* 0x050ff00000001814 */
[----:B---3--:R-:W-:Y:S01]  /*47340*/  HMMA.16816.F32 R12, R12, R2, R24 ;  /* 0x000000020c0c723c */ /* 0x008fe20000001818 */
[----:B------:R-:W2:Y:S04]  /*47350*/  LDL.LU.64 R20, [R1+0x1890] ;  /* 0x0018900001147983 */ /* 0x000ea80000300a00 */
[----:B------:R-:W2:Y:S06]  /*47360*/  LDL.LU.64 R22, [R1+0x1898] ;  /* 0x0018980001167983 */ /* 0x000eac0000300a00 */
[----:B------:R0:W-:Y:S04]  /*47370*/  STL.64 [R1+0x8b0], R8 ;  /* 0x0008b00801007387 */ /* 0x0001e80000100a00 */
[----:B------:R1:W-:Y:S04]  /*47380*/  STL.64 [R1+0x8b8], R10 ;  /* 0x0008b80a01007387 */ /* 0x0003e80000100a00 */
[----:B0-----:R-:W3:Y:S04]  /*47390*/  LDL.LU.64 R8, [R1+0x1880] ;  /* 0x0018800001087983 */ /* 0x001ee80000300a00 */
[----:B-1----:R-:W3:Y:S04]  /*473a0*/  LDL.LU.64 R10, [R1+0x1888] ;  /* 0x00188800010a7983 */ /* 0x002ee80000300a00 */
[----:B------:R-:W4:Y:S04]  /*473b0*/  LDL.64 R28, [R1] ;  /* 0x00000000011c7983 */ /* 0x000f280000100a00 */
[----:B------:R0:W-:Y:S04]  /*473c0*/  STL.64 [R1+0x4288], R6 ;  /* 0x0042880601007387 */ /* 0x0001e80000100a00 */
[----:B0-----:R-:W2:Y:S04]  /*473d0*/  LDL.LU R6, [R1+0x3e8] ;  /* 0x0003e80001067983 */ /* 0x001ea80000300800 */
[----:B------:R-:W2:Y:S04]  /*473e0*/  LDL.LU R7, [R1+0x3f4] ;  /* 0x0003f40001077983 */ /* 0x000ea80000300800 */
[----:B------:R0:W-:Y:S04]  /*473f0*/  STL.64 [R1+0x4280], R4 ;  /* 0x0042800401007387 */ /* 0x0001e80000100a00 */
[----:B0-----:R-:W3:Y:S04]  /*47400*/  LDL.LU R4, [R1+0x3e0] ;  /* 0x0003e00001047983 */ /* 0x001ee80000300800 */
[----:B------:R-:W3:Y:S04]  /*47410*/  LDL.LU R5, [R1+0x3ec] ;  /* 0x0003ec0001057983 */ /* 0x000ee80000300800 */
[----:B------:R-:W4:Y:S04]  /*47420*/  LDL.LU.64 R26, [R1+0x4308] ;  /* 0x00430800011a7983 */ /* 0x000f280000300a00 */
[----:B------:R-:W4:Y:S04]  /*47430*/  LDL.LU.64 R24, [R1+0x4300] ;  /* 0x0043000001187983 */ /* 0x000f280000300a00 */
[----:B------:R-:W-:Y:S04]  /*47440*/  STL.64 [R1+0x260], R12 ;  /* 0x0002600c01007387 */ /* 0x000fe80000100a00 */
[----:B------:R0:W-:Y:S04]  /*47450*/  STL.64 [R1+0x268], R14 ;  /* 0x0002680e01007387 */ /* 0x0001e80000100a00 */
[----:B0-----:R-:W4:Y:S04]  /*47460*/  LDL.LU R15, [R1+0x3e4] ;  /* 0x0003e400010f7983 */ /* 0x001f280000300800 */
[----:B------:R0:W-:Y:S01]  /*47470*/  STL [R1+0x4290], R3 ;  /* 0x0042900301007387 */ /* 0x0001e20000100800 */
[----:B--2---:R-:W-:-:S05]  /*47480*/  IMAD R14, R16, 0x100, R7 ;  /* 0x00000100100e7824 */ /* 0x004fca00078e0207 */
[----:B------:R-:W-:Y:S01]  /*47490*/  F2FP.F16.E4M3.UNPACK_B R14, R14 ;  /* 0x0000000eff0e723e */ /* 0x000fe200020006ff */
[----:B---3--:R-:W-:-:S05]  /*474a0*/  IMAD R13, R6, 0x100, R5 ;  /* 0x00000100060d7824 */ /* 0x008fca00078e0205 */
[----:B------:R-:W-:Y:S01]  /*474b0*/  F2FP.F16.E4M3.UNPACK_B R13, R13 ;  /* 0x0000000dff0d723e */ /* 0x000fe200020006ff */
[----:B----4-:R-:W-:Y:S02]  /*474c0*/  IMAD R12, R4, 0x100, R15 ;  /* 0x00000100040c7824 */ /* 0x010fe400078e020f */
[----:B------:R-:W-:Y:S01]  /*474d0*/  IMAD R15, R0, 0x100, R17 ;  /* 0x00000100000f7824 */ /* 0x000fe200078e0211 */
[----:B------:R-:W2:Y:S04]  /*474e0*/  LDL.LU.64 R4, [R1+0x1870] ;  /* 0x0018700001047983 */ /* 0x000ea80000300a00 */
[----:B------:R-:W2:Y:S01]  /*474f0*/  LDL.LU.64 R6, [R1+0x1878] ;  /* 0x0018780001067983 */ /* 0x000ea20000300a00 */
[----:B------:R-:W-:Y:S02]  /*47500*/  F2FP.F16.E4M3.UNPACK_B R12, R12 ;  /* 0x0000000cff0c723e */ /* 0x000fe400020006ff */
[----:B------:R-:W-:-:S07]  /*47510*/  F2FP.F16.E4M3.UNPACK_B R15, R15 ;  /* 0x0000000fff0f723e */ /* 0x000fce00020006ff */
[C---:B------:R-:W-:Y:S08]  /*47520*/  HMMA.16816.F32 R20, R12.reuse, R24, R20 ;  /* 0x000000180c14723c */ /* 0x040ff00000001814 */
[----:B------:R-:W-:Y:S01]  /*47530*/  HMMA.16816.F32 R8, R12, R26, R8 ;  /* 0x0000001a0c08723c */ /* 0x000fe20000001808 */
[----:B0-----:R-:W-:Y:S02]  /*47540*/  IMAD.MOV.U32 R3, RZ, RZ, R26 ;  /* 0x000000ffff037224 */ /* 0x001fe400078e001a */
[----:B------:R-:W-:-:S08]  /*47550*/  IMAD.MOV.U32 R0, RZ, RZ, R27 ;  /* 0x000000ffff007224 */ /* 0x000fd000078e001b */
[----:B------:R-:W-:Y:S04]  /*47560*/  STL.64 [R1+0x8a0], R20 ;  /* 0x0008a01401007387 */ /* 0x000fe80000100a00 */
[----:B------:R-:W-:Y:S04]  /*47570*/  STL.64 [R1+0x8a8], R22 ;  /* 0x0008a81601007387 */ /* 0x000fe80000100a00 */
[----:B------:R-:W-:Y:S04]  /*47580*/  STL.64 [R1+0x890], R8 ;  /* 0x0008900801007387 */ /* 0x000fe80000100a00 */
[----:B------:R-:W-:Y:S04]  /*47590*/  STL.64 [R1+0x898], R10 ;  /* 0x0008980a01007387 */ /* 0x000fe80000100a00 */
[----:B------:R-:W3:Y:S04]  /*475a0*/  LDL.LU.64 R24, [R1+0x1850] ;  /* 0x0018500001187983 */ /* 0x000ee80000300a00 */
[----:B------:R-:W4:Y:S04]  /*475b0*/  LDL.LU.64 R26, [R1+0x1858] ;  /* 0x00185800011a7983 */ /* 0x000f280000300a00 */
[----:B----4-:R-:W-:Y:S04]  /*475c0*/  STL.64 [R1+0x42f8], R26 ;  /* 0x0042f81a01007387 */ /* 0x010fe80000100a00 */
[----:B---3--:R0:W-:Y:S04]  /*475d0*/  STL.64 [R1+0x42f0], R24 ;  /* 0x0042f01801007387 */ /* 0x0081e80000100a00 */
[----:B0-----:R-:W3:Y:S04]  /*475e0*/  LDL.LU.64 R24, [R1+0x1860] ;  /* 0x0018600001187983 */ /* 0x001ee80000300a00 */
[----:B------:R-:W3:Y:S04]  /*475f0*/  LDL.LU.64 R26, [R1+0x1868] ;  /* 0x00186800011a7983 */ /* 0x000ee80000300a00 */
[----:B------:R-:W4:Y:S04]  /*47600*/  LDL.LU.64 R20, [R1+0x1830] ;  /* 0x0018300001147983 */ /* 0x000f280000300a00 */
[----:B------:R-:W4:Y:S01]  /*47610*/  LDL.LU.64 R22, [R1+0x1838] ;  /* 0x0018380001167983 */ /* 0x000f220000300a00 */
[----:B--2---:R-:W-:Y:S01]  /*47620*/  HMMA.16816.F32 R4, R12, R18, R4 ;  /* 0x000000120c04723c */ /* 0x004fe20000001804 */
[----:B------:R-:W-:-:S02]  /*47630*/  IMAD.MOV.U32 R11, RZ, RZ, R18 ;  /* 0x000000ffff0b7224 */ /* 0x000fc400078e0012 */
[----:B------:R-:W-:Y:S02]  /*47640*/  IMAD.MOV.U32 R9, RZ, RZ, R19 ;  /* 0x000000ffff097224 */ /* 0x000fe400078e0013 */
[----:B------:R-:W-:Y:S02]  /*47650*/  IMAD.MOV.U32 R8, RZ, RZ, R28 ;  /* 0x000000ffff087224 */ /* 0x000fe400078e001c */
[----:B------:R-:W-:Y:S01]  /*47660*/  IMAD.MOV.U32 R10, RZ, RZ, R29 ;  /* 0x000000ffff0a7224 */ /* 0x000fe200078e001d */
[C---:B---3--:R-:W-:Y:S01]  /*47670*/  HMMA.16816.F32 R24, R12.reuse, R28, R24 ;  /* 0x0000001c0c18723c */ /* 0x048fe20000001818 */
[----:B----4-:R-:W-:Y:S04]  /*47680*/  STL.64 [R1+0x42d0], R22 ;  /* 0x0042d01601007387 */ /* 0x010fe80000100a00 */
[----:B------:R0:W-:Y:S04]  /*47690*/  STL.64 [R1+0x42c8], R20 ;  /* 0x0042c81401007387 */ /* 0x0001e80000100a00 */
[----:B0-----:R-:W2:Y:S04]  /*476a0*/  LDL.LU.64 R20, [R1+0x1840] ;  /* 0x0018400001147983 */ /* 0x001ea80000300a00 */
[----:B------:R-:W2:Y:S04]  /*476b0*/  LDL.LU.64 R22, [R1+0x1848] ;  /* 0x0018480001167983 */ /* 0x000ea80000300a00 */
[----:B------:R0:W-:Y:S04]  /*476c0*/  STL.64 [R1+0x880], R4 ;  /* 0x0008800401007387 */ /* 0x0001e80000100a00 */
[----:B------:R1:W-:Y:S04]  /*476d0*/  STL.64 [R1+0x888], R6 ;  /* 0x0008880601007387 */ /* 0x0003e80000100a00 */
[----:B------:R-:W3:Y:S04]  /*476e0*/  LDL.LU.64 R16, [R1+0x1820] ;  /* 0x0018200001107983 */ /* 0x000ee80000300a00 */
[----:B------:R-:W3:Y:S04]  /*476f0*/  LDL.LU.64 R18, [R1+0x1828] ;  /* 0x0018280001127983 */ /* 0x000ee80000300a00 */
[----:B0-----:R-:W4:Y:S04]  /*47700*/  LDL.LU.64 R4, [R1+0x1800] ;  /* 0x0018000001047983 */ /* 0x001f280000300a00 */
[----:B-1----:R-:W4:Y:S04]  /*47710*/  LDL.LU.64 R6, [R1+0x1808] ;  /* 0x0018080001067983 */ /* 0x002f280000300a00 */
        /* <DEDUP_REMOVED lines=10> */
[----:B------:R-:W3:Y:S04]  /*477c0*/  LDL.LU.64 R24, [R1+0x42d8] ;  /* 0x0042d80001187983 */ /* 0x000ee80000300a00 */
[----:B------:R-:W-:Y:S04]  /*477d0*/  STL [R1+0x4264], R28 ;  /* 0x0042641c01007387 */ /* 0x000fe80000100800 */
[----:B------:R-:W-:Y:S01]  /*477e0*/  STL [R1+0x4260], R29 ;  /* 0x0042601d01007387 */ /* 0x000fe20000100800 */
        /* <DEDUP_REMOVED lines=20> */
[----:B0-----:R-:W4:Y:S04]  /*47930*/  LDL.LU.64 R18, [R1+0x42b0] ;  /* 0x0042b00001127983 */ /* 0x001f280000300a00 */
[----:B------:R-:W2:Y:S04]  /*47940*/  LDL.LU.64 R16, [R1+0x42a8] ;  /* 0x0042a80001107983 */ /* 0x000ea80000300a00 */
[----:B------:R-:W-:Y:S04]  /*47950*/  STL.64 [R1+0x4218], R22 ;  /* 0x0042181601007387 */ /* 0x000fe80000100a00 */
[----:B------:R0:W-:Y:S04]  /*47960*/  STL.64 [R1+0x4210], R20 ;  /* 0x0042101401007387 */ /* 0x0001e80000100a00 */
[----:B------:R-:W-:Y:S04]  /*47970*/  STL.64 [R1+0x820], R24 ;  /* 0x0008201801007387 */ /* 0x000fe80000100a00 */
[----:B------:R4:W-:Y:S04]  /*47980*/  STL.64 [R1+0x828], R26 ;  /* 0x0008281a01007387 */ /* 0x0009e80000100a00 */
[----:B0-----:R-:W2:Y:S04]  /*47990*/  LDL.LU.64 R20, [R1+0x17f0] ;  /* 0x0017f00001147983 */ /* 0x001ea80000300a00 */
[----:B------:R-:W2:Y:S01]  /*479a0*/  LDL.LU.64 R22, [R1+0x17f8] ;  /* 0x0017f80001167983 */ /* 0x000ea20000300a00 */
[C---:B----4-:R-:W-:Y:S03]  /*479b0*/  HMMA.16816.F32 R24, R12.reuse, R18, R4 ;  /* 0x000000120c18723c */ /* 0x050fe60000001804 */
[----:B------:R-:W3:Y:S04]  /*479c0*/  LDL.LU.64 R4, [R1+0x17d0] ;  /* 0x0017d00001047983 */ /* 0x000ee80000300a00 */
[----:B------:R-:W3:Y:S01]  /*479d0*/  LDL.LU.64 R6, [R1+0x17d8] ;  /* 0x0017d80001067983 */ /* 0x000ee20000300a00 */
[----:B--2---:R-:W-:Y:S11]  /*479e0*/  HMMA.16816.F32 R20, R12, R16, R20 ;  /* 0x000000100c14723c */ /* 0x004ff60000001814 */
[----:B------:R-:W-:Y:S04]  /*479f0*/  STL.64 [R1+0x810], R24 ;  /* 0x0008101801007387 */ /* 0x000fe80000100a00 */
[----:B------:R0:W-:Y:S02]  /*47a00*/  STL.64 [R1+0x818], R26 ;  /* 0x0008181a01007387 */ /* 0x0001e40000100a00 */
[----:B0-----:R-:W-:-:S02]  /*47a10*/  IMAD.MOV.U32 R26, RZ, RZ, R8 ;  /* 0x000000ffff1a7224 */ /* 0x001fc400078e0008 */
[----:B------:R-:W-:Y:S01]  /*47a20*/  IMAD.MOV.U32 R27, RZ, RZ, R10 ;  /* 0x000000ffff1b7224 */ /* 0x000fe200078e000a */
[----:B------:R-:W3:Y:S04]  /*47a30*/  LDL.LU R8, [R1+0x42a0] ;  /* 0x0042a00001087983 */ /* 0x000ee80000300800 */
[----:B------:R-:W2:Y:S01]  /*47a40*/  LDL.LU R10, [R1+0x429c] ;  /* 0x00429c00010a7983 */ /* 0x000ea20000300800 */
[----:B------:R-:W-:-:S03]  /*47a50*/  IMAD.MOV.U32 R24, RZ, RZ, R11 ;  /* 0x000000ffff187224 */ /* 0x000fc600078e000b */
[----:B------:R-:W-:Y:S04]  /*47a60*/  STL.64 [R1+0x4220], R26 ;  /* 0x0042201a01007387 */ /* 0x000fe80000100a00 */
[----:B------:R-:W2:Y:S04]  /*47a70*/  LDL.LU R11, [R1+0x4298] ;  /* 0x00429800010b7983 */ /* 0x000ea80000300800 */
[----:B------:R0:W-:Y:S01]  /*47a80*/  STL.64 [R1+0x800], R20 ;  /* 0x0008001401007387 */ /* 0x0001e20000100a00 */
[----:B------:R-:W-:-:S03]  /*47a90*/  IMAD.MOV.U32 R25, RZ, RZ, R9 ;  /* 0x000000ffff197224 */ /* 0x000fc600078e0009 */
[----:B------:R1:W-:Y:S04]  /*47aa0*/  STL.64 [R1+0x808], R22 ;  /* 0x0008081601007387 */ /* 0x0003e80000100a00 */
[----:B------:R-:W3:Y:S04]  /*47ab0*/  LDL.LU R9, [R1+0x4294] ;  /* 0x0042940001097983 */ /* 0x000ee80000300800 */
        /* <DEDUP_REMOVED lines=9> */
[C---:B---3--:R-:W-:Y:S08]  /*47b50*/  HMMA.16816.F32 R4, R12.reuse, R8, R4 ;  /* 0x000000080c04723c */ /* 0x048ff00000001804 */
[----:B--2---:R-:W-:-:S15]  /*47b60*/  HMMA.16816.F32 R24, R12, R10, R24 ;  /* 0x0000000a0c18723c */ /* 0x004fde0000001818 */
[----:B------:R-:W-:-:S04]  /*47b70*/  NOP ;  /* 0x0000000000007918 */ /* 0x000fc80000000000 */
[----:B------:R-:W-:Y:S04]  /*47b80*/  STL.64 [R1+0x7f0], R24 ;  /* 0x0007f01801007387 */ /* 0x000fe80000100a00 */
[----:B------:R0:W-:Y:S02]  /*47b90*/  STL.64 [R1+0x7f8], R26 ;  /* 0x0007f81a01007387 */ /* 0x0001e40000100a00 */
[----:B0-----:R-:W-:Y:S02]  /*47ba0*/  IMAD.MOV.U32 R26, RZ, RZ, R3 ;  /* 0x000000ffff1a7224 */ /* 0x001fe400078e0003 */
[----:B------:R-:W2:Y:S04]  /*47bb0*/  LDL.LU R3, [R1+0x4290] ;  /* 0x0042900001037983 */ /* 0x000ea80000300800 */
[----:B------:R-:W-:Y:S04]  /*47bc0*/  STL [R1+0x4268], R26 ;  /* 0x0042681a01007387 */ /* 0x000fe80000100800 */
[----:B------:R-:W-:Y:S04]  /*47bd0*/  STL.64 [R1+0x7e0], R4 ;  /* 0x0007e00401007387 */ /* 0x000fe80000100a00 */
[----:B------:R0:W-:Y:S01]  /*47be0*/  STL.64 [R1+0x7e8], R6 ;  /* 0x0007e80601007387 */ /* 0x0001e20000100a00 */
[----:B------:R-:W-:-:S03]  /*47bf0*/  IMAD.MOV.U32 R27, RZ, RZ, R0 ;  /* 0x000000ffff1b7224 */ /* 0x000fc600078e0000 */
[----:B0-----:R-:W4:Y:S04]  /*47c00*/  LDL.LU.64 R6, [R1+0x4288] ;  /* 0x0042880001067983 */ /* 0x001f280000300a00 */
[----:B------:R-:W3:Y:S04]  /*47c10*/  LDL.LU.64 R4, [R1+0x4280] ;  /* 0x0042800001047983 */ /* 0x000ee80000300a00 */
[----:B------:R-:W2:Y:S04]  /*47c20*/  LDL.LU R26, [R1+0x404] ;  /* 0x00040400011a7983 */ /* 0x000ea80000300800 */
[----:B------:R-:W3:Y:S04]  /*47c30*/  LDL.LU R28, [R1+0x40c] ;  /* 0x00040c00011c7983 */ /* 0x000ee80000300800 */
[----:B------:R-:W3:Y:S04]  /*47c40*/  LDL.LU R29, [R1+0x414] ;  /* 0x00041400011d7983 */ /* 0x000ee80000300800 */
[----:B------:R-:W3:Y:S04]  /*47c50*/  LDL.LU R0, [R1+0x418] ;  /* 0x0004180001007983 */ /* 0x000ee80000300800 */
[----:B------:R-:W3:Y:S01]  /*47c60*/  LDL.64 R24, [R1+0x18] ;  /* 0x0000180001187983 */ /* 0x000ee20000100a00 */
[C---:B----4-:R-:W-:Y:S03]  /*47c70*/  HMMA.16816.F32 R16, R12.reuse, R6, R16 ;  /* 0x000000060c10723c */ /* 0x050fe60000001810 */
[----:B--2---:R-:W-:Y:S04]  /*47c80*/  STL.64 [R1+0x4278], R26 ;  /* 0x0042781a01007387 */ /* 0x004fe80000100a00 */
[----:B---3--:R0:W-:Y:S04]  /*47c90*/  STL.64 [R1+0x4270], R24 ;  /* 0x0042701801007387 */ /* 0x0081e80000100a00 */
[----:B------:R-:W-:Y:S04]  /*47ca0*/  STL.64 [R1+0x41d8], R10 ;  /* 0x0041d80a01007387 */ /* 0x000fe80000100a00 */
[----:B------:R1:W-:Y:S04]  /*47cb0*/  STL.64 [R1+0x41d0], R8 ;  /* 0x0041d00801007387 */ /* 0x0003e80000100a00 */
[----:B0-----:R-:W2:Y:S01]  /*47cc0*/  LDL.LU.64 R24, [R1+0x1310] ;  /* 0x0013100001187983 */ /* 0x001ea20000300a00 */
[C---:B-1----:R-:W-:Y:S03]  /*47cd0*/  HMMA.16816.F32 R8, R12.reuse, R4, R20 ;  /* 0x000000040c08723c */ /* 0x042fe60000001814 */
[----:B------:R-:W-:Y:S04]  /*47ce0*/  STL.64 [R1+0x7d0], R16 ;  /* 0x0007d01001007387 */ /* 0x000fe80000100a00 */
[----:B------:R-:W-:Y:S04]  /*47cf0*/  STL.64 [R1+0x7d8], R18 ;  /* 0x0007d81201007387 */ /* 0x000fe80000100a00 */
[----:B------:R-:W2:Y:S08]  /*47d00*/  LDL.LU.64 R26, [R1+0x1318] ;  /* 0x00131800011a7983 */ /* 0x000eb00000300a00 */
[----:B------:R-:W-:Y:S04]  /*47d10*/  STL.64 [R1+0x7c0], R8 ;  /* 0x0007c00801007387 */ /* 0x000fe80000100a00 */
[----:B------:R-:W-:Y:S04]  /*47d20*/  STL.64 [R1+0x7c8], R10 ;  /* 0x0007c80a01007387 */ /* 0x000fe80000100a00 */
[----:B------:R-:W3:Y:S04]  /*47d30*/  LDL.LU.64 R20, [R1+0x1770] ;  /* 0x0017700001147983 */ /* 0x000ee80000300a00 */
[----:B------:R-:W4:Y:S04]  /*47d40*/  LDL.LU.64 R22, [R1+0x1778] ;  /* 0x0017780001167983 */ /* 0x000f280000300a00 */
[----:B----4-:R-:W-:Y:S04]  /*47d50*/  STL.64 [R1+0x4230], R22 ;  /* 0x0042301601007387 */ /* 0x010fe80000100a00 */
[----:B---3--:R0:W-:Y:S04]  /*47d60*/  STL.64 [R1+0x4228], R20 ;  /* 0x0042281401007387 */ /* 0x0081e80000100a00 */
[----:B0-----:R-:W3:Y:S04]  /*47d70*/  LDL.LU.64 R20, [R1+0x1780] ;  /* 0x0017800001147983 */ /* 0x001ee80000300a00 */
[----:B------:R-:W4:Y:S01]  /*47d80*/  LDL.LU.64 R22, [R1+0x1788] ;  /* 0x0017880001167983 */ /* 0x000f220000300a00 */
[----:B--2---:R-:W-:Y:S03]  /*47d90*/  HMMA.16816.F32 R12, R12, R2, R24 ;  /* 0x000000020c0c723c */ /* 0x004fe60000001818 */
[----:B----4-:R-:W-:Y:S04]  /*47da0*/  STL.64 [R1+0x4248], R22 ;  /* 0x0042481601007387 */ /* 0x010fe80000100a00 */
[----:B---3--:R0:W-:Y:S04]  /*47db0*/  STL.64 [R1+0x4240], R20 ;  /* 0x0042401401007387 */ /* 0x0081e80000100a00 */
        /* <DEDUP_REMOVED lines=20> */
[----:B-1----:R-:W4:Y:S04]  /*47f00*/  LDL.LU R14, [R1+0x410] ;  /* 0x00041000010e7983 */ /* 0x002f280000300800 */
[----:B------:R-:W4:Y:S01]  /*47f10*/  LDL.LU R15, [R1+0x41c] ;  /* 0x00041c00010f7983 */ /* 0x000f220000300800 */
[----:B--2---:R-:W-:-:S02]  /*47f20*/  IMAD R12, R12, 0x100, R26 ;  /* 0x000001000c0c7824 */ /* 0x004fc400078e021a */
[----:B---3--:R-:W-:Y:S02]  /*47f30*/  IMAD R13, R13, 0x100, R28 ;  /* 0x000001000d0d7824 */ /* 0x008fe400078e021c */
[----:B----4-:R-:W-:Y:S02]  /*47f40*/  IMAD R14, R14, 0x100, R29 ;  /* 0x000001000e0e7824 */ /* 0x010fe400078e021d */
[----:B------:R-:W-:Y:S01]  /*47f50*/  IMAD R15, R0, 0x100, R15 ;  /* 0x00000100000f7824 */ /* 0x000fe200078e020f */
[----:B------:R-:W2:Y:S01]  /*47f60*/  LDL.LU R26, [R1+0x4268] ;  /* 0x00426800011a7983 */ /* 0x000ea20000300800 */
[----:B------:R-:W-:Y:S02]  /*47f70*/  F2FP.F16.E4M3.UNPACK_B R12, R12 ;  /* 0x0000000cff0c723e */ /* 0x000fe400020006ff */
[----:B------:R-:W-:Y:S02]  /*47f80*/  F2FP.F16.E4M3.UNPACK_B R13, R13 ;  /* 0x0000000dff0d723e */ /* 0x000fe400020006ff */
[----:B------:R-:W-:-:S02]  /*47f90*/  F2FP.F16.E4M3.UNPACK_B R14, R14 ;  /* 0x0000000eff0e723e */ /* 0x000fc400020006ff */
[----:B------:R-:W-:Y:S01]  /*47fa0*/  F2FP.F16.E4M3.UNPACK_B R15, R15 ;  /* 0x0000000fff0f723e */ /* 0x000fe200020006ff */
[----:B------:R-:W3:Y:S04]  /*47fb0*/  LDL.LU R28, [R1+0x4264] ;  /* 0x00426400011c7983 */ /* 0x000ee80000300800 */
[----:B------:R-:W3:Y:S02]  /*47fc0*/  LDL.LU R29, [R1+0x4260] ;  /* 0x00426000011d7983 */ /* 0x000ee40000300800 */
[----:B------:R-:W-:-:S15]  /*47fd0*/  HMMA.16816.F32 R20, R12, R24, R20 ;  /* 0x000000180c14723c */ /* 0x000fde0000001814 */
[----:B------:R-:W-:-:S04]  /*47fe0*/  NOP ;  /* 0x0000000000007918 */ /* 0x000fc80000000000 */
[----:B------:R-:W-:Y:S04]  /*47ff0*/  STL.64 [R1+0x7b0], R20 ;  /* 0x0007b01401007387 */ /* 0x000fe80000100a00 */
[----:B------:R0:W-:Y:S04]  /*48000*/  STL.64 [R1+0x7b8], R22 ;  /* 0x0007b81601007387 */ /* 0x0001e80000100a00 */
[----:B0-----:R-:W2:Y:S04]  /*48010*/  LDL.LU.64 R22, [R1+0x4258] ;  /* 0x0042580001167983 */ /* 0x001ea80000300a00 */
[----:B------:R-:W2:Y:S01]  /*48020*/  LDL.LU.64 R20, [R1+0x4250] ;  /* 0x0042500001147983 */ /* 0x000ea20000300a00 */
[----:B------:R-:W-:-:S02]  /*48030*/  IMAD.MOV.U32 R0, RZ, RZ, R25 ;  /* 0x000000ffff007224 */ /* 0x000fc400078e0019 */
[----:B--2---:R-:W-:Y:S01]  /*48040*/  HMMA.16816.F32 R24, R12, R26, R20 ;  /* 0x0000001a0c18723c */ /* 0x004fe20000001814 */
[----:B------:R-:W2:Y:S04]  /*48050*/  LDL.LU.64 R22, [R1+0x4248] ;  /* 0x0042480001167983 */ /* 0x000ea80000300a00 */
[----:B------:R-:W2:-:S14]  /*48060*/  LDL.LU.64 R20, [R1+0x4240] ;  /* 0x0042400001147983 */ /* 0x000e9c0000300a00 */
        /* <DEDUP_REMOVED lines=11> */
[----:B------:R-:W4:-:S13]  /*48120*/  LDL.LU.64 R20, [R1+0x4210] ;  /* 0x0042100001147983 */ /* 0x000f1a0000300a00 */
[----:B------:R-:W-:Y:S04]  /*48130*/  STL.64 [R1+0x780], R24 ;  /* 0x0007801801007387 */ /* 0x000fe80000100a00 */
[----:B------:R0:W-:Y:S04]  /*48140*/  STL.64 [R1+0x788], R26 ;  /* 0x0007881a01007387 */ /* 0x0001e80000100a00 */
[----:B0-----:R-:W2:Y:S04]  /*48150*/  LDL.LU.64 R26, [R1+0x4208] ;  /* 0x00420800011a7983 */ /* 0x001ea80000300a00 */
[----:B------:R-:W4:Y:S01]  /*48160*/  LDL.LU.64 R24, [R1+0x4200] ;  /* 0x0042000001187983 */ /* 0x000f220000300a00 */
[----:B---3--:R-:W-:-:S15]  /*48170*/  HMMA.16816.F32 R4, R12, R28, R4 ;  /* 0x0000001c0c04723c */ /* 0x008fde0000001804 */
[----:B------:R-:W-:-:S04]  /*48180*/  NOP ;  /* 0x0000000000007918 */ /* 0x000fc80000000000 */
[----:B------:R-:W-:Y:S04]  /*48190*/  STL.64 [R1+0x770], R4 ;  /* 0x0007700401007387 */ /* 0x000fe80000100a00 */
[----:B------:R4:W-:Y:S01]  /*481a0*/  STL.64 [R1+0x778], R6 ;  /* 0x0007780601007387 */ /* 0x0009e20000100a00 */
[C---:B--2---:R-:W-:Y:S08]  /*481b0*/  HMMA.16816.F32 R16, R12.reuse, R26, R16 ;  /* 0x0000001a0c10723c */ /* 0x044ff00000001810 */
[C---:B----4-:R-:W-:Y:S11]  /*481c0*/  HMMA.16816.F32 R4, R12.reuse, R24, R8 ;  /* 0x000000180c04723c */ /* 0x050ff60000001808 */
[----:B------:R0:W-:Y:S04]  /*481d0*/  STL.64 [R1+0x760], R16 ;  /* 0x0007601001007387 */ /* 0x0001e80000100a00 */
[----:B------:R1:W-:Y:S04]  /*481e0*/  STL.64 [R1+0x768], R18 ;  /* 0x0007681201007387 */ /* 0x0003e80000100a00 */
[----:B0-----:R-:W2:Y:S04]  /*481f0*/  LDL.LU.64 R16, [R1+0x1730] ;  /* 0x0017300001107983 */ /* 0x001ea80000300a00 */
[----:B-1----:R-:W2:Y:S04]  /*48200*/  LDL.LU.64 R18, [R1+0x1738] ;  /* 0x0017380001127983 */ /* 0x002ea80000300a00 */
        /* <DEDUP_REMOVED lines=21> */
[----:B---3--:R-:W-:Y:S04]  /*48360*/  STL.64 [R1+0x41a8], R26 ;  /* 0x0041a81a01007387 */ /* 0x008fe80000100a00 */
[----:B----4-:R0:W-:Y:S04]  /*48370*/  STL.64 [R1+0x41a0], R24 ;  /* 0x0041a01801007387 */ /* 0x0101e80000100a00 */
[----:B0-----:R-:W3:Y:S04]  /*48380*/  LDL.LU.64 R24, [R1+0x1720] ;  /* 0x0017200001187983 */ /* 0x001ee80000300a00 */
[----:B------:R-:W3:Y:S04]  /*48390*/  LDL.LU.64 R26, [R1+0x1728] ;  /* 0x00172800011a7983 */ /* 0x000ee80000300a00 */
[----:B------:R-:W-:Y:S04]  /*483a0*/  STL.64 [R1+0x740], R16 ;  /* 0x0007401001007387 */ /* 0x000fe80000100a00 */
[----:B------:R0:W-:Y:S04]  /*483b0*/  STL.64 [R1+0x748], R18 ;  /* 0x0007481201007387 */ /* 0x0001e80000100a00 */
[----:B0-----:R-:W4:Y:S04]  /*483c0*/  LDL.LU.64 R18, [R1+0x41f8] ;  /* 0x0041f80001127983 */ /* 0x001f280000300a00 */
[----:B------:R-:W2:Y:S01]  /*483d0*/  LDL.LU.64 R16, [R1+0x41f0] ;  /* 0x0041f00001107983 */ /* 0x000ea20000300a00 */
[C---:B---3--:R-:W-:Y:S08]  /*483e0*/  HMMA.16816.F32 R24, R12.reuse, R20, R24 ;  /* 0x000000140c18723c */ /* 0x048ff00000001818 */
[C---:B----4-:R-:W-:Y:S11]  /*483f0*/  HMMA.16816.F32 R8, R12.reuse, R18, R8 ;  /* 0x000000120c08723c */ /* 0x050ff60000001808 */
[----:B------:R0:W-:Y:S04]  /*48400*/  STL.64 [R1+0x730], R24 ;  /* 0x0007301801007387 */ /* 0x0001e80000100a00 */
[----:B------:R1:W-:Y:S04]  /*48410*/  STL.64 [R1+0x738], R26 ;  /* 0x0007381a01007387 */ /* 0x0003e80000100a00 */
[----:B0-----:R-:W3:Y:S04]  /*48420*/  LDL.LU.64 R24, [R1+0x16d0] ;  /* 0x0016d00001187983 */ /* 0x001ee80000300a00 */
[----:B-1----:R-:W3:Y:S04]  /*48430*/  LDL.LU.64 R26, [R1+0x16d8] ;  /* 0x0016d800011a7983 */ /* 0x002ee80000300a00 */
[----:B------:R0:W-:Y:S04]  /*48440*/  STL.64 [R1+0x4138], R22 ;  /* 0x0041381601007387 */ /* 0x0001e80000100a00 */
[----:B0-----:R-:W4:Y:S04]  /*48450*/  LDL.LU R22, [R1+0x424] ;  /* 0x0004240001167983 */ /* 0x001f280000300800 */
[----:B------:R-:W4:Y:S04]  /*48460*/  LDL.LU R23, [R1+0x420] ;  /* 0x0004200001177983 */ /* 0x000f280000300800 */
[----:B------:R-:W-:Y:S04]  /*48470*/  STL.64 [R1+0x4130], R20 ;  /* 0x0041301401007387 */ /* 0x000fe80000100a00 */
        /* <DEDUP_REMOVED lines=41> */
[----:B------:R-:W-:Y:S01]  /*48710*/  STL.64 [R1+0x6d8], R10 ;  /* 0x0006d80a01007387 */ /* 0x000fe20000100a00 */
[----:B------:R-:W-:-:S04]  /*48720*/  IMAD.MOV.U32 R19, RZ, RZ, R0 ;  /* 0x000000ffff137224 */ /* 0x000fc800078e0000 */
[----:B------:R0:W-:Y:S04]  /*48730*/  STL.64 [R1+0x240], R4 ;  /* 0x0002400401007387 */ /* 0x0001e80000100a00 */
[----:B------:R1:W-:Y:S04]  /*48740*/  STL.64 [R1+0x248], R6 ;  /* 0x0002480601007387 */ /* 0x0003e80000100a00 */
[----:B------:R-:W3:Y:S04]  /*48750*/  LDL R18, [R1+0x18] ;  /* 0x0000180001127983 */ /* 0x000ee80000100800 */
[----:B------:R-:W3:Y:S04]  /*48760*/  LDL.LU R17, [R1+0x43c] ;  /* 0x00043c0001117983 */ /* 0x000ee80000300800 */
[----:B------:R-:W3:Y:S04]  /*48770*/  LDL.LU R0, [R1+0x438] ;  /* 0x0004380001007983 */ /* 0x000ee80000300800 */
[----:B0-----:R-:W3:Y:S04]  /*48780*/  LDL.LU.64 R4, [R1+0x16b0] ;  /* 0x0016b00001047983 */ /* 0x001ee80000300a00 */
[----:B-1----:R-:W3:Y:S01]  /*48790*/  LDL.LU.64 R6, [R1+0x16b8] ;  /* 0x0016b80001067983 */ /* 0x002ee20000300a00 */
[----:B--2---:R-:W-:-:S02]  /*487a0*/  IMAD R14, R27, 0x100, R26 ;  /* 0x000001001b0e7824 */ /* 0x004fc400078e021a */
[----:B----4-:R-:W-:Y:S02]  /*487b0*/  IMAD R13, R25, 0x100, R24 ;  /* 0x00000100190d7824 */ /* 0x010fe400078e0218 */
[----:B------:R-:W2:Y:S04]  /*487c0*/  LDL.LU.64 R24, [R1+0x1670] ;  /* 0x0016700001187983 */ /* 0x000ea80000300a00 */
[----:B------:R-:W4:Y:S04]  /*487d0*/  LDL.LU.64 R26, [R1+0x1678] ;  /* 0x00167800011a7983 */ /* 0x000f280000300a00 */
[----:B----4-:R0:W-:Y:S04]  /*487e0*/  STL.64 [R1+0x4158], R26 ;  /* 0x0041581a01007387 */ /* 0x0101e80000100a00 */
[----:B0-----:R-:W4:Y:S04]  /*487f0*/  LDL R26, [R1] ;  /* 0x00000000011a7983 */ /* 0x001f280000100800 */
[----:B------:R-:W4:Y:S04]  /*48800*/  LDL R27, [R1+0x4] ;  /* 0x00000400011b7983 */ /* 0x000f280000100800 */
[----:B--2---:R0:W-:Y:S04]  /*48810*/  STL.64 [R1+0x4150], R24 ;  /* 0x0041501801007387 */ /* 0x0041e80000100a00 */
[----:B0-----:R-:W2:Y:S04]  /*48820*/  LDL R24, [R1+0x8] ;  /* 0x0000080001187983 */ /* 0x001ea80000100800 */
[----:B------:R-:W2:Y:S01]  /*48830*/  LDL R25, [R1+0xc] ;  /* 0x00000c0001197983 */ /* 0x000ea20000100800 */
[----:B------:R-:W-:-:S03]  /*48840*/  IMAD R12, R23, 0x100, R22 ;  /* 0x00000100170c7824 */ /* 0x000fc600078e0216 */
[----:B----4-:R0:W-:Y:S04]  /*48850*/  STL.64 [R1+0x4170], R26 ;  /* 0x0041701a01007387 */ /* 0x0101e80000100a00 */
[----:B0-----:R-:W4:Y:S04]  /*48860*/  LDL R26, [R1+0x10] ;  /* 0x00001000011a7983 */ /* 0x001f280000100800 */
[----:B------:R-:W4:Y:S04]  /*48870*/  LDL R27, [R1+0x14] ;  /* 0x00001400011b7983 */ /* 0x000f280000100800 */
        /* <DEDUP_REMOVED lines=11> */
[----:B---3--:R-:W-:Y:S01]  /*48930*/  IMAD R15, R0, 0x100, R17 ;  /* 0x00000100000f7824 */ /* 0x008fe200078e0211 */
[----:B------:R-:W-:-:S02]  /*48940*/  F2FP.F16.E4M3.UNPACK_B R12, R12 ;  /* 0x0000000cff0c723e */ /* 0x000fc400020006ff */
[----:B------:R-:W-:Y:S02]  /*48950*/  F2FP.F16.E4M3.UNPACK_B R13, R13 ;  /* 0x0000000dff0d723e */ /* 0x000fe400020006ff */
[----:B------:R-:W-:Y:S02]  /*48960*/  F2FP.F16.E4M3.UNPACK_B R14, R14 ;  /* 0x0000000eff0e723e */ /* 0x000fe400020006ff */
[----:B------:R-:W-:Y:S01]  /*48970*/  F2FP.F16.E4M3.UNPACK_B R15, R15 ;  /* 0x0000000fff0f723e */ /* 0x000fe200020006ff */
[----:B--2---:R-:W-:Y:S04]  /*48980*/  STL.64 [R1+0x4198], R22 ;  /* 0x0041981601007387 */ /* 0x004fe80000100a00 */
[----:B------:R0:W-:Y:S04]  /*48990*/  STL.64 [R1+0x4190], R20 ;  /* 0x0041901401007387 */ /* 0x0001e80000100a00 */
[----:B0-----:R-:W4:Y:S04]  /*489a0*/  LDL.LU.64 R20, [R1+0x16a0] ;  /* 0x0016a00001147983 */ /* 0x001f280000300a00 */
[----:B------:R-:W4:Y:S01]  /*489b0*/  LDL.LU.64 R22, [R1+0x16a8] ;  /* 0x0016a80001167983 */ /* 0x000f220000300a00 */
[C---:B------:R-:W-:Y:S03]  /*489c0*/  HMMA.16816.F32 R4, R12.reuse, R18, R4 ;  /* 0x000000120c04723c */ /* 0x040fe60000001804 */
[----:B------:R-:W2:Y:S04]  /*489d0*/  LDL.LU.64 R8, [R1+0x1650] ;  /* 0x0016500001087983 */ /* 0x000ea80000300a00 */
[----:B------:R-:W2:Y:S04]  /*489e0*/  LDL.LU.64 R10, [R1+0x1658] ;  /* 0x00165800010a7983 */ /* 0x000ea80000300a00 */
[----:B------:R-:W3:Y:S04]  /*489f0*/  LDL.LU.64 R16, [R1+0x1640] ;  /* 0x0016400001107983 */ /* 0x000ee80000300a00 */
[----:B------:R-:W3:Y:S04]  /*48a00*/  LDL.LU.64 R18, [R1+0x1648] ;  /* 0x0016480001127983 */ /* 0x000ee80000300a00 */
[----:B------:R0:W-:Y:S04]  /*48a10*/  STL.64 [R1+0x6c0], R4 ;  /* 0x0006c00401007387 */ /* 0x0001e80000100a00 */
[----:B------:R1:W-:Y:S04]  /*48a20*/  STL.64 [R1+0x6c8], R6 ;  /* 0x0006c80601007387 */ /* 0x0003e80000100a00 */
[----:B0-----:R-:W2:Y:S04]  /*48a30*/  LDL.LU.64 R4, [R1+0x1630] ;  /* 0x0016300001047983 */ /* 0x001ea80000300a00 */
[----:B-1----:R-:W2:Y:S01]  /*48a40*/  LDL.LU.64 R6, [R1+0x1638] ;  /* 0x0016380001067983 */ /* 0x002ea20000300a00 */
[----:B----4-:R-:W-:Y:S03]  /*48a50*/  HMMA.16816.F32 R24, R12, R26, R20 ;  /* 0x0000001a0c18723c */ /* 0x010fe60000001814 */
[----:B------:R-:W4:Y:S04]  /*48a60*/  LDL.LU.64 R22, [R1+0x4198] ;  /* 0x0041980001167983 */ /* 0x000f280000300a00 */
[----:B------:R-:W4:-:S12]  /*48a70*/  LDL.LU.64 R20, [R1+0x4190] ;  /* 0x0041900001147983 */ /* 0x000f180000300a00 */
[----:B------:R0:W-:Y:S04]  /*48a80*/  STL.64 [R1+0x6b0], R24 ;  /* 0x0006b01801007387 */ /* 0x0001e80000100a00 */
[----:B------:R4:W-:Y:S04]  /*48a90*/  STL.64 [R1+0x6b8], R26 ;  /* 0x0006b81a01007387 */ /* 0x0009e80000100a00 */
[----:B0-----:R-:W4:Y:S02]  /*48aa0*/  LDL.LU.64 R24, [R1+0x4188] ;  /* 0x0041880001187983 */ /* 0x001f240000300a00 */
[----:B----4-:R-:W-:Y:S02]  /*48ab0*/  HMMA.16816.F32 R24, R12, R24, R20 ;  /* 0x000000180c18723c */ /* 0x010fe40000001814 */
[----:B------:R-:W4:Y:S04]  /*48ac0*/  LDL.LU.64 R22, [R1+0x4180] ;  /* 0x0041800001167983 */ /* 0x000f280000300a00 */
[----:B------:R-:W4:-:S13]  /*48ad0*/  LDL.LU.64 R20, [R1+0x4178] ;  /* 0x0041780001147983 */ /* 0x000f1a0000300a00 */
[----:B------:R-:W-:Y:S04]  /*48ae0*/  STL.64 [R1+0x6a0], R24 ;  /* 0x0006a01801007387 */ /* 0x000fe80000100a00 */
[----:B------:R0:W-:Y:S04]  /*48af0*/  STL.64 [R1+0x6a8], R26 ;  /* 0x0006a81a01007387 */ /* 0x0001e80000100a00 */
[----:B0-----:R-:W4:Y:S02]  /*48b00*/  LDL.LU.64 R26, [R1+0x4170] ;  /* 0x00417000011a7983 */ /* 0x001f240000300a00 */
[----:B----4-:R-:W-:Y:S02]  /*48b10*/  HMMA.16816.F32 R24, R12, R26, R20 ;  /* 0x0000001a0c18723c */ /* 0x010fe40000001814 */
[----:B------:R-:W4:Y:S04]  /*48b20*/  LDL.LU.64 R22, [R1+0x4168] ;  /* 0x0041680001167983 */ /* 0x000f280000300a00 */
[----:B------:R-:W4:-:S13]  /*48b30*/  LDL.LU.64 R20, [R1+0x4160] ;  /* 0x0041600001147983 */ /* 0x000f1a0000300a00 */
        /* <DEDUP_REMOVED lines=14> */
[----:B------:R0:W-:Y:S04]  /*48c20*/  STL.64 [R1+0x678], R22 ;  /* 0x0006781601007387 */ /* 0x0001e80000100a00 */
[----:B0-----:R-:W3:Y:S04]  /*48c30*/  LDL.LU.64 R22, [R1+0x4138] ;  /* 0x0041380001167983 */ /* 0x001ee80000300a00 */
[----:B------:R-:W4:Y:S01]  /*48c40*/  LDL.LU.64 R20, [R1+0x4130] ;  /* 0x0041300001147983 */ /* 0x000f220000300a00 */
[----:B--2---:R-:W-:-:S15]  /*48c50*/  HMMA.16816.F32 R8, R12, R24, R8 ;  /* 0x000000180c08723c */ /* 0x004fde0000001808 */
[----:B------:R-:W-:-:S04]  /*48c60*/  NOP ;  /* 0x0000000000007918 */ /* 0x000fc80000000000 */
[----:B------:R0:W-:Y:S04]  /*48c70*/  STL.64 [R1+0x660], R8 ;  /* 0x0006600801007387 */ /* 0x0001e80000100a00 */
[----:B------:R1:W-:Y:S04]  /*48c80*/  STL.64 [R1+0x668], R10 ;  /* 0x0006680a01007387 */ /* 0x0003e80000100a00 */
[----:B0-----:R-:W2:Y:S04]  /*48c90*/  LDL.LU.64 R8, [R1+0x1620] ;  /* 0x0016200001087983 */ /* 0x001ea80000300a00 */
[----:B-1----:R-:W2:Y:S04]  /*48ca0*/  LDL.LU.64 R10, [R1+0x1628] ;  /* 0x00162800010a7983 */ /* 0x002ea80000300a00 */
[----:B------:R-:W2:Y:S04]  /*48cb0*/  LDL.LU R28, [R1+0x454] ;  /* 0x00045400011c7983 */ /* 0x000ea80000300800 */
[----:B------:R-:W2:Y:S04]  /*48cc0*/  LDL.LU R29, [R1+0x450] ;  /* 0x00045000011d7983 */ /* 0x000ea80000300800 */
[----:B------:R-:W2:Y:S04]  /*48cd0*/  LDL.LU R0, [R1+0x458] ;  /* 0x0004580001007983 */ /* 0x000ea80000300800 */
[----:B------:R-:W-:Y:S04]  /*48ce0*/  STL.64 [R1+0x40c0], R26 ;  /* 0x0040c01a01007387 */ /* 0x000fe80000100a00 */
[----:B------:R0:W-:Y:S04]  /*48cf0*/  STL.64 [R1+0x40b8], R24 ;  /* 0x0040b81801007387 */ /* 0x0001e80000100a00 */
[----:B0-----:R-:W2:Y:S01]  /*48d00*/  LDL.64 R24, [R1+0x18] ;  /* 0x0000180001187983 */ /* 0x001ea20000100a00 */
[C---:B---3--:R-:W-:Y:S08]  /*48d10*/  HMMA.16816.F32 R16, R12.reuse, R22, R16 ;  /* 0x000000160c10723c */ /* 0x048ff00000001810 */
[C---:B----4-:R-:W-:Y:S11]  /*48d20*/  HMMA.16816.F32 R4, R12.reuse, R20, R4 ;  /* 0x000000140c04723c */ /* 0x050ff60000001804 */
[----:B------:R-:W-:Y:S04]  /*48d30*/  STL.64 [R1+0x650], R16 ;  /* 0x0006501001007387 */ /* 0x000fe80000100a00 */
[----:B------:R0:W-:Y:S04]  /*48d40*/  STL.64 [R1+0x658], R18 ;  /* 0x0006581201007387 */ /* 0x0001e80000100a00 */
[----:B0-----:R-:W3:Y:S04]  /*48d50*/  LDL.LU.64 R18, [R1+0x4128] ;  /* 0x0041280001127983 */ /* 0x001ee80000300a00 */
[----:B------:R-:W4:Y:S04]  /*48d60*/  LDL.LU.64 R16, [R1+0x4120] ;  /* 0x0041200001107983 */ /* 0x000f280000300a00 */
[----:B------:R0:W-:Y:S04]  /*48d70*/  STL.64 [R1+0x640], R4 ;  /* 0x0006400401007387 */ /* 0x0001e80000100a00 */
[----:B------:R1:W-:Y:S04]  /*48d80*/  STL.64 [R1+0x648], R6 ;  /* 0x0006480601007387 */ /* 0x0003e80000100a00 */
[----:B0-----:R-:W2:Y:S04]  /*48d90*/  LDL.LU.64 R4, [R1+0x1600] ;  /* 0x0016000001047983 */ /* 0x001ea80000300a00 */
[----:B-1----:R-:W2:Y:S04]  /*48da0*/  LDL.LU.64 R6, [R1+0x1608] ;  /* 0x0016080001067983 */ /* 0x002ea80000300a00 */
[----:B------:R-:W2:Y:S04]  /*48db0*/  LDL.64 R26, [R1+0x10] ;  /* 0x00001000011a7983 */ /* 0x000ea80000100a00 */
[----:B--2---:R-:W-:Y:S04]  /*48dc0*/  STL.64 [R1+0x40e8], R26 ;  /* 0x0040e81a01007387 */ /* 0x004fe80000100a00 */
[----:B------:R0:W-:Y:S04]  /*48dd0*/  STL.64 [R1+0x40e0], R24 ;  /* 0x0040e01801007387 */ /* 0x0001e80000100a00 */
[----:B0-----:R-:W4:Y:S04]  /*48de0*/  LDL.LU.64 R24, [R1+0x1610] ;  /* 0x0016100001187983 */ /* 0x001f280000300a00 */
[----:B------:R-:W4:Y:S01]  /*48df0*/  LDL.LU.64 R26, [R1+0x1618] ;  /* 0x00161800011a7983 */ /* 0x000f220000300a00 */
[C---:B---3--:R-:W-:Y:S03]  /*48e00*/  HMMA.16816.F32 R8, R12.reuse, R18, R8 ;  /* 0x000000120c08723c */ /* 0x048fe60000001808 */
[----:B------:R-:W-:Y:S04]  /*48e10*/  STL.64 [R1+0x40a0], R22 ;  /* 0x0040a01601007387 */ /* 0x000fe80000100a00 */
[----:B------:R0:W-:Y:S04]  /*48e20*/  STL.64 [R1+0x4098], R20 ;  /* 0x0040981401007387 */ /* 0x0001e80000100a00 */
[----:B0-----:R-:W2:Y:S04]  /*48e30*/  LDL.LU.64 R20, [R1+0x15f0] ;  /* 0x0015f00001147983 */ /* 0x001ea80000300a00 */
[----:B------:R-:W2:Y:S04]  /*48e40*/  LDL.LU.64 R22, [R1+0x15f8] ;  /* 0x0015f80001167983 */ /* 0x000ea80000300a00 */
[----:B------:R-:W-:Y:S04]  /*48e50*/  STL.64 [R1+0x630], R8 ;  /* 0x0006300801007387 */ /* 0x000fe80000100a00 */
[----:B------:R0:W-:Y:S04]  /*48e60*/  STL.64 [R1+0x638], R10 ;  /* 0x0006380a01007387 */ /* 0x0001e80000100a00 */
[----:B0-----:R-:W3:Y:S04]  /*48e70*/  LDL.LU.64 R10, [R1+0x4118] ;  /* 0x00411800010a7983 */ /* 0x001ee80000300a00 */
[----:B------:R-:W2:Y:S01]  /*48e80*/  LDL.LU.64 R8, [R1+0x4110] ;  /* 0x0041100001087983 */ /* 0x000ea20000300a00 */
[----:B----4-:R-:W-:-:S15]  /*48e90*/  HMMA.16816.F32 R24, R12, R16, R24 ;  /* 0x000000100c18723c */ /* 0x010fde0000001818 */
[----:B------:R-:W-:-:S04]  /*48ea0*/  NOP ;  /* 0x0000000000007918 */ /* 0x000fc80000000000 */
[----:B------:R0:W-:Y:S04]  /*48eb0*/  STL.64 [R1+0x620], R24 ;  /* 0x0006201801007387 */ /* 0x0001e80000100a00 */
[----:B------:R1:W-:Y:S04]  /*48ec0*/  STL.64 [R1+0x628], R26 ;  /* 0x0006281a01007387 */ /* 0x0003e80000100a00 */
[----:B0-----:R-:W4:Y:S04]  /*48ed0*/  LDL.LU.64 R24, [R1+0x12f0] ;  /* 0x0012f00001187983 */ /* 0x001f280000300a00 */
[----:B-1----:R-:W2:Y:S01]  /*48ee0*/  LDL.LU.64 R26, [R1+0x12f8] ;  /* 0x0012f800011a7983 */ /* 0x002ea20000300a00 */
[C---:B---3--:R-:W-:Y:S03]  /*48ef0*/  HMMA.16816.F32 R4, R12.reuse, R10, R4 ;  /* 0x0000000a0c04723c */ /* 0x048fe60000001804 */
[----:B--2---:R-:W-:Y:S04]  /*48f00*/  STL.64 [R1+0x40f8], R26 ;  /* 0x0040f81a01007387 */ /* 0x004fe80000100a00 */
[----:B----4-:R0:W-:Y:S04]  /*48f10*/  STL.64 [R1+0x40f0], R24 ;  /* 0x0040f01801007387 */ /* 0x0101e80000100a00 */
[----:B0-----:R-:W2:Y:S04]  /*48f20*/  LDL.LU.64 R24, [R1+0x15e0] ;  /* 0x0015e00001187983 */ /* 0x001ea80000300a00 */
[----:B------:R-:W2:Y:S04]  /*48f30*/  LDL.LU.64 R26, [R1+0x15e8] ;  /* 0x0015e800011a7983 */ /* 0x000ea80000300a00 */
[----:B------:R-:W-:Y:S04]  /*48f40*/  STL.64 [R1+0x4090], R18 ;  /* 0x0040901201007387 */ /* 0x000fe80000100a00 */
[----:B------:R0:W-:Y:S04]  /*48f50*/  STL.64 [R1+0x4088], R16 ;  /* 0x0040881001007387 */ /* 0x0001e80000100a00 */
[----:B0-----:R-:W3:Y:S04]  /*48f60*/  LDL.LU R16, [R1+0x448] ;  /* 0x0004480001107983 */ /* 0x001ee80000300800 */
[----:B------:R-:W4:Y:S04]  /*48f70*/  LDL.LU R17, [R1+0x45c] ;  /* 0x00045c0001117983 */ /* 0x000f280000300800 */
[----:B------:R-:W-:Y:S04]  /*48f80*/  STL.64 [R1+0x610], R4 ;  /* 0x0006100401007387 */ /* 0x000fe80000100a00 */
[----:B------:R0:W-:Y:S04]  /*48f90*/  STL.64 [R1+0x618], R6 ;  /* 0x0006180601007387 */ /* 0x0001e80000100a00 */
[----:B0-----:R-:W2:Y:S01]  /*48fa0*/  LDL.LU.64 R6, [R1+0x4108] ;  /* 0x0041080001067983 */ /* 0x001ea20000300a00 */
[C---:B------:R-:W-:Y:S03]  /*48fb0*/  HMMA.16816.F32 R20, R12.reuse, R8, R20 ;  /* 0x000000080c14723c */ /* 0x040fe60000001814 */
[----:B------:R-:W3:Y:S04]  /*48fc0*/  LDL.LU.64 R4, [R1+0x4100] ;  /* 0x0041000001047983 */ /* 0x000ee80000300a00 */
[----:B------:R-:W-:Y:S04]  /*48fd0*/  STL [R1+0x4074], R10 ;  /* 0x0040740a01007387 */ /* 0x000fe80000100800 */
[----:B------:R-:W-:Y:S08]  /*48fe0*/  STL [R1+0x4070], R11 ;  /* 0x0040700b01007387 */ /* 0x000ff00000100800 */
[----:B------:R0:W-:Y:S04]  /*48ff0*/  STL.64 [R1+0x600], R20 ;  /* 0x0006001401007387 */ /* 0x0001e80000100a00 */
[----:B------:R1:W-:Y:S04]  /*49000*/  STL.64 [R1+0x608], R22 ;  /* 0x0006081601007387 */ /* 0x0003e80000100a00 */
[----:B0-----:R-:W3:Y:S04]  /*49010*/  LDL.LU.64 R20, [R1+0x15c0] ;  /* 0x0015c00001147983 */ /* 0x001ee80000300a00 */
[----:B-1----:R-:W3:Y:S04]  /*49020*/  LDL.LU.64 R22, [R1+0x15c8] ;  /* 0x0015c80001167983 */ /* 0x002ee80000300a00 */
        /* <DEDUP_REMOVED lines=8> */
[----:B------:R-:W2:Y:S04]  /*490b0*/  LDL.LU.64 R24, [R1+0x40f0] ;  /* 0x0040f00001187983 */ /* 0x000ea80000300a00 */
[----:B------:R-:W4:Y:S01]  /*490c0*/  LDL.64 R18, [R1+0x8] ;  /* 0x0000080001127983 */ /* 0x000f220000100a00 */
[----:B---3--:R-:W-:-:S15]  /*490d0*/  HMMA.16816.F32 R8, R12, R4, R8 ;  /* 0x000000040c08723c */ /* 0x008fde0000001808 */
[----:B------:R-:W-:-:S04]  /*490e0*/  NOP ;  /* 0x0000000000007918 */ /* 0x000fc80000000000 */
[----:B------:R0:W-:Y:S04]  /*490f0*/  STL.64 [R1+0x5e0], R8 ;  /* 0x0005e00801007387 */ /* 0x0001e80000100a00 */
[----:B------:R1:W-:Y:S04]  /*49100*/  STL.64 [R1+0x5e8], R10 ;  /* 0x0005e80a01007387 */ /* 0x0003e80000100a00 */
[----:B0-----:R-:W3:Y:S04]  /*49110*/  LDL.LU.64 R8, [R1+0x15b0] ;  /* 0x0015b00001087983 */ /* 0x001ee80000300a00 */
[----:B-1----:R-:W3:Y:S04]  /*49120*/  LDL.LU.64 R10, [R1+0x15b8] ;  /* 0x0015b800010a7983 */ /* 0x002ee80000300a00 */
[----:B------:R0:W-:Y:S04]  /*49130*/  STL [R1+0x4058], R5 ;  /* 0x0040580501007387 */ /* 0x0001e80000100800 */
[----:B0-----:R-:W3:Y:S01]  /*49140*/  LDL.LU R5, [R1+0x44c] ;  /* 0x00044c0001057983 */ /* 0x001ee20000300800 */
[----:B--2---:R-:W-:Y:S03]  /*49150*/  HMMA.16816.F32 R12, R12, R2, R24 ;  /* 0x000000020c0c723c */ /* 0x004fe60000001818 */
[----:B------:R-:W2:Y:S04]  /*49160*/  LDL.LU.64 R26, [R1+0x40e8] ;  /* 0x0040e800011a7983 */ /* 0x000ea80000300a00 */
[----:B------:R-:W2:-:S12]  /*49170*/  LDL.LU.64 R24, [R1+0x40e0] ;  /* 0x0040e00001187983 */ /* 0x000e980000300a00 */
[----:B------:R-:W-:Y:S04]  /*49180*/  STL.64 [R1+0x230], R12 ;  /* 0x0002300c01007387 */ /* 0x000fe80000100a00 */
[----:B------:R0:W-:Y:S04]  /*49190*/  STL.64 [R1+0x238], R14 ;  /* 0x0002380e01007387 */ /* 0x0001e80000100a00 */
[----:B0-----:R-:W4:Y:S04]  /*491a0*/  LDL.LU R14, [R1+0x444] ;  /* 0x00044400010e7983 */ /* 0x001f280000300800 */
[----:B------:R-:W4:Y:S01]  /*491b0*/  LDL.LU R15, [R1+0x440] ;  /* 0x00044000010f7983 */ /* 0x000f220000300800 */
[----:B---3--:R-:W-:-:S05]  /*491c0*/  IMAD R13, R16, 0x100, R5 ;  /* 0x00000100100d7824 */ /* 0x008fca00078e0205 */
[----:B------:R-:W-:Y:S01]  /*491d0*/  F2FP.F16.E4M3.UNPACK_B R13, R13 ;  /* 0x0000000dff0d723e */ /* 0x000fe200020006ff */
[----:B--2---:R-:W-:Y:S02]  /*491e0*/  IMAD.MOV.U32 R5, RZ, RZ, R24 ;  /* 0x000000ffff057224 */ /* 0x004fe400078e0018 */
[----:B----4-:R-:W-:Y:S02]  /*491f0*/  IMAD R12, R15, 0x100, R14 ;  /* 0x000001000f0c7824 */ /* 0x010fe400078e020e */
[----:B------:R-:W-:Y:S02]  /*49200*/  IMAD R14, R29, 0x100, R28 ;  /* 0x000001001d0e7824 */ /* 0x000fe400078e021c */
[----:B------:R-:W-:Y:S01]  /*49210*/  IMAD R15, R0, 0x100, R17 ;  /* 0x00000100000f7824 */ /* 0x000fe200078e0211 */
[----:B------:R-:W2:Y:S01]  /*49220*/  LDL.64 R28, [R1] ;  /* 0x00000000011c7983 */ /* 0x000ea20000100a00 */
[----:B------:R-:W-:Y:S02]  /*49230*/  F2FP.F16.E4M3.UNPACK_B R12, R12 ;  /* 0x0000000cff0c723e */ /* 0x000fe400020006ff */
[----:B------:R-:W-:-:S02]  /*49240*/  F2FP.F16.E4M3.UNPACK_B R14, R14 ;  /* 0x0000000eff0e723e */ /* 0x000fc400020006ff */
[----:B------:R-:W-:-:S07]  /*49250*/  F2FP.F16.E4M3.UNPACK_B R15, R15 ;  /* 0x0000000fff0f723e */ /* 0x000fce00020006ff */
[C---:B------:R-:W-:Y:S08]  /*49260*/  HMMA.16816.F32 R20, R12.reuse, R24, R20 ;  /* 0x000000180c14723c */ /* 0x040ff00000001814 */
[----:B------:R-:W-:Y:S11]  /*49270*/  HMMA.16816.F32 R8, R12, R26, R8 ;  /* 0x0000001a0c08723c */ /* 0x000ff60000001808 */
[----:B------:R-:W-:Y:S04]  /*49280*/  STL.64 [R1+0x5d0], R20 ;  /* 0x0005d01401007387 */ /* 0x000fe80000100a00 */
[----:B------:R-:W-:Y:S04]  /*49290*/  STL.64 [R1+0x5d8], R22 ;  /* 0x0005d81601007387 */ /* 0x000fe80000100a00 */
[----:B------:R-:W-:Y:S04]  /*492a0*/  STL.64 [R1+0x4068], R6 ;  /* 0x0040680601007387 */ /* 0x000fe80000100a00 */
[----:B------:R0:W-:Y:S04]  /*492b0*/  STL.64 [R1+0x4060], R4 ;  /* 0x0040600401007387 */ /* 0x0001e80000100a00 */
[----:B------:R-:W-:Y:S04]  /*492c0*/  STL.64 [R1+0x5c0], R8 ;  /* 0x0005c00801007387 */ /* 0x000fe80000100a00 */
[----:B------:R-:W-:Y:S01]  /*492d0*/  STL.64 [R1+0x5c8], R10 ;  /* 0x0005c80a01007387 */ /* 0x000fe20000100a00 */
[----:B0-----:R-:W-:-:S02]  /*492e0*/  IMAD.MOV.U32 R5, RZ, RZ, R26 ;  /* 0x000000ffff057224 */ /* 0x001fc400078e001a */
[----:B------:R-:W-:-:S05]  /*492f0*/  IMAD.MOV.U32 R4, RZ, RZ, R27 ;  /* 0x000000ffff047224 */ /* 0x000fca00078e001b */
[----:B------:R0:W-:Y:S04]  /*49300*/  STL.64 [R1+0x40d8], R4 ;  /* 0x0040d80401007387 */ /* 0x0001e80000100a00 */
[----:B0-----:R-:W3:Y:S04]  /*49310*/  LDL.LU.64 R4, [R1+0x15a0] ;  /* 0x0015a00001047983 */ /* 0x001ee80000300a00 */
[----:B------:R-:W3:Y:S04]  /*49320*/  LDL.LU.64 R6, [R1+0x15a8] ;  /* 0x0015a80001067983 */ /* 0x000ee80000300a00 */
[----:B------:R-:W2:Y:S01]  /*49330*/  LDL.LU.64 R8, [R1+0x1590] ;  /* 0x0015900001087983 */ /* 0x000ea20000300a00 */
[----:B------:R-:W-:-:S03]  /*49340*/  IMAD.MOV.U32 R0, RZ, RZ, R25 ;  /* 0x000000ffff007224 */ /* 0x000fc600078e0019 */
[----:B------:R-:W2:Y:S04]  /*49350*/  LDL.LU.64 R10, [R1+0x1598] ;  /* 0x00159800010a7983 */ /* 0x000ea80000300a00 */
[----:B------:R-:W4:Y:S04]  /*49360*/  LDL.LU.64 R24, [R1+0x1580] ;  /* 0x0015800001187983 */ /* 0x000f280000300a00 */
[----:B------:R-:W4:Y:S04]  /*49370*/  LDL.LU.64 R26, [R1+0x1588] ;  /* 0x00158800011a7983 */ /* 0x000f280000300a00 */
[----:B------:R-:W2:Y:S04]  /*49380*/  LDL.LU.64 R20, [R1+0x1560] ;  /* 0x0015600001147983 */ /* 0x000ea80000300a00 */
[----:B------:R-:W2:Y:S01]  /*49390*/  LDL.LU.64 R22, [R1+0x1568] ;  /* 0x0015680001167983 */ /* 0x000ea20000300a00 */
[C---:B---3--:R-:W-:Y:S03]  /*493a0*/  HMMA.16816.F32 R4, R12.reuse, R18, R4 ;  /* 0x000000120c04723c */ /* 0x048fe60000001804 */
[----:B--2---:R-:W-:Y:S04]  /*493b0*/  STL.64 [R1+0x40b0], R22 ;  /* 0x0040b01601007387 */ /* 0x004fe80000100a00 */
[----:B------:R0:W-:Y:S04]  /*493c0*/  STL.64 [R1+0x40a8], R20 ;  /* 0x0040a81401007387 */ /* 0x0001e80000100a00 */
[----:B0-----:R-:W2:Y:S04]  /*493d0*/  LDL.LU.64 R20, [R1+0x1570] ;  /* 0x0015700001147983 */ /* 0x001ea80000300a00 */
[----:B------:R-:W2:Y:S04]  /*493e0*/  LDL.LU.64 R22, [R1+0x1578] ;  /* 0x0015780001167983 */ /* 0x000ea80000300a00 */
[----:B------:R0:W-:Y:S04]  /*493f0*/  STL.64 [R1+0x5b0], R4 ;  /* 0x0005b00401007387 */ /* 0x0001e80000100a00 */
[----:B------:R1:W-:Y:S04]  /*49400*/  STL.64 [R1+0x5b8], R6 ;  /* 0x0005b80601007387 */ /* 0x0003e80000100a00 */
[----:B0-----:R-:W3:Y:S01]  /*49410*/  LDL.LU.64 R4, [R1+0x40d8] ;  /* 0x0040d80001047983 */ /* 0x001ee20000300a00 */
[----:B------:R-:W-:Y:S01]  /*49420*/  HMMA.16816.F32 R8, R12, R28, R8 ;  /* 0x0000001c0c08723c */ /* 0x000fe20000001808 */
[----:B-1----:R-:W-:-:S02]  /*49430*/  IMAD.MOV.U32 R7, RZ, RZ, R18 ;  /* 0x000000ffff077224 */ /* 0x002fc400078e0012 */
[----:B------:R-:W-:Y:S01]  /*49440*/  IMAD.MOV.U32 R6, RZ, RZ, R19 ;  /* 0x000000ffff067224 */ /* 0x000fe200078e0013 */
[----:B------:R-:W2:Y:S04]  /*49450*/  LDL.LU.64 R16, [R1+0x1550] ;  /* 0x0015500001107983 */ /* 0x000ea80000300a00 */
[----:B------:R-:W2:Y:S04]  /*49460*/  LDL.LU.64 R18, [R1+0x1558] ;  /* 0x0015580001127983 */ /* 0x000ea80000300a00 */
[----:B------:R-:W-:Y:S04]  /*49470*/  STL.64 [R1+0x4080], R6 ;  /* 0x0040800601007387 */ /* 0x000fe80000100a00 */
[----:B---3--:R0:W-:Y:S04]  /*49480*/  STL.64 [R1+0x4078], R4 ;  /* 0x0040780401007387 */ /* 0x0081e80000100a00 */
[----:B0-----:R-:W3:Y:S04]  /*49490*/  LDL.LU.64 R4, [R1+0x1530] ;  /* 0x0015300001047983 */ /* 0x001ee80000300a00 */
[----:B------:R-:W3:Y:S04]  /*494a0*/  LDL.LU.64 R6, [R1+0x1538] ;  /* 0x0015380001067983 */ /* 0x000ee80000300a00 */
[----:B------:R0:W-:Y:S04]  /*494b0*/  STL.64 [R1+0x5a0], R8 ;  /* 0x0005a00801007387 */ /* 0x0001e80000100a00 */
[----:B------:R1:W-:Y:S04]  /*494c0*/  STL.64 [R1+0x5a8], R10 ;  /* 0x0005a80a01007387 */ /* 0x0003e80000100a00 */
[----:B0-----:R-:W2:Y:S01]  /*494d0*/  LDL.LU.64 R8, [R1+0x40d0] ;  /* 0x0040d00001087983 */ /* 0x001ea20000300a00 */
[----:B-1----:R-:W-:-:S02]  /*494e0*/  IMAD.MOV.U32 R10, RZ, RZ, R28 ;  /* 0x000000ffff0a7224 */ /* 0x002fc400078e001c */
[----:B------:R-:W-:Y:S02]  /*494f0*/  IMAD.MOV.U32 R11, RZ, RZ, R29 ;  /* 0x000000ffff0b7224 */ /* 0x000fe400078e001d */
[----:B------:R-:W4:Y:S02]  /*49500*/  LDL.LU.64 R28, [R1+0x40c8] ;  /* 0x0040c800011c7983 */ /* 0x000f240000300a00 */
[----:B----4-:R-:W-:-:S15]  /*49510*/  HMMA.16816.F32 R24, R12, R28, R24 ;  /* 0x0000001c0c18723c */ /* 0x010fde0000001818 */
[----:B------:R-:W-:-:S04]  /*49520*/  NOP ;  /* 0x0000000000007918 */ /* 0x000fc80000000000 */
[----:B------:R-:W-:Y:S04]  /*49530*/  STL.64 [R1+0x590], R24 ;  /* 0x0005901801007387 */ /* 0x000fe80000100a00 */
[----:B------:R0:W-:Y:S04]  /*49540*/  STL.64 [R1+0x598], R26 ;  /* 0x0005981a01007387 */ /* 0x0001e80000100a00 */
[----:B0-----:R-:W2:Y:S04]  /*49550*/  LDL.LU.64 R26, [R1+0x40c0] ;  /* 0x0040c000011a7983 */ /* 0x001ea80000300a00 */
[----:B------:R-:W4:Y:S01]  /*49560*/  LDL.LU.64 R24, [R1+0x40b8] ;  /* 0x0040b80001187983 */ /* 0x000f220000300a00 */
        /* <DEDUP_REMOVED lines=14> */
[----:B0-----:R-:W4:Y:S04]  /*49650*/  LDL.LU.64 R24, [R1+0x1540] ;  /* 0x0015400001187983 */ /* 0x001f280000300a00 */
[----:B------:R-:W4:Y:S01]  /*49660*/  LDL.LU.64 R26, [R1+0x1548] ;  /* 0x00154800011a7983 */ /* 0x000f220000300a00 */
[C---:B--2---:R-:W-:Y:S08]  /*49670*/  HMMA.16816.F32 R16, R12.reuse, R22, R16 ;  /* 0x000000160c10723c */ /* 0x044ff00000001810 */
[C---:B----4-:R-:W-:Y:S11]  /*49680*/  HMMA.16816.F32 R24, R12.reuse, R20, R24 ;  /* 0x000000140c18723c */ /* 0x050ff60000001818 */
[----:B------:R-:W-:Y:S04]  /*49690*/  STL.64 [R1+0x560], R16 ;  /* 0x0005601001007387 */ /* 0x000fe80000100a00 */
[----:B------:R0:W-:Y:S04]  /*496a0*/  STL.64 [R1+0x568], R18 ;  /* 0x0005681201007387 */ /* 0x0001e80000100a00 */
[----:B0-----:R-:W3:Y:S04]  /*496b0*/  LDL.LU.64 R18, [R1+0x4090] ;  /* 0x0040900001127983 */ /* 0x001ee80000300a00 */
[----:B------:R-:W2:Y:S04]  /*496c0*/  LDL.LU.64 R16, [R1+0x4088] ;  /* 0x0040880001107983 */ /* 0x000ea80000300a00 */
[----:B------:R0:W-:Y:S04]  /*496d0*/  STL.64 [R1+0x550], R24 ;  /* 0x0005501801007387 */ /* 0x0001e80000100a00 */
[----:B------:R1:W-:Y:S04]  /*496e0*/  STL.64 [R1+0x558], R26 ;  /* 0x0005581a01007387 */ /* 0x0003e80000100a00 */
[----:B0-----:R-:W4:Y:S04]  /*496f0*/  LDL.LU.64 R24, [R1+0x1510] ;  /* 0x0015100001187983 */ /* 0x001f280000300a00 */
[----:B-1----:R-:W4:Y:S04]  /*49700*/  LDL.LU.64 R26, [R1+0x1518] ;  /* 0x00151800011a7983 */ /* 0x002f280000300a00 */
[----:B------:R-:W-:Y:S04]  /*49710*/  STL.64 [R1+0x3fc8], R22 ;  /* 0x003fc81601007387 */ /* 0x000fe80000100a00 */
[----:B------:R0:W-:Y:S04]  /*49720*/  STL.64 [R1+0x3fc0], R20 ;  /* 0x003fc01401007387 */ /* 0x0001e80000100a00 */
[----:B0-----:R-:W2:Y:S04]  /*49730*/  LDL.LU.64 R20, [R1+0x1520] ;  /* 0x0015200001147983 */ /* 0x001ea80000300a00 */
[----:B------:R-:W2:Y:S01]  /*49740*/  LDL.LU.64 R22, [R1+0x1528] ;  /* 0x0015280001167983 */ /* 0x000ea20000300a00 */
[C---:B---3--:R-:W-:Y:S08]  /*49750*/  HMMA.16816.F32 R4, R12.reuse, R18, R4 ;  /* 0x000000120c04723c */ /* 0x048ff00000001804 */
[----:B--2---:R-:W-:Y:S11]  /*49760*/  HMMA.16816.F32 R20, R12, R16, R20 ;  /* 0x000000100c14723c */ /* 0x004ff60000001814 */
[----:B------:R-:W-:Y:S04]  /*49770*/  STL.64 [R1+0x540], R4 ;  /* 0x0005400401007387 */ /* 0x000fe80000100a00 */
[----:B------:R0:W-:Y:S04]  /*49780*/  STL.64 [R1+0x548], R6 ;  /* 0x0005480601007387 */ /* 0x0001e80000100a00 */
[----:B0-----:R-:W2:Y:S04]  /*49790*/  LDL.LU.64 R6, [R1+0x4080] ;  /* 0x0040800001067983 */ /* 0x001ea80000300a00 */
[----:B------:R-:W3:Y:S04]  /*497a0*/  LDL.LU.64 R4, [R1+0x4078] ;  /* 0x0040780001047983 */ /* 0x000ee80000300a00 */
[----:B------:R0:W-:Y:S04]  /*497b0*/  STL.64 [R1+0x3fb8], R18 ;  /* 0x003fb81201007387 */ /* 0x0001e80000100a00 */
[----:B------:R-:W-:Y:S04]  /*497c0*/  STL.64 [R1+0x530], R20 ;  /* 0x0005301401007387 */ /* 0x000fe80000100a00 */
[----:B------:R-:W-:Y:S01]  /*497d0*/  STL.64 [R1+0x538], R22 ;  /* 0x0005381601007387 */ /* 0x000fe20000100a00 */
[----:B0-----:R-:W-:-:S02]  /*497e0*/  IMAD.MOV.U32 R18, RZ, RZ, R10 ;  /* 0x000000ffff127224 */ /* 0x001fc400078e000a */
[----:B------:R-:W-:Y:S01]  /*497f0*/  IMAD.MOV.U32 R19, RZ, RZ, R11 ;  /* 0x000000ffff137224 */ /* 0x000fe200078e000b */
[----:B------:R-:W4:Y:S04]  /*49800*/  LDL.LU R10, [R1+0x4074] ;  /* 0x00407400010a7983 */ /* 0x000f280000300800 */
[----:B------:R-:W4:Y:S04]  /*49810*/  LDL.LU R11, [R1+0x4070] ;  /* 0x00407000010b7983 */ /* 0x000f280000300800 */
[----:B------:R2:W-:Y:S04]  /*49820*/  STL.64 [R1+0x3fb0], R16 ;  /* 0x003fb01001007387 */ /* 0x0005e80000100a00 */
[----:B------:R3:W-:Y:S01]  /*49830*/  STL.64 [R1+0x3ff0], R18 ;  /* 0x003ff01201007387 */ /* 0x0007e20000100a00 */
[----:B--2---:R-:W-:-:S02]  /*49840*/  IMAD.MOV.U32 R16, RZ, RZ, R7 ;  /* 0x000000ffff107224 */ /* 0x004fc400078e0007 */
[----:B------:R-:W-:Y:S02]  /*49850*/  IMAD.MOV.U32 R17, RZ, RZ, R6 ;  /* 0x000000ffff117224 */ /* 0x000fe400078e0006 */
[----:B---3--:R-:W-:Y:S02]  /*49860*/  IMAD.MOV.U32 R18, RZ, RZ, R5 ;  /* 0x000000ffff127224 */ /* 0x008fe400078e0005 */
[----:B------:R-:W-:Y:S02]  /*49870*/  IMAD.MOV.U32 R19, RZ, RZ, R4 ;  /* 0x000000ffff137224 */ /* 0x000fe400078e0004 */
[----:B------:R-:W2:Y:S04]  /*49880*/  LDL.LU.64 R4, [R1+0x1500] ;  /* 0x0015000001047983 */ /* 0x000ea80000300a00 */
[----:B------:R-:W2:Y:S04]  /*49890*/  LDL.LU.64 R6, [R1+0x1508] ;  /* 0x0015080001067983 */ /* 0x000ea80000300a00 */
[----:B------:R-:W-:Y:S04]  /*498a0*/  STL.64 [R1+0x4008], R16 ;  /* 0x0040081001007387 */ /* 0x000fe80000100a00 */
[----:B------:R4:W-:Y:S02]  /*498b0*/  STL.64 [R1+0x4020], R18 ;  /* 0x0040201201007387 */ /* 0x0009e40000100a00 */
[----:B----4-:R-:W-:Y:S02]  /*498c0*/  HMMA.16816.F32 R16, R12, R10, R24 ;  /* 0x0000000a0c10723c */ /* 0x010fe40000001818 */
[----:B------:R-:W3:Y:S04]  /*498d0*/  LDL.LU.64 R24, [R1+0x12e0] ;  /* 0x0012e00001187983 */ /* 0x000ee80000300a00 */
[----:B------:R-:W4:-:S13]  /*498e0*/  LDL.LU.64 R26, [R1+0x12e8] ;  /* 0x0012e800011a7983 */ /* 0x000f1a0000300a00 */
[----:B------:R-:W-:Y:S04]  /*498f0*/  STL.64 [R1+0x520], R16 ;  /* 0x0005201001007387 */ /* 0x000fe80000100a00 */
[----:B------:R-:W-:Y:S04]  /*49900*/  STL.64 [R1+0x528], R18 ;  /* 0x0005281201007387 */ /* 0x000fe80000100a00 */
[----:B----4-:R-:W-:Y:S04]  /*49910*/  STL.64 [R1+0x4040], R26 ;  /* 0x0040401a01007387 */ /* 0x010fe80000100a00 */
[----:B---3--:R0:W-:Y:S04]  /*49920*/  STL.64 [R1+0x4038], R24 ;  /* 0x0040381801007387 */ /* 0x0081e80000100a00 */
[----:B0-----:R-:W3:Y:S04]  /*49930*/  LDL.LU.64 R24, [R1+0x14e0] ;  /* 0x0014e00001187983 */ /* 0x001ee80000300a00 */
[----:B------:R-:W4:Y:S01]  /*49940*/  LDL.LU.64 R26, [R1+0x14e8] ;  /* 0x0014e800011a7983 */ /* 0x000f220000300a00 */
[C---:B--2---:R-:W-:Y:S03]  /*49950*/  HMMA.16816.F32 R4, R12.reuse, R8, R4 ;  /* 0x000000080c04723c */ /* 0x044fe60000001804 */
[----:B----4-:R-:W-:Y:S04]  /*49960*/  STL.64 [R1+0x4050], R26 ;  /* 0x0040501a01007387 */ /* 0x010fe80000100a00 */
[----:B---3--:R0:W-:Y:S04]  /*49970*/  STL.64 [R1+0x4048], R24 ;  /* 0x0040481801007387 */ /* 0x0081e80000100a00 */
[----:B0-----:R-:W2:Y:S04]  /*49980*/  LDL.LU.64 R24, [R1+0x14f0] ;  /* 0x0014f00001187983 */ /* 0x001ea80000300a00 */
[----:B------:R-:W2:Y:S04]  /*49990*/  LDL.LU.64 R26, [R1+0x14f8] ;  /* 0x0014f800011a7983 */ /* 0x000ea80000300a00 */
[----:B------:R-:W3:Y:S04]  /*499a0*/  LDL.LU R18, [R1+0x460] ;  /* 0x0004600001127983 */ /* 0x000ee80000300800 */
[----:B------:R-:W4:Y:S04]  /*499b0*/  LDL.LU R20, [R1+0x46c] ;  /* 0x00046c0001147983 */ /* 0x000f280000300800 */
[----:B------:R-:W4:Y:S04]  /*499c0*/  LDL.LU R21, [R1+0x468] ;  /* 0x0004680001157983 */ /* 0x000f280000300800 */
[----:B------:R-:W2:Y:S04]  /*499d0*/  LDL.LU R22, [R1+0x474] ;  /* 0x0004740001167983 */ /* 0x000ea80000300800 */
[----:B------:R-:W2:Y:S04]  /*499e0*/  LDL.LU R23, [R1+0x470] ;  /* 0x0004700001177983 */ /* 0x000ea80000300800 */
[----:B------:R-:W-:Y:S04]  /*499f0*/  STL.64 [R1+0x510], R4 ;  /* 0x0005100401007387 */ /* 0x000fe80000100a00 */
[----:B------:R0:W-:Y:S04]  /*49a00*/  STL.64 [R1+0x518], R6 ;  /* 0x0005180601007387 */ /* 0x0001e80000100a00 */
[----:B0-----:R-:W2:Y:S04]  /*49a10*/  LDL.LU.64 R6, [R1+0x4068] ;  /* 0x0040680001067983 */ /* 0x001ea80000300a00 */
[----:B------:R-:W3:Y:S01]  /*49a20*/  LDL.LU.64 R4, [R1+0x4060] ;  /* 0x0040600001047983 */ /* 0x000ee20000300a00 */
[----:B------:R-:W-:Y:S01]  /*49a30*/  IMAD.MOV.U32 R17, RZ, RZ, R0 ;  /* 0x000000ffff117224 */ /* 0x000fe200078e0000 */
[----:B--2---:R-:W-:Y:S01]  /*49a40*/  HMMA.16816.F32 R24, R12, R6, R24 ;  /* 0x000000060c18723c */ /* 0x004fe20000001818 */
[----:B---3--:R-:W-:-:S02]  /*49a50*/  IMAD.MOV.U32 R16, RZ, RZ, R5 ;  /* 0x000000ffff107224 */ /* 0x008fc400078e0005 */
[----:B------:R-:W2:Y:S04]  /*49a60*/  LDL.LU R5, [R1+0x4058] ;  /* 0x0040580001057983 */ /* 0x000ea80000300800 */
[----:B------:R-:W3:Y:S04]  /*49a70*/  LDL.LU R19, [R1+0x47c] ;  /* 0x00047c0001137983 */ /* 0x000ee80000300800 */
[----:B------:R-:W3:Y:S04]  /*49a80*/  LDL.LU R0, [R1+0x478] ;  /* 0x0004780001007983 */ /* 0x000ee80000300800 */
[----:B------:R0:W-:Y:S04]  /*49a90*/  STL.64 [R1+0x3fd8], R10 ;  /* 0x003fd80a01007387 */ /* 0x0001e80000100a00 */
[----:B0-----:R-:W2:Y:S04]  /*49aa0*/  LDL.LU R11, [R1+0x464] ;  /* 0x00046400010b7983 */ /* 0x001ea80000300800 */
        /* <DEDUP_REMOVED lines=10> */
[----:B------:R-:W2:Y:S04]  /*49b50*/  LDL.LU.64 R24, [R1+0x4038] ;  /* 0x0040380001187983 */ /* 0x000ea80000300a00 */
[----:B------:R-:W-:Y:S04]  /*49b60*/  STL.64 [R1+0x3f98], R6 ;  /* 0x003f980601007387 */ /* 0x000fe80000100a00 */
[----:B------:R2:W-:Y:S02]  /*49b70*/  STL.64 [R1+0x3f90], R4 ;  /* 0x003f900401007387 */ /* 0x0005e40000100a00 */
[----:B--2---:R-:W-:Y:S02]  /*49b80*/  HMMA.16816.F32 R4, R12, R2, R24 ;  /* 0x000000020c04723c */ /* 0x004fe40000001818 */
[----:B------:R-:W2:Y:S04]  /*49b90*/  LDL.LU.64 R24, [R1+0x14a0] ;  /* 0x0014a00001187983 */ /* 0x000ea80000300a00 */
[----:B------:R-:W2:-:S13]  /*49ba0*/  LDL.LU.64 R26, [R1+0x14a8] ;  /* 0x0014a800011a7983 */ /* 0x000e9a0000300a00 */
[----:B------:R-:W-:Y:S04]  /*49bb0*/  STL.64 [R1+0x220], R4 ;  /* 0x0002200401007387 */ /* 0x000fe80000100a00 */
[----:B------:R-:W-:Y:S04]  /*49bc0*/  STL.64 [R1+0x228], R6 ;  /* 0x0002280601007387 */ /* 0x000fe80000100a00 */
        /* <DEDUP_REMOVED lines=8> */
[----:B------:R-:W-:-:S02]  /*49c50*/  IMAD R12, R18, 0x100, R11 ;  /* 0x00000100120c7824 */ /* 0x000fc400078e020b */
[----:B----4-:R-:W-:Y:S02]  /*49c60*/  IMAD R13, R21, 0x100, R20 ;  /* 0x00000100150d7824 */ /* 0x010fe400078e0214 */
[----:B------:R-:W-:Y:S02]  /*49c70*/  IMAD R14, R23, 0x100, R22 ;  /* 0x00000100170e7824 */ /* 0x000fe400078e0216 */
[----:B---3--:R-:W-:Y:S01]  /*49c80*/  IMAD R15, R0, 0x100, R19 ;  /* 0x00000100000f7824 */ /* 0x008fe200078e0213 */
        /* <DEDUP_REMOVED lines=31> */
[----:B0-----:R-:W2:Y:S01]  /*49e80*/  LDL.LU.64 R18, [R1+0x3ff0] ;  /* 0x003ff00001127983 */ /* 0x001ea20000300a00 */
[C---:B---3--:R-:W-:Y:S08]  /*49e90*/  HMMA.16816.F32 R4, R12.reuse, R28, R4 ;  /* 0x0000001c0c04723c */ /* 0x048ff00000001804 */
[----:B--2---:R-:W-:Y:S01]  /*49ea0*/  HMMA.16816.F32 R16, R12, R18, R24 ;  /* 0x000000120c10723c */ /* 0x004fe20000001818 */
[----:B------:R-:W4:Y:S04]  /*49eb0*/  LDL.LU.64 R26, [R1+0x3fe8] ;  /* 0x003fe800011a7983 */ /* 0x000f280000300a00 */
[----:B------:R-:W2:-:S14]  /*49ec0*/  LDL.LU.64 R24, [R1+0x3fe0] ;  /* 0x003fe00001187983 */ /* 0x000e9c0000300a00 */
[----:B------:R0:W-:Y:S04]  /*49ed0*/  STL.64 [R1+0x4b0], R16 ;  /* 0x0004b01001007387 */ /* 0x0001e80000100a00 */
[----:B------:R1:W-:Y:S04]  /*49ee0*/  STL.64 [R1+0x4b8], R18 ;  /* 0x0004b81201007387 */ /* 0x0003e80000100a00 */
[----:B0-----:R-:W3:Y:S04]  /*49ef0*/  LDL.LU.64 R16, [R1+0x1450] ;  /* 0x0014500001107983 */ /* 0x001ee80000300a00 */
[----:B-1----:R-:W3:Y:S04]  /*49f00*/  LDL.LU.64 R18, [R1+0x1458] ;  /* 0x0014580001127983 */ /* 0x002ee80000300a00 */
[----:B------:R0:W-:Y:S04]  /*49f10*/  STL.64 [R1+0x4a0], R4 ;  /* 0x0004a00401007387 */ /* 0x0001e80000100a00 */
[----:B------:R1:W-:Y:S04]  /*49f20*/  STL.64 [R1+0x4a8], R6 ;  /* 0x0004a80601007387 */ /* 0x0003e80000100a00 */
[----:B0-----:R-:W3:Y:S04]  /*49f30*/  LDL.LU.64 R4, [R1+0x1440] ;  /* 0x0014400001047983 */ /* 0x001ee80000300a00 */
[----:B-1----:R-:W3:Y:S04]  /*49f40*/  LDL.LU.64 R6, [R1+0x1448] ;  /* 0x0014480001067983 */ /* 0x002ee80000300a00 */
[----:B------:R-:W-:Y:S01]  /*49f50*/  STL.64 [R1+0x3f48], R28 ;  /* 0x003f481c01007387 */ /* 0x000fe20000100a00 */
[C---:B----4-:R-:W-:Y:S08]  /*49f60*/  HMMA.16816.F32 R8, R12.reuse, R26, R8 ;  /* 0x0000001a0c08723c */ /* 0x050ff00000001808 */
[C---:B--2---:R-:W-:Y:S11]  /*49f70*/  HMMA.16816.F32 R20, R12.reuse, R24, R20 ;  /* 0x000000180c14723c */ /* 0x044ff60000001814 */
[----:B------:R-:W-:Y:S04]  /*49f80*/  STL.64 [R1+0x490], R8 ;  /* 0x0004900801007387 */ /* 0x000fe80000100a00 */
[----:B------:R0:W-:Y:S04]  /*49f90*/  STL.64 [R1+0x498], R10 ;  /* 0x0004980a01007387 */ /* 0x0001e80000100a00 */
[----:B0-----:R-:W2:Y:S04]  /*49fa0*/  LDL.LU.64 R10, [R1+0x3fd8] ;  /* 0x003fd800010a7983 */ /* 0x001ea80000300a00 */
[----:B------:R-:W4:Y:S04]  /*49fb0*/  LDL.LU.64 R8, [R1+0x3fd0] ;  /* 0x003fd00001087983 */ /* 0x000f280000300a00 */
[----:B------:R-:W-:Y:S04]  /*49fc0*/  STL.64 [R1+0x480], R20 ;  /* 0x0004801401007387 */ /* 0x000fe80000100a00 */
[----:B------:R0:W-:Y:S04]  /*49fd0*/  STL.64 [R1+0x488], R22 ;  /* 0x0004881601007387 */ /* 0x0001e80000100a00 */
[----:B0-----:R-:W2:Y:S04]  /*49fe0*/  LDL.LU.64 R22, [R1+0x3fc8] ;  /* 0x003fc80001167983 */ /* 0x001ea80000300a00 */
[----:B------:R-:W3:Y:S04]  /*49ff0*/  LDL.LU.64 R20, [R1+0x3fc0] ;  /* 0x003fc00001147983 */ /* 0x000ee80000300a00 */
[----:B------:R-:W2:Y:S04]  /*4a000*/  LDL.LU R0, [R1+0x20e0] ;  /* 0x0020e00001007983 */ /* 0x000ea80000300800 */
[----:B------:R0:W-:Y:S04]  /*4a010*/  STL.64 [R1+0x3f40], R26 ;  /* 0x003f401a01007387 */ /* 0x0001e80000100a00 */
[----:B0-----:R-:W2:Y:S04]  /*4a020*/  LDL.LU.64 R26, [R1+0x18] ;  /* 0x00001800011a7983 */ /* 0x001ea80000300a00 */
[----:B------:R0:W-:Y:S04]  /*4a030*/  STL.64 [R1+0x3f38], R24 ;  /* 0x003f381801007387 */ /* 0x0001e80000100a00 */
[----:B0-----:R-:W3:Y:S04]  /*4a040*/  LDL.LU R24, [R1+0x20d8] ;  /* 0x0020d80001187983 */ /* 0x001ee80000300800 */
[----:B------:R-:W3:Y:S04]  /*4a050*/  LDL.LU R25, [R1+0x20e4] ;  /* 0x0020e40001197983 */ /* 0x000ee80000300800 */
[----:B--2---:R-:W-:Y:S04]  /*4a060*/  STL.64 [R1+0x3f78], R26 ;  /* 0x003f781a01007387 */ /* 0x004fe80000100a00 */
[----:B---3--:R0:W-:Y:S04]  /*4a070*/  STL.64 [R1+0x3f70], R24 ;  /* 0x003f701801007387 */ /* 0x0081e80000100a00 */
[----:B0-----:R-:W2:Y:S04]  /*4a080*/  LDL.LU.64 R24, [R1+0x1460] ;  /* 0x0014600001187983 */ /* 0x001ea80000300a00 */
[----:B------:R-:W2:Y:S01]  /*4a090*/  LDL.LU.64 R26, [R1+0x1468] ;  /* 0x00146800011a7983 */ /* 0x000ea20000300a00 */
[C---:B------:R-:W-:Y:S08]  /*4a0a0*/  HMMA.16816.F32 R16, R12.reuse, R20, R16 ;  /* 0x000000140c10723c */ /* 0x040ff00000001810 */
[----:B--2---:R-:W-:-:S15]  /*4a0b0*/  HMMA.16816.F32 R24, R12, R22, R24 ;  /* 0x000000160c18723c */ /* 0x004fde0000001818 */
[----:B------:R-:W-:-:S04]  /*4a0c0*/  NOP ;  /* 0x0000000000007918 */ /* 0x000fc80000000000 */
[----:B------:R0:W-:Y:S04]  /*4a0d0*/  STL.64 [R1+0x470], R24 ;  /* 0x0004701801007387 */ /* 0x0001e80000100a00 */
[----:B------:R1:W-:Y:S04]  /*4a0e0*/  STL.64 [R1+0x478], R26 ;  /* 0x0004781a01007387 */ /* 0x0003e80000100a00 */
[----:B0-----:R-:W2:Y:S04]  /*4a0f0*/  LDL.LU.64 R24, [R1+0x1430] ;  /* 0x0014300001187983 */ /* 0x001ea80000300a00 */
[----:B-1----:R-:W2:Y:S04]  /*4a100*/  LDL.LU.64 R26, [R1+0x1438] ;  /* 0x00143800011a7983 */ /* 0x002ea80000300a00 */
[----:B------:R-:W-:Y:S04]  /*4a110*/  STL.64 [R1+0x460], R16 ;  /* 0x0004601001007387 */ /* 0x000fe80000100a00 */
[----:B------:R0:W-:Y:S04]  /*4a120*/  STL.64 [R1+0x468], R18 ;  /* 0x0004681201007387 */ /* 0x0001e80000100a00 */
[----:B0-----:R-:W3:Y:S04]  /*4a130*/  LDL.LU.64 R18, [R1+0x3fb8] ;  /* 0x003fb80001127983 */ /* 0x001ee80000300a00 */
[----:B------:R-:W2:Y:S04]  /*4a140*/  LDL.LU.64 R16, [R1+0x3fb0] ;  /* 0x003fb00001107983 */ /* 0x000ea80000300a00 */
[----:B------:R-:W-:Y:S04]  /*4a150*/  STL.64 [R1+0x3f20], R22 ;  /* 0x003f201601007387 */ /* 0x000fe80000100a00 */
[----:B------:R3:W-:Y:S02]  /*4a160*/  STL.64 [R1+0x3f18], R20 ;  /* 0x003f181401007387 */ /* 0x0007e40000100a00 */
[C---:B---3--:R-:W-:Y:S02]  /*4a170*/  HMMA.16816.F32 R20, R12.reuse, R18, R4 ;  /* 0x000000120c14723c */ /* 0x048fe40000001804 */
[----:B------:R-:W3:Y:S04]  /*4a180*/  LDL.LU.64 R4, [R1+0x1410] ;  /* 0x0014100001047983 */ /* 0x000ee80000300a00 */
[----:B------:R-:W3:Y:S02]  /*4a190*/  LDL.LU.64 R6, [R1+0x1418] ;  /* 0x0014180001067983 */ /* 0x000ee40000300a00 */
[C---:B--2---:R-:W-:Y:S11]  /*4a1a0*/  HMMA.16816.F32 R24, R12.reuse, R16, R24 ;  /* 0x000000100c18723c */ /* 0x044ff60000001818 */
[----:B------:R-:W-:Y:S04]  /*4a1b0*/  STL.64 [R1+0x450], R20 ;  /* 0x0004501401007387 */ /* 0x000fe80000100a00 */
[----:B------:R-:W-:Y:S04]  /*4a1c0*/  STL.64 [R1+0x458], R22 ;  /* 0x0004581601007387 */ /* 0x000fe80000100a00 */
[----:B---3--:R-:W-:Y:S04]  /*4a1d0*/  STL.64 [R1+0x3fa8], R6 ;  /* 0x003fa80601007387 */ /* 0x008fe80000100a00 */
[----:B------:R0:W-:Y:S04]  /*4a1e0*/  STL.64 [R1+0x3fa0], R4 ;  /* 0x003fa00401007387 */ /* 0x0001e80000100a00 */
[----:B0-----:R-:W2:Y:S04]  /*4a1f0*/  LDL.LU.64 R4, [R1+0x1420] ;  /* 0x0014200001047983 */ /* 0x001ea80000300a00 */
[----:B------:R-:W2:Y:S04]  /*4a200*/  LDL.LU.64 R6, [R1+0x1428] ;  /* 0x0014280001067983 */ /* 0x000ea80000300a00 */
[----:B------:R-:W3:Y:S04]  /*4a210*/  LDL.LU.64 R20, [R1+0x1400] ;  /* 0x0014000001147983 */ /* 0x000ee80000300a00 */
[----:B------:R-:W3:Y:S04]  /*4a220*/  LDL.LU.64 R22, [R1+0x1408] ;  /* 0x0014080001167983 */ /* 0x000ee80000300a00 */
[----:B------:R0:W-:Y:S04]  /*4a230*/  STL [R1+0x3f0c], R18 ;  /* 0x003f0c1201007387 */ /* 0x0001e80000100800 */
[----:B0-----:R-:W3:Y:S04]  /*4a240*/  LDL.LU R18, [R1+0x20dc] ;  /* 0x0020dc0001127983 */ /* 0x001ee80000300800 */
[----:B------:R0:W-:Y:S04]  /*4a250*/  STL [R1+0x3f08], R19 ;  /* 0x003f081301007387 */ /* 0x0001e80000100800 */
[----:B0-----:R-:W3:Y:S04]  /*4a260*/  LDL.LU R19, [R1+0x20d0] ;  /* 0x0020d00001137983 */ /* 0x001ee80000300800 */
[----:B------:R0:W-:Y:S04]  /*4a270*/  STL.64 [R1+0x440], R24 ;  /* 0x0004401801007387 */ /* 0x0001e80000100a00 */
[----:B------:R1:W-:Y:S04]  /*4a280*/  STL.64 [R1+0x448], R26 ;  /* 0x0004481a01007387 */ /* 0x0003e80000100a00 */
[----:B0-----:R-:W3:Y:S04]  /*4a290*/  LDL.LU.64 R24, [R1+0x12d0] ;  /* 0x0012d00001187983 */ /* 0x001ee80000300a00 */
[----:B-1----:R-:W3:Y:S01]  /*4a2a0*/  LDL.LU.64 R26, [R1+0x12d8] ;  /* 0x0012d800011a7983 */ /* 0x002ee20000300a00 */
[C---:B--2---:R-:W-:Y:S03]  /*4a2b0*/  HMMA.16816.F32 R4, R12.reuse, R10, R4 ;  /* 0x0000000a0c04723c */ /* 0x044fe60000001804 */
[----:B---3--:R-:W-:Y:S04]  /*4a2c0*/  STL.64 [R1+0x3f88], R26 ;  /* 0x003f881a01007387 */ /* 0x008fe80000100a00 */
[----:B------:R0:W-:Y:S04]  /*4a2d0*/  STL.64 [R1+0x3f80], R24 ;  /* 0x003f801801007387 */ /* 0x0001e80000100a00 */
[----:B0-----:R-:W2:Y:S04]  /*4a2e0*/  LDL.LU.64 R24, [R1+0x13f0] ;  /* 0x0013f00001187983 */ /* 0x001ea80000300a00 */
[----:B------:R-:W2:Y:S04]  /*4a2f0*/  LDL.LU.64 R26, [R1+0x13f8] ;  /* 0x0013f800011a7983 */ /* 0x000ea80000300a00 */
[----:B------:R0:W-:Y:S04]  /*4a300*/  STL [R1+0x3f10], R17 ;  /* 0x003f101101007387 */ /* 0x0001e80000100800 */
[----:B0-----:R-:W3:Y:S04]  /*4a310*/  LDL.LU R17, [R1+0x20d4] ;  /* 0x0020d40001117983 */ /* 0x001ee80000300800 */
        /* <DEDUP_REMOVED lines=12> */
[----:B0-----:R-:W3:Y:S04]  /*4a3e0*/  LDL.LU R8, [R1+0x20cc] ;  /* 0x0020cc0001087983 */ /* 0x001ee80000300800 */
[----:B------:R-:W3:Y:S01]  /*4a3f0*/  LDL.LU R9, [R1+0x20c8] ;  /* 0x0020c80001097983 */ /* 0x000ee20000300800 */
[C---:B----4-:R-:W-:Y:S08]  /*4a400*/  HMMA.16816.F32 R20, R12.reuse, R6, R20 ;  /* 0x000000060c14723c */ /* 0x050ff00000001814 */
[C---:B--2---:R-:W-:Y:S11]  /*4a410*/  HMMA.16816.F32 R24, R12.reuse, R4, R24 ;  /* 0x000000040c18723c */ /* 0x044ff60000001818 */
[----:B------:R0:W-:Y:S04]  /*4a420*/  STL.64 [R1+0x410], R20 ;  /* 0x0004101401007387 */ /* 0x0001e80000100a00 */
[----:B------:R1:W-:Y:S04]  /*4a430*/  STL.64 [R1+0x418], R22 ;  /* 0x0004181601007387 */ /* 0x0003e80000100a00 */
[----:B0-----:R-:W2:Y:S04]  /*4a440*/  LDL.LU.64 R20, [R1+0x13e0] ;  /* 0x0013e00001147983 */ /* 0x001ea80000300a00 */
[----:B-1----:R-:W2:Y:S04]  /*4a450*/  LDL.LU.64 R22, [R1+0x13e8] ;  /* 0x0013e80001167983 */ /* 0x002ea80000300a00 */
[----:B------:R-:W-:Y:S04]  /*4a460*/  STL.64 [R1+0x400], R24 ;  /* 0x0004001801007387 */ /* 0x000fe80000100a00 */
[----:B------:R0:W-:Y:S04]  /*4a470*/  STL.64 [R1+0x408], R26 ;  /* 0x0004081a01007387 */ /* 0x0001e80000100a00 */
[----:B0-----:R-:W4:Y:S04]  /*4a480*/  LDL.LU.64 R26, [R1+0x3f88] ;  /* 0x003f8800011a7983 */ /* 0x001f280000300a00 */
[----:B------:R-:W4:Y:S04]  /*4a490*/  LDL.LU.64 R24, [R1+0x3f80] ;  /* 0x003f800001187983 */ /* 0x000f280000300a00 */
[----:B------:R-:W2:Y:S04]  /*4a4a0*/  LDL.LU.64 R10, [R1+0x8] ;  /* 0x00000800010a7983 */ /* 0x000ea80000300a00 */
[----:B--2---:R-:W-:Y:S04]  /*4a4b0*/  STL.64 [R1+0x3f68], R10 ;  /* 0x003f680a01007387 */ /* 0x004fe80000100a00 */
[----:B------:R-:W2:Y:S04]  /*4a4c0*/  LDL.LU.64 R28, [R1] ;  /* 0x00000000011c7983 */ /* 0x000ea80000300a00 */
[----:B------:R0:W-:Y:S01]  /*4a4d0*/  STL.64 [R1+0x3f00], R6 ;  /* 0x003f000601007387 */ /* 0x0001e20000100a00 */
[----:B----4-:R-:W-:Y:S03]  /*4a4e0*/  HMMA.16816.F32 R12, R12, R2, R24 ;  /* 0x000000020c0c723c */ /* 0x010fe60000001818 */
[----:B0-----:R-:W4:Y:S04]  /*4a4f0*/  LDL.LU.64 R6, [R1+0x10] ;  /* 0x0000100001067983 */ /* 0x001f280000300a00 */
[----:B------:R-:W-:Y:S04]  /*4a500*/  STL.64 [R1+0x3ef8], R4 ;  /* 0x003ef80401007387 */ /* 0x000fe80000100a00 */
[----:B------:R-:W2:Y:S04]  /*4a510*/  LDL.LU.64 R26, [R1+0x3f78] ;  /* 0x003f7800011a7983 */ /* 0x000ea80000300a00 */
[----:B------:R-:W2:Y:S04]  /*4a520*/  LDL.LU.64 R24, [R1+0x3f70] ;  /* 0x003f700001187983 */ /* 0x000ea80000300a00 */
[----:B------:R3:W-:Y:S04]  /*4a530*/  STL.64 [R1+0x210], R12 ;  /* 0x0002100c01007387 */ /* 0x0007e80000100a00 */
[----:B------:R2:W-:Y:S01]  /*4a540*/  STL.64 [R1+0x218], R14 ;  /* 0x0002180e01007387 */ /* 0x0005e20000100a00 */
[----:B---3--:R-:W-:-:S02]  /*4a550*/  IMAD R12, R9, 0x100, R8 ;  /* 0x00000100090c7824 */ /* 0x008fc400078e0208 */
[----:B------:R-:W-:-:S03]  /*4a560*/  IMAD R13, R19, 0x100, R17 ;  /* 0x00000100130d7824 */ /* 0x000fc600078e0211 */
[----:B------:R-:W-:Y:S02]  /*4a570*/  F2FP.F16.E4M3.UNPACK_B R12, R12 ;  /* 0x0000000cff0c723e */ /* 0x000fe400020006ff */
[----:B------:R-:W-:Y:S01]  /*4a580*/  F2FP.F16.E4M3.UNPACK_B R13, R13 ;  /* 0x0000000dff0d723e */ /* 0x000fe200020006ff */
[----:B--2---:R-:W-:Y:S02]  /*4a590*/  IMAD R14, R24, 0x100, R18 ;  /* 0x00000100180e7824 */ /* 0x004fe400078e0212 */
[----:B------:R-:W-:-:S03]  /*4a5a0*/  IMAD R15, R0, 0x100, R25 ;  /* 0x00000100000f7824 */ /* 0x000fc600078e0219 */
[----:B------:R-:W-:Y:S02]  /*4a5b0*/  F2FP.F16.E4M3.UNPACK_B R14, R14 ;  /* 0x0000000eff0e723e */ /* 0x000fe400020006ff */
[----:B------:R-:W-:-:S07]  /*4a5c0*/  F2FP.F16.E4M3.UNPACK_B R15, R15 ;  /* 0x0000000fff0f723e */ /* 0x000fce00020006ff */
[----:B------:R-:W-:Y:S01]  /*4a5d0*/  HMMA.16816.F32 R8, R12, R26, R20 ;  /* 0x0000001a0c08723c */ /* 0x000fe20000001814 */
[----:B------:R-:W-:Y:S02]  /*4a5e0*/  IMAD.MOV.U32 R19, RZ, RZ, R26 ;  /* 0x000000ffff137224 */ /* 0x000fe400078e001a */
[----:B------:R-:W-:-:S15]  /*4a5f0*/  IMAD.MOV.U32 R0, RZ, RZ, R27 ;  /* 0x000000ffff007224 */ /* 0x000fde00078e001b */
[----:B------:R-:W-:Y:S01]  /*4a600*/  NOP ;  /* 0x0000000000007918 */ /* 0x000fe20000000000 */
[----:B------:R0:W-:Y:S04]  /*4a610*/  STL.64 [R1+0x3f0], R8 ;  /* 0x0003f00801007387 */ /* 0x0001e80000100a00 */
[----:B------:R1:W-:Y:S04]  /*4a620*/  STL.64 [R1+0x3f8], R10 ;  /* 0x0003f80a01007387 */ /* 0x0003e80000100a00 */
[----:B0-----:R-:W4:Y:S04]  /*4a630*/  LDL.LU.64 R8, [R1+0x13d0] ;  /* 0x0013d00001087983 */ /* 0x001f280000300a00 */
[----:B-1----:R-:W4:Y:S04]  /*4a640*/  LDL.LU.64 R10, [R1+0x13d8] ;  /* 0x0013d800010a7983 */ /* 0x002f280000300a00 */
[----:B------:R-:W-:Y:S04]  /*4a650*/  STL [R1+0x3f64], R19 ;  /* 0x003f641301007387 */ /* 0x000fe80000100800 */
[----:B------:R0:W-:Y:S04]  /*4a660*/  STL [R1+0x3f60], R16 ;  /* 0x003f601001007387 */ /* 0x0001e80000100800 */
        /* <DEDUP_REMOVED lines=10> */
[C---:B----4-:R-:W-:Y:S03]  /*4a710*/  HMMA.16816.F32 R8, R12.reuse, R6, R8 ;  /* 0x000000060c08723c */ /* 0x050fe60000001808 */
[----:B--2---:R-:W-:Y:S04]  /*4a720*/  STL.64 [R1+0x3f30], R22 ;  /* 0x003f301601007387 */ /* 0x004fe80000100a00 */
[----:B---3--:R0:W-:Y:S04]  /*4a730*/  STL.64 [R1+0x3f28], R20 ;  /* 0x003f281401007387 */ /* 0x0081e80000100a00 */
[----:B0-----:R-:W2:Y:S04]  /*4a740*/  LDL.LU.64 R20, [R1+0x1fe0] ;  /* 0x001fe00001147983 */ /* 0x001ea80000300a00 */
[----:B------:R-:W2:Y:S04]  /*4a750*/  LDL.LU.64 R22, [R1+0x1fe8] ;  /* 0x001fe80001167983 */ /* 0x000ea80000300a00 */
[----:B------:R-:W-:Y:S04]  /*4a760*/  STL.64 [R1+0x3e0], R8 ;  /* 0x0003e00801007387 */ /* 0x000fe80000100a00 */
[----:B------:R0:W-:Y:S04]  /*4a770*/  STL.64 [R1+0x3e8], R10 ;  /* 0x0003e80a01007387 */ /* 0x0001e80000100a00 */
[----:B0-----:R-:W3:Y:S01]  /*4a780*/  LDL.LU.64 R10, [R1+0x3f68] ;  /* 0x003f6800010a7983 */ /* 0x001ee20000300a00 */
[----:B------:R-:W-:Y:S01]  /*4a790*/  HMMA.16816.F32 R24, R12, R28, R24 ;  /* 0x0000001c0c18723c */ /* 0x000fe20000001818 */
[----:B------:R-:W-:-:S02]  /*4a7a0*/  IMAD.MOV.U32 R9, RZ, RZ, R6 ;  /* 0x000000ffff097224 */ /* 0x000fc400078e0006 */
[----:B------:R-:W-:Y:S01]  /*4a7b0*/  IMAD.MOV.U32 R8, RZ, RZ, R7 ;  /* 0x000000ffff087224 */ /* 0x000fe200078e0007 */
[----:B------:R-:W4:Y:S04]  /*4a7c0*/  LDL.LU.64 R4, [R1+0x1fb0] ;  /* 0x001fb00001047983 */ /* 0x000f280000300a00 */
[----:B------:R-:W4:Y:S01]  /*4a7d0*/  LDL.LU.64 R6, [R1+0x1fb8] ;  /* 0x001fb80001067983 */ /* 0x000f220000300a00 */
[----:B---3--:R-:W-:-:S15]  /*4a7e0*/  HMMA.16816.F32 R16, R12, R10, R16 ;  /* 0x0000000a0c10723c */ /* 0x008fde0000001810 */
[----:B------:R-:W-:-:S04]  /*4a7f0*/  NOP ;  /* 0x0000000000007918 */ /* 0x000fc80000000000 */
[----:B------:R-:W-:Y:S04]  /*4a800*/  STL.64 [R1+0x3d0], R16 ;  /* 0x0003d01001007387 */ /* 0x000fe80000100a00 */
[----:B------:R0:W-:Y:S04]  /*4a810*/  STL.64 [R1+0x3d8], R18 ;  /* 0x0003d81201007387 */ /* 0x0001e80000100a00 */
[----:B0-----:R-:W3:Y:S04]  /*4a820*/  LDL.LU R19, [R1+0x3f64] ;  /* 0x003f640001137983 */ /* 0x001ee80000300800 */
[----:B------:R-:W2:Y:S04]  /*4a830*/  LDL.LU R16, [R1+0x3f60] ;  /* 0x003f600001107983 */ /* 0x000ea80000300800 */
[----:B------:R-:W-:Y:S04]  /*4a840*/  STL.64 [R1+0x3c0], R24 ;  /* 0x0003c01801007387 */ /* 0x000fe80000100a00 */
[----:B------:R0:W-:Y:S01]  /*4a850*/  STL.64 [R1+0x3c8], R26 ;  /* 0x0003c81a01007387 */ /* 0x0001e20000100a00 */
[----:B------:R-:W-:-:S02]  /*4a860*/  IMAD.MOV.U32 R17, RZ, RZ, R10 ;  /* 0x000000ffff117224 */ /* 0x000fc400078e000a */
[----:B------:R-:W-:Y:S02]  /*4a870*/  IMAD.MOV.U32 R18, RZ, RZ, R11 ;  /* 0x000000ffff127224 */ /* 0x000fe400078e000b */
[----:B------:R-:W-:Y:S02]  /*4a880*/  IMAD.MOV.U32 R11, RZ, RZ, R28 ;  /* 0x000000ffff0b7224 */ /* 0x000fe400078e001c */
[----:B------:R-:W-:Y:S01]  /*4a890*/  IMAD.MOV.U32 R10, RZ, RZ, R29 ;  /* 0x000000ffff0a7224 */ /* 0x000fe200078e001d */
        /* <DEDUP_REMOVED lines=30> */
[----:B------:R4:W-:Y:S02]  /*4aa80*/  STL.64 [R1+0x388], R26 ;  /* 0x0003881a01007387 */ /* 0x0009e40000100a00 */
[----:B----4-:R-:W-:Y:S02]  /*4aa90*/  HMMA.16816.F32 R24, R12, R20, R4 ;  /* 0x000000140c18723c */ /* 0x010fe40000001804 */
[----:B------:R-:W2:Y:S04]  /*4aaa0*/  LDL.LU.64 R4, [R1+0x1fa0] ;  /* 0x001fa00001047983 */ /* 0x000ea80000300a00 */
[----:B------:R-:W2:-:S13]  /*4aab0*/  LDL.LU.64 R6, [R1+0x1fa8] ;  /* 0x001fa80001067983 */ /* 0x000e9a0000300a00 */
[----:B------:R-:W-:Y:S04]  /*4aac0*/  STL.64 [R1+0x370], R24 ;  /* 0x0003701801007387 */ /* 0x000fe80000100a00 */
[----:B------:R0:W-:Y:S04]  /*4aad0*/  STL.64 [R1+0x378], R26 ;  /* 0x0003781a01007387 */ /* 0x0001e80000100a00 */
[----:B------:R1:W-:Y:S01]  /*4aae0*/  STL.64 [R1+0x3e70], R22 ;  /* 0x003e701601007387 */ /* 0x0003e20000100a00 */
[----:B0-----:R-:W-:Y:S02]  /*4aaf0*/  IMAD.MOV.U32 R26, RZ, RZ, R9 ;  /* 0x000000ffff1a7224 */ /* 0x001fe400078e0009 */
[----:B------:R-:W-:-:S02]  /*4ab00*/  IMAD.MOV.U32 R27, RZ, RZ, R8 ;  /* 0x000000ffff1b7224 */ /* 0x000fc400078e0008 */
[----:B-1----:R-:W-:Y:S02]  /*4ab10*/  IMAD.MOV.U32 R22, RZ, RZ, R11 ;  /* 0x000000ffff167224 */ /* 0x002fe400078e000b */
[----:B------:R-:W-:Y:S01]  /*4ab20*/  IMAD.MOV.U32 R23, RZ, RZ, R10 ;  /* 0x000000ffff177224 */ /* 0x000fe200078e000a */
[----:B------:R-:W3:Y:S04]  /*4ab30*/  LDL.LU.64 R8, [R1+0x1f90] ;  /* 0x001f900001087983 */ /* 0x000ee80000300a00 */
[----:B------:R-:W3:Y:S04]  /*4ab40*/  LDL.LU.64 R10, [R1+0x1f98] ;  /* 0x001f9800010a7983 */ /* 0x000ee80000300a00 */
[----:B------:R-:W-:Y:S04]  /*4ab50*/  STL.64 [R1+0x3ea8], R26 ;  /* 0x003ea81a01007387 */ /* 0x000fe80000100a00 */
[----:B------:R0:W-:Y:S01]  /*4ab60*/  STL.64 [R1+0x3e68], R20 ;  /* 0x003e681401007387 */ /* 0x0001e20000100a00 */
[----:B------:R-:W-:-:S02]  /*4ab70*/  IMAD.MOV.U32 R24, RZ, RZ, R19 ;  /* 0x000000ffff187224 */ /* 0x000fc400078e0013 */
[----:B0-----:R-:W-:Y:S02]  /*4ab80*/  IMAD.MOV.U32 R20, RZ, RZ, R17 ;  /* 0x000000ffff147224 */ /* 0x001fe400078e0011 */
[----:B------:R-:W-:Y:S01]  /*4ab90*/  IMAD.MOV.U32 R21, RZ, RZ, R18 ;  /* 0x000000ffff157224 */ /* 0x000fe200078e0012 */
[----:B------:R-:W3:Y:S04]  /*4aba0*/  LDL.LU R17, [R1+0x3f10] ;  /* 0x003f100001117983 */ /* 0x000ee80000300800 */
[----:B------:R-:W2:Y:S04]  /*4abb0*/  LDL.LU R18, [R1+0x3f0c] ;  /* 0x003f0c0001127983 */ /* 0x000ea80000300800 */
[----:B------:R-:W2:Y:S04]  /*4abc0*/  LDL.LU R19, [R1+0x3f08] ;  /* 0x003f080001137983 */ /* 0x000ea80000300800 */
[----:B------:R-:W4:Y:S04]  /*4abd0*/  LDL.LU R28, [R1+0x20ec] ;  /* 0x0020ec00011c7983 */ /* 0x000f280000300800 */
[----:B------:R-:W3:Y:S04]  /*4abe0*/  LDL.LU R29, [R1+0x20f4] ;  /* 0x0020f400011d7983 */ /* 0x000ee80000300800 */
[----:B------:R-:W4:Y:S04]  /*4abf0*/  LDL.LU R26, [R1+0x2104] ;  /* 0x00210400011a7983 */ /* 0x000f280000300800 */
[----:B------:R-:W4:Y:S01]  /*4ac00*/  LDL.LU R27, [R1+0x2100] ;  /* 0x00210000011b7983 */ /* 0x000f220000300800 */
[----:B------:R-:W-:Y:S01]  /*4ac10*/  IMAD.MOV.U32 R25, RZ, RZ, R0 ;  /* 0x000000ffff197224 */ /* 0x000fe200078e0000 */
[C---:B--2---:R-:W-:Y:S08]  /*4ac20*/  HMMA.16816.F32 R4, R12.reuse, R18, R4 ;  /* 0x000000120c04723c */ /* 0x044ff00000001804 */
[C---:B---3--:R-:W-:Y:S01]  /*4ac30*/  HMMA.16816.F32 R8, R12.reuse, R16, R8 ;  /* 0x000000100c08723c */ /* 0x048fe20000001808 */
[----:B----4-:R-:W-:Y:S04]  /*4ac40*/  STL.64 [R1+0x3ed0], R26 ;  /* 0x003ed01a01007387 */ /* 0x010fe80000100a00 */
[----:B------:R0:W-:Y:S04]  /*4ac50*/  STL.64 [R1+0x3ec8], R24 ;  /* 0x003ec81801007387 */ /* 0x0001e80000100a00 */
[----:B0-----:R-:W2:Y:S04]  /*4ac60*/  LDL.LU.64 R24, [R1+0x2020] ;  /* 0x0020200001187983 */ /* 0x001ea80000300a00 */
[----:B------:R-:W2:Y:S04]  /*4ac70*/  LDL.LU.64 R26, [R1+0x2028] ;  /* 0x00202800011a7983 */ /* 0x000ea80000300a00 */
[----:B------:R-:W-:Y:S04]  /*4ac80*/  STL.64 [R1+0x3ea0], R22 ;  /* 0x003ea01601007387 */ /* 0x000fe80000100a00 */
[----:B------:R0:W-:Y:S04]  /*4ac90*/  STL.64 [R1+0x3e98], R20 ;  /* 0x003e981401007387 */ /* 0x0001e80000100a00 */
[----:B0-----:R-:W3:Y:S04]  /*4aca0*/  LDL.LU.64 R20, [R1+0x2010] ;  /* 0x0020100001147983 */ /* 0x001ee80000300a00 */
[----:B------:R-:W3:Y:S04]  /*4acb0*/  LDL.LU.64 R22, [R1+0x2018] ;  /* 0x0020180001167983 */ /* 0x000ee80000300a00 */
        /* <DEDUP_REMOVED lines=8> */
[----:B------:R-:W-:Y:S04]  /*4ad40*/  STL.64 [R1+0x3e50], R18 ;  /* 0x003e501201007387 */ /* 0x000fe80000100a00 */
[----:B------:R0:W-:Y:S04]  /*4ad50*/  STL.64 [R1+0x3e48], R16 ;  /* 0x003e481001007387 */ /* 0x0001e80000100a00 */
[----:B0-----:R-:W2:Y:S04]  /*4ad60*/  LDL.LU.64 R16, [R1+0x2030] ;  /* 0x0020300001107983 */ /* 0x001ea80000300a00 */
[----:B------:R-:W2:Y:S04]  /*4ad70*/  LDL.LU.64 R18, [R1+0x2038] ;  /* 0x0020380001127983 */ /* 0x000ea80000300a00 */
[----:B------:R-:W3:Y:S01]  /*4ad80*/  LDL.LU R0, [R1+0x2118] ;  /* 0x0021180001007983 */ /* 0x000ee20000300800 */
[----:B--2---:R-:W-:-:S15]  /*4ad90*/  HMMA.16816.F32 R16, R12, R10, R16 ;  /* 0x0000000a0c10723c */ /* 0x004fde0000001810 */
[----:B------:R-:W-:-:S04]  /*4ada0*/  NOP ;  /* 0x0000000000007918 */ /* 0x000fc80000000000 */
[----:B------:R-:W-:Y:S04]  /*4adb0*/  STL.64 [R1+0x340], R16 ;  /* 0x0003401001007387 */ /* 0x000fe80000100a00 */
[----:B------:R0:W-:Y:S02]  /*4adc0*/  STL.64 [R1+0x348], R18 ;  /* 0x0003481201007387 */ /* 0x0001e40000100a00 */
[----:B0-----:R-:W-:Y:S02]  /*4add0*/  HMMA.16816.F32 R16, R12, R8, R24 ;  /* 0x000000080c10723c */ /* 0x001fe40000001818 */
[----:B------:R-:W2:Y:S04]  /*4ade0*/  LDL.LU.64 R24, [R1+0x1f80] ;  /* 0x001f800001187983 */ /* 0x000ea80000300a00 */
[----:B------:R-:W2:-:S13]  /*4adf0*/  LDL.LU.64 R26, [R1+0x1f88] ;  /* 0x001f8800011a7983 */ /* 0x000e9a0000300a00 */
[----:B------:R-:W-:Y:S04]  /*4ae00*/  STL.64 [R1+0x330], R16 ;  /* 0x0003301001007387 */ /* 0x000fe80000100a00 */
[----:B------:R-:W-:Y:S04]  /*4ae10*/  STL.64 [R1+0x338], R18 ;  /* 0x0003381201007387 */ /* 0x000fe80000100a00 */
[----:B--2---:R-:W-:Y:S04]  /*4ae20*/  STL.64 [R1+0x3ee0], R26 ;  /* 0x003ee01a01007387 */ /* 0x004fe80000100a00 */
[----:B------:R0:W-:Y:S04]  /*4ae30*/  STL.64 [R1+0x3ed8], R24 ;  /* 0x003ed81801007387 */ /* 0x0001e80000100a00 */
[----:B0-----:R-:W4:Y:S04]  /*4ae40*/  LDL.LU.64 R24, [R1+0x2000] ;  /* 0x0020000001187983 */ /* 0x001f280000300a00 */
[----:B------:R-:W4:Y:S04]  /*4ae50*/  LDL.LU.64 R26, [R1+0x2008] ;  /* 0x00200800011a7983 */ /* 0x000f280000300a00 */
[----:B------:R-:W-:Y:S04]  /*4ae60*/  STL.64 [R1+0x3e30], R10 ;  /* 0x003e300a01007387 */ /* 0x000fe80000100a00 */
[----:B------:R3:W-:Y:S02]  /*4ae70*/  STL.64 [R1+0x3e28], R8 ;  /* 0x003e280801007387 */ /* 0x0007e40000100a00 */
[----:B---3--:R-:W-:Y:S02]  /*4ae80*/  HMMA.16816.F32 R8, R12, R6, R20 ;  /* 0x000000060c08723c */ /* 0x008fe40000001814 */
[----:B------:R-:W2:Y:S04]  /*4ae90*/  LDL.LU.64 R20, [R1+0x13a0] ;  /* 0x0013a00001147983 */ /* 0x000ea80000300a00 */
[----:B------:R-:W3:-:S13]  /*4aea0*/  LDL.LU.64 R22, [R1+0x13a8] ;  /* 0x0013a80001167983 */ /* 0x000eda0000300a00 */
[----:B------:R-:W-:Y:S04]  /*4aeb0*/  STL.64 [R1+0x320], R8 ;  /* 0x0003200801007387 */ /* 0x000fe80000100a00 */
[----:B------:R-:W-:Y:S01]  /*4aec0*/  STL.64 [R1+0x328], R10 ;  /* 0x0003280a01007387 */ /* 0x000fe20000100a00 */
[C---:B----4-:R-:W-:Y:S03]  /*4aed0*/  HMMA.16816.F32 R24, R12.reuse, R4, R24 ;  /* 0x000000040c18723c */ /* 0x050fe60000001818 */
        /* <DEDUP_REMOVED lines=12> */
[----:B------:R-:W-:Y:S04]  /*4afa0*/  STL.64 [R1+0x3e10], R6 ;  /* 0x003e100601007387 */ /* 0x000fe80000100a00 */
[----:B------:R0:W-:Y:S04]  /*4afb0*/  STL.64 [R1+0x3e08], R4 ;  /* 0x003e080401007387 */ /* 0x0001e80000100a00 */
[----:B0-----:R-:W3:Y:S04]  /*4afc0*/  LDL.LU.64 R4, [R1+0x12c0] ;  /* 0x0012c00001047983 */ /* 0x001ee80000300a00 */
[----:B------:R-:W3:Y:S01]  /*4afd0*/  LDL.LU.64 R6, [R1+0x12c8] ;  /* 0x0012c80001067983 */ /* 0x000ee20000300a00 */
[----:B--2---:R-:W-:Y:S03]  /*4afe0*/  HMMA.16816.F32 R12, R12, R2, R24 ;  /* 0x000000020c0c723c */ /* 0x004fe60000001818 */
[----:B------:R-:W2:Y:S04]  /*4aff0*/  LDL.LU.64 R26, [R1+0x3ed0] ;  /* 0x003ed000011a7983 */ /* 0x000ea80000300a00 */
[----:B------:R-:W2:-:S12]  /*4b000*/  LDL.LU.64 R24, [R1+0x3ec8] ;  /* 0x003ec80001187983 */ /* 0x000e980000300a00 */
[----:B------:R0:W-:Y:S04]  /*4b010*/  STL.64 [R1+0x200], R12 ;  /* 0x0002000c01007387 */ /* 0x0001e80000100a00 */
[----:B------:R1:W-:Y:S04]  /*4b020*/  STL.64 [R1+0x208], R14 ;  /* 0x0002080e01007387 */ /* 0x0003e80000100a00 */
[----:B0-----:R-:W2:Y:S04]  /*4b030*/  LDL.LU R12, [R1+0x20e8] ;  /* 0x0020e800010c7983 */ /* 0x001ea80000300800 */
[----:B------:R-:W3:Y:S04]  /*4b040*/  LDL.LU R13, [R1+0x20f0] ;  /* 0x0020f000010d7983 */ /* 0x000ee80000300800 */
[----:B-1----:R-:W4:Y:S04]  /*4b050*/  LDL.LU R14, [R1+0x20fc] ;  /* 0x0020fc00010e7983 */ /* 0x002f280000300800 */
[----:B------:R-:W4:Y:S01]  /*4b060*/  LDL.LU R15, [R1+0x20f8] ;  /* 0x0020f800010f7983 */ /* 0x000f220000300800 */
[----:B--2---:R-:W-:-:S02]  /*4b070*/  IMAD R12, R12, 0x100, R28 ;  /* 0x000001000c0c7824 */ /* 0x004fc400078e021c */
[----:B---3--:R-:W-:Y:S01]  /*4b080*/  IMAD R13, R13, 0x100, R29 ;  /* 0x000001000d0d7824 */ /* 0x008fe200078e021d */
[----:B------:R-:W2:Y:S01]  /*4b090*/  LDL.LU R28, [R1+0x3ec4] ;  /* 0x003ec400011c7983 */ /* 0x000ea20000300800 */
[----:B----4-:R-:W-:Y:S02]  /*4b0a0*/  IMAD R14, R15, 0x100, R14 ;  /* 0x000001000f0e7824 */ /* 0x010fe400078e020e */
[----:B------:R-:W-:Y:S01]  /*4b0b0*/  IMAD R15, R27, 0x100, R26 ;  /* 0x000001001b0f7824 */ /* 0x000fe200078e021a */
[----:B------:R-:W-:Y:S02]  /*4b0c0*/  F2FP.F16.E4M3.UNPACK_B R12, R12 ;  /* 0x0000000cff0c723e */ /* 0x000fe400020006ff */
[----:B------:R-:W-:Y:S01]  /*4b0d0*/  F2FP.F16.E4M3.UNPACK_B R13, R13 ;  /* 0x0000000dff0d723e */ /* 0x000fe200020006ff */
[----:B------:R-:W2:Y:S01]  /*4b0e0*/  LDL.LU R29, [R1+0x3ec0] ;  /* 0x003ec000011d7983 */ /* 0x000ea20000300800 */
[----:B------:R-:W-:Y:S02]  /*4b0f0*/  F2FP.F16.E4M3.UNPACK_B R14, R14 ;  /* 0x0000000eff0e723e */ /* 0x000fe400020006ff */
[----:B------:R-:W-:-:S07]  /*4b100*/  F2FP.F16.E4M3.UNPACK_B R15, R15 ;  /* 0x0000000fff0f723e */ /* 0x000fce00020006ff */
[----:B------:R-:W-:Y:S01]  /*4b110*/  HMMA.16816.F32 R24, R12, R24, R20 ;  /* 0x000000180c18723c */ /* 0x000fe20000001814 */
[----:B------:R-:W3:Y:S04]  /*4b120*/  LDL.LU.64 R22, [R1+0x3eb8] ;  /* 0x003eb80001167983 */ /* 0x000ee80000300a00 */
[----:B------:R-:W3:-:S14]  /*4b130*/  LDL.LU.64 R20, [R1+0x3eb0] ;  /* 0x003eb00001147983 */ /* 0x000edc0000300a00 */
[----:B------:R-:W-:Y:S04]  /*4b140*/  STL.64 [R1+0x1f0], R24 ;  /* 0x0001f01801007387 */ /* 0x000fe80000100a00 */
[----:B------:R0:W-:Y:S04]  /*4b150*/  STL.64 [R1+0x1f8], R26 ;  /* 0x0001f81a01007387 */ /* 0x0001e80000100a00 */
[----:B0-----:R-:W3:Y:S02]  /*4b160*/  LDL.LU.64 R26, [R1+0x3ea8] ;  /* 0x003ea800011a7983 */ /* 0x001ee40000300a00 */
[----:B---3--:R-:W-:Y:S02]  /*4b170*/  HMMA.16816.F32 R24, R12, R26, R20 ;  /* 0x0000001a0c18723c */ /* 0x008fe40000001814 */
[----:B------:R-:W3:Y:S04]  /*4b180*/  LDL.LU.64 R22, [R1+0x3ea0] ;  /* 0x003ea00001167983 */ /* 0x000ee80000300a00 */
[----:B------:R-:W4:-:S13]  /*4b190*/  LDL.LU.64 R20, [R1+0x3e98] ;  /* 0x003e980001147983 */ /* 0x000f1a0000300a00 */
[----:B------:R-:W-:Y:S04]  /*4b1a0*/  STL.64 [R1+0x1d0], R24 ;  /* 0x0001d01801007387 */ /* 0x000fe80000100a00 */
[----:B------:R0:W-:Y:S04]  /*4b1b0*/  STL.64 [R1+0x1d8], R26 ;  /* 0x0001d81a01007387 */ /* 0x0001e80000100a00 */
[----:B0-----:R-:W2:Y:S04]  /*4b1c0*/  LDL.LU.64 R26, [R1+0x3e90] ;  /* 0x003e9000011a7983 */ /* 0x001ea80000300a00 */
[----:B------:R-:W2:Y:S01]  /*4b1d0*/  LDL.LU.64 R24, [R1+0x3e88] ;  /* 0x003e880001187983 */ /* 0x000ea20000300a00 */
[C---:B----4-:R-:W-:Y:S08]  /*4b1e0*/  HMMA.16816.F32 R4, R12.reuse, R20, R4 ;  /* 0x000000140c04723c */ /* 0x050ff00000001804 */
[C---:B---3--:R-:W-:Y:S11]  /*4b1f0*/  HMMA.16816.F32 R16, R12.reuse, R22, R16 ;  /* 0x000000160c10723c */ /* 0x048ff60000001810 */
[----:B------:R-:W-:Y:S04]  /*4b200*/  STL.64 [R1+0x1b0], R4 ;  /* 0x0001b00401007387 */ /* 0x000fe80000100a00 */
[----:B------:R2:W-:Y:S04]  /*4b210*/  STL.64 [R1+0x1b8], R6 ;  /* 0x0001b80601007387 */ /* 0x0005e80000100a00 */
[----:B------:R-:W3:Y:S04]  /*4b220*/  LDL.LU.64 R20, [R1+0x1280] ;  /* 0x0012800001147983 */ /* 0x000ee80000300a00 */
[----:B------:R-:W-:Y:S04]  /*4b230*/  STL.64 [R1+0x180], R16 ;  /* 0x0001801001007387 */ /* 0x000fe80000100a00 */
[----:B------:R-:W-:Y:S04]  /*4b240*/  STL.64 [R1+0x188], R18 ;  /* 0x0001881201007387 */ /* 0x000fe80000100a00 */
[----:B------:R-:W4:Y:S01]  /*4b250*/  LDL.LU.64 R22, [R1+0x1288] ;  /* 0x0012880001167983 */ /* 0x000f220000300a00 */
[----:B--2---:R-:W-:-:S15]  /*4b260*/  HMMA.16816.F32 R4, R12, R28, R8 ;  /* 0x0000001c0c04723c */ /* 0x004fde0000001808 */
[----:B------:R-:W-:-:S04]  /*4b270*/  NOP ;  /* 0x0000000000007918 */ /* 0x000fc80000000000 */
[----:B------:R-:W-:Y:S04]  /*4b280*/  STL.64 [R1+0x160], R4 ;  /* 0x0001600401007387 */ /* 0x000fe80000100a00 */
[----:B------:R-:W-:Y:S04]  /*4b290*/  STL.64 [R1+0x168], R6 ;  /* 0x0001680601007387 */ /* 0x000fe80000100a00 */
[----:B----4-:R-:W-:Y:S04]  /*4b2a0*/  STL.64 [R1+0x3e80], R22 ;  /* 0x003e801601007387 */ /* 0x010fe80000100a00 */
[----:B---3--:R0:W-:Y:S04]  /*4b2b0*/  STL.64 [R1+0x3e78], R20 ;  /* 0x003e781401007387 */ /* 0x0081e80000100a00 */
        /* <DEDUP_REMOVED lines=21> */
[----:B------:R-:W4:Y:S04]  /*4b410*/  LDL.LU R28, [R1+0x2110] ;  /* 0x00211000011c7983 */ /* 0x000f280000300800 */
[----:B------:R-:W2:Y:S04]  /*4b420*/  LDL.LU R29, [R1+0x211c] ;  /* 0x00211c00011d7983 */ /* 0x000ea80000300800 */
[----:B------:R-:W-:Y:S04]  /*4b430*/  STL.64 [R1+0x140], R20 ;  /* 0x0001401401007387 */ /* 0x000fe80000100a00 */
[----:B------:R0:W-:Y:S04]  /*4b440*/  STL.64 [R1+0x148], R22 ;  /* 0x0001481601007387 */ /* 0x0001e80000100a00 */
[----:B0-----:R-:W2:Y:S04]  /*4b450*/  LDL.LU.64 R22, [R1+0x3e80] ;  /* 0x003e800001167983 */ /* 0x001ea80000300a00 */
[----:B------:R-:W2:Y:S04]  /*4b460*/  LDL.LU.64 R20, [R1+0x3e78] ;  /* 0x003e780001147983 */ /* 0x000ea80000300a00 */
[----:B------:R-:W3:Y:S04]  /*4b470*/  LDL.LU R26, [R1+0x2108] ;  /* 0x00210800011a7983 */ /* 0x000ee80000300800 */
[----:B------:R-:W4:Y:S01]  /*4b480*/  LDL.LU R27, [R1+0x2114] ;  /* 0x00211400011b7983 */ /* 0x000f220000300800 */
[----:B--2---:R-:W-:-:S15]  /*4b490*/  HMMA.16816.F32 R20, R12, R24, R20 ;  /* 0x000000180c14723c */ /* 0x004fde0000001814 */
[----:B------:R-:W-:-:S04]  /*4b4a0*/  NOP ;  /* 0x0000000000007918 */ /* 0x000fc80000000000 */
[----:B------:R-:W-:Y:S04]  /*4b4b0*/  STL.64 [R1+0x120], R20 ;  /* 0x0001201401007387 */ /* 0x000fe80000100a00 */
[----:B------:R0:W-:Y:S04]  /*4b4c0*/  STL.64 [R1+0x128], R22 ;  /* 0x0001281601007387 */ /* 0x0001e80000100a00 */
[----:B0-----:R-:W2:Y:S04]  /*4b4d0*/  LDL.LU.64 R22, [R1+0x3e70] ;  /* 0x003e700001167983 */ /* 0x001ea80000300a00 */
[----:B------:R-:W3:Y:S04]  /*4b4e0*/  LDL.LU.64 R20, [R1+0x3e68] ;  /* 0x003e680001147983 */ /* 0x000ee80000300a00 */
[----:B------:R-:W3:Y:S01]  /*4b4f0*/  LDL.LU R25, [R1+0x210c] ;  /* 0x00210c0001197983 */ /* 0x000ee20000300800 */
[----:B--2---:R-:W-:-:S15]  /*4b500*/  HMMA.16816.F32 R16, R12, R22, R16 ;  /* 0x000000160c10723c */ /* 0x004fde0000001810 */
[----:B------:R-:W-:-:S04]  /*4b510*/  NOP ;  /* 0x0000000000007918 */ /* 0x000fc80000000000 */
[----:B------:R-:W-:Y:S04]  /*4b520*/  STL.64 [R1+0x100], R16 ;  /* 0x0001001001007387 */ /* 0x000fe80000100a00 */
[----:B------:R0:W-:Y:S04]  /*4b530*/  STL.64 [R1+0x108], R18 ;  /* 0x0001081201007387 */ /* 0x0001e80000100a00 */
[----:B0-----:R-:W3:Y:S04]  /*4b540*/  LDL.LU.64 R18, [R1+0x3e60] ;  /* 0x003e600001127983 */ /* 0x001ee80000300a00 */
[----:B------:R-:W3:Y:S02]  /*4b550*/  LDL.LU.64 R16, [R1+0x3e58] ;  /* 0x003e580001107983 */ /* 0x000ee40000300a00 */
[----:B---3--:R-:W-:Y:S02]  /*4b560*/  HMMA.16816.F32 R20, R12, R20, R16 ;  /* 0x000000140c14723c */ /* 0x008fe40000001810 */
[----:B------:R-:W2:Y:S04]  /*4b570*/  LDL.LU.64 R18, [R1+0x3e50] ;  /* 0x003e500001127983 */ /* 0x000ea80000300a00 */
[----:B------:R-:W3:-:S13]  /*4b580*/  LDL.LU.64 R16, [R1+0x3e48] ;  /* 0x003e480001107983 */ /* 0x000eda0000300a00 */
[----:B------:R0:W-:Y:S04]  /*4b590*/  STL.64 [R1+0xe0], R20 ;  /* 0x0000e01401007387 */ /* 0x0001e80000100a00 */
[----:B------:R1:W-:Y:S04]  /*4b5a0*/  STL.64 [R1+0xe8], R22 ;  /* 0x0000e81601007387 */ /* 0x0003e80000100a00 */
[----:B0-----:R-:W3:Y:S04]  /*4b5b0*/  LDL.LU.64 R20, [R1+0x1040] ;  /* 0x0010400001147983 */ /* 0x001ee80000300a00 */
[----:B-1----:R-:W3:Y:S01]  /*4b5c0*/  LDL.LU.64 R22, [R1+0x1048] ;  /* 0x0010480001167983 */ /* 0x002ee20000300a00 */
        /* <DEDUP_REMOVED lines=22> */
[----:B------:R-:W-:Y:S04]  /*4b730*/  STL.64 [R1+0x50], R8 ;  /* 0x0000500801007387 */ /* 0x000fe80000100a00 */
[----:B------:R3:W-:Y:S01]  /*4b740*/  STL.64 [R1+0x58], R10 ;  /* 0x0000580a01007387 */ /* 0x0007e20000100a00 */
[C---:B--2---:R-:W-:Y:S08]  /*4b750*/  HMMA.16816.F32 R16, R12.reuse, R6, R16 ;  /* 0x000000060c10723c */ /* 0x044ff00000001810 */
[----:B---3--:R-:W-:Y:S11]  /*4b760*/  HMMA.16816.F32 R8, R12, R4, R20 ;  /* 0x000000040c08723c */ /* 0x008ff60000001814 */
[----:B------:R-:W-:Y:S04]  /*4b770*/  STL.64 [R1+0x40], R16 ;  /* 0x0000401001007387 */ /* 0x000fe80000100a00 */
[----:B------:R-:W-:Y:S04]  /*4b780*/  STL.64 [R1+0x48], R18 ;  /* 0x0000481201007387 */ /* 0x000fe80000100a00 */
[----:B------:R0:W-:Y:S04]  /*4b790*/  STL.64 [R1+0x30], R8 ;  /* 0x0000300801007387 */ /* 0x0001e80000100a00 */
[----:B------:R1:W-:Y:S04]  /*4b7a0*/  STL.64 [R1+0x38], R10 ;  /* 0x0000380a01007387 */ /* 0x0003e80000100a00 */
[----:B0-----:R-:W2:Y:S04]  /*4b7b0*/  LDL.LU R8, [R1+0xf0] ;  /* 0x0000f00001087983 */ /* 0x001ea80000300800 */
[----:B------:R-:W2:Y:S04]  /*4b7c0*/  LDL.LU R9, [R1+0xf4] ;  /* 0x0000f40001097983 */ /* 0x000ea80000300800 */
[----:B-1----:R-:W3:Y:S04]  /*4b7d0*/  LDL.LU R10, [R1+0xf8] ;  /* 0x0000f800010a7983 */ /* 0x002ee80000300800 */
[----:B------:R-:W3:Y:S04]  /*4b7e0*/  LDL.LU R11, [R1+0xfc] ;  /* 0x0000fc00010b7983 */ /* 0x000ee80000300800 */
[----:B---3--:R-:W-:Y:S04]  /*4b7f0*/  STL.64 [R1+0x3da8], R10 ;  /* 0x003da80a01007387 */ /* 0x008fe80000100a00 */
[----:B--2---:R0:W-:Y:S04]  /*4b800*/  STL.64 [R1+0x3da0], R8 ;  /* 0x003da00801007387 */ /* 0x0041e80000100a00 */
[----:B0-----:R-:W2:Y:S04]  /*4b810*/  LDL.LU R8, [R1+0xa0] ;  /* 0x0000a00001087983 */ /* 0x001ea80000300800 */
[----:B------:R-:W2:Y:S04]  /*4b820*/  LDL.LU R9, [R1+0xa4] ;  /* 0x0000a40001097983 */ /* 0x000ea80000300800 */
[----:B------:R-:W3:Y:S04]  /*4b830*/  LDL.LU R10, [R1+0xa8] ;  /* 0x0000a800010a7983 */ /* 0x000ee80000300800 */
[----:B------:R-:W3:Y:S01]  /*4b840*/  LDL.LU R11, [R1+0xac] ;  /* 0x0000ac00010b7983 */ /* 0x000ee20000300800 */
[----:B------:R-:W-:-:S03]  /*4b850*/  IMAD R6, R0, 0x100, R29 ;  /* 0x0000010000067824 */ /* 0x000fc600078e021d */
[----:B------:R-:W2:Y:S04]  /*4b860*/  LDL.LU R7, [R1+0x2124] ;  /* 0x0021240001077983 */ /* 0x000ea80000300800 */
[----:B------:R-:W2:Y:S04]  /*4b870*/  LDL.LU R0, [R1+0x2120] ;  /* 0x0021200001007983 */ /* 0x000ea80000300800 */
[----:B------:R-:W2:Y:S04]  /*4b880*/  LDL.LU R20, [R1+0x1114] ;  /* 0x0011140001147983 */ /* 0x000ea80000300800 */
[----:B------:R-:W2:Y:S04]  /*4b890*/  LDL.LU R21, [R1+0x1120] ;  /* 0x0011200001157983 */ /* 0x000ea80000300800 */
[----:B---3--:R0:W-:Y:S04]  /*4b8a0*/  STL.64 [R1+0x3db8], R10 ;  /* 0x003db80a01007387 */ /* 0x0081e80000100a00 */
[----:B0-----:R-:W3:Y:S04]  /*4b8b0*/  LDL.LU R10, [R1+0x1104] ;  /* 0x00110400010a7983 */ /* 0x001ee80000300800 */
[----:B------:R-:W3:Y:S04]  /*4b8c0*/  LDL.LU R11, [R1+0x1110] ;  /* 0x00111000010b7983 */ /* 0x000ee80000300800 */
[----:B--2---:R-:W-:Y:S01]  /*4b8d0*/  STL.64 [R1+0x3db0], R8 ;  /* 0x003db00801007387 */ /* 0x004fe20000100a00 */
[----:B----4-:R-:W-:-:S02]  /*4b8e0*/  IMAD R5, R28, 0x100, R27 ;  /* 0x000001001c057824 */ /* 0x010fc400078e021b */
[----:B------:R-:W-:Y:S01]  /*4b8f0*/  IMAD R4, R26, 0x100, R25 ;  /* 0x000001001a047824 */ /* 0x000fe200078e0219 */
[----:B---3--:R-:W-:Y:S04]  /*4b900*/  STL.64 [R1+0x3de0], R10 ;  /* 0x003de00a01007387 */ /* 0x008fe80000100a00 */
[----:B------:R-:W2:Y:S04]  /*4b910*/  LDL.LU R22, [R1+0x1124] ;  /* 0x0011240001167983 */ /* 0x000ea80000300800 */
[----:B------:R-:W3:Y:S04]  /*4b920*/  LDL.LU R28, [R1+0x1130] ;  /* 0x00113000011c7983 */ /* 0x000ee80000300800 */
[----:B------:R-:W4:Y:S04]  /*4b930*/  LDL.LU R29, [R1+0x1134] ;  /* 0x00113400011d7983 */ /* 0x000f280000300800 */
[----:B------:R-:W2:Y:S04]  /*4b940*/  LDL.LU R26, [R1+0x1140] ;  /* 0x00114000011a7983 */ /* 0x000ea80000300800 */
[----:B------:R-:W2:Y:S04]  /*4b950*/  LDL.LU R27, [R1+0x1144] ;  /* 0x00114400011b7983 */ /* 0x000ea80000300800 */
[----:B------:R-:W3:Y:S04]  /*4b960*/  LDL.LU R24, [R1+0x1150] ;  /* 0x0011500001187983 */ /* 0x000ee80000300800 */
[----:B------:R-:W3:Y:S04]  /*4b970*/  LDL.LU R25, [R1+0x1154] ;  /* 0x0011540001197983 */ /* 0x000ee80000300800 */
[----:B--2---:R-:W-:Y:S04]  /*4b980*/  STL.64 [R1+0x3dc8], R26 ;  /* 0x003dc81a01007387 */ /* 0x004fe80000100a00 */
[----:B---3--:R0:W-:Y:S04]  /*4b990*/  STL.64 [R1+0x3dc0], R24 ;  /* 0x003dc01801007387 */ /* 0x0081e80000100a00 */
[----:B0-----:R-:W2:Y:S04]  /*4b9a0*/  LDL.LU R24, [R1+0xb0] ;  /* 0x0000b00001187983 */ /* 0x001ea80000300800 */
[----:B------:R-:W2:Y:S04]  /*4b9b0*/  LDL.LU R25, [R1+0xb4] ;  /* 0x0000b40001197983 */ /* 0x000ea80000300800 */
[----:B------:R-:W3:Y:S04]  /*4b9c0*/  LDL.LU R26, [R1+0xb8] ;  /* 0x0000b800011a7983 */ /* 0x000ee80000300800 */
[----:B------:R-:W3:Y:S04]  /*4b9d0*/  LDL.LU R27, [R1+0xbc] ;  /* 0x0000bc00011b7983 */ /* 0x000ee80000300800 */
[----:B------:R-:W2:Y:S04]  /*4b9e0*/  LDL.LU R8, [R1+0x10f0] ;  /* 0x0010f00001087983 */ /* 0x000ea80000300800 */
[----:B------:R-:W2:Y:S04]  /*4b9f0*/  LDL.LU R9, [R1+0x10f4] ;  /* 0x0010f40001097983 */ /* 0x000ea80000300800 */
[----:B------:R-:W2:Y:S04]  /*4ba00*/  LDL.LU R11, [R1+0x1100] ;  /* 0x00110000010b7983 */ /* 0x000ea80000300800 */
[----:B--2---:R-:W-:Y:S04]  /*4ba10*/  STL [R1+0x3e00], R11 ;  /* 0x003e000b01007387 */ /* 0x004fe80000100800 */
[----:B------:R0:W-:Y:S04]  /*4ba20*/  STL.64 [R1+0x3df8], R8 ;  /* 0x003df80801007387 */ /* 0x0001e80000100a00 */
[----:B0-----:R-:W2:Y:S04]  /*4ba30*/  LDL.LU.64 R8, [R1+0x300] ;  /* 0x0003000001087983 */ /* 0x001ea80000300a00 */
[----:B------:R-:W2:Y:S04]  /*4ba40*/  LDL.LU.64 R10, [R1+0x308] ;  /* 0x00030800010a7983 */ /* 0x000ea80000300a00 */
[----:B---3--:R-:W-:Y:S04]  /*4ba50*/  STL.64 [R1+0x3dd8], R26 ;  /* 0x003dd81a01007387 */ /* 0x008fe80000100a00 */
[----:B------:R0:W-:Y:S04]  /*4ba60*/  STL.64 [R1+0x3dd0], R24 ;  /* 0x003dd01801007387 */ /* 0x0001e80000100a00 */
[----:B0-----:R-:W3:Y:S04]  /*4ba70*/  LDL.LU R24, [R1+0xc0] ;  /* 0x0000c00001187983 */ /* 0x001ee80000300800 */
[----:B------:R-:W3:Y:S04]  /*4ba80*/  LDL.LU R25, [R1+0xc4] ;  /* 0x0000c40001197983 */ /* 0x000ee80000300800 */
[----:B------:R-:W3:Y:S04]  /*4ba90*/  LDL.LU R26, [R1+0xc8] ;  /* 0x0000c800011a7983 */ /* 0x000ee80000300800 */
[----:B------:R-:W3:Y:S01]  /*4baa0*/  LDL.LU R27, [R1+0xcc] ;  /* 0x0000cc00011b7983 */ /* 0x000ee20000300800 */
[----:B--2---:R-:W-:Y:S03]  /*4bab0*/  HMMA.16816.F32 R12, R12, R2, R8 ;  /* 0x000000020c0c723c */ /* 0x004fe60000001808 */
[----:B---3--:R-:W-:Y:S04]  /*4bac0*/  STL.64 [R1+0x3df0], R26 ;  /* 0x003df01a01007387 */ /* 0x008fe80000100a00 */
[----:B------:R0:W-:Y:S04]  /*4bad0*/  STL.64 [R1+0x3de8], R24 ;  /* 0x003de81801007387 */ /* 0x0001e80000100a00 */
[----:B0-----:R-:W2:Y:S04]  /*4bae0*/  LDL.LU R24, [R1+0xd0] ;  /* 0x0000d00001187983 */ /* 0x001ea80000300800 */
[----:B------:R-:W2:Y:S04]  /*4baf0*/  LDL.LU R25, [R1+0xd4] ;  /* 0x0000d40001197983 */ /* 0x000ea80000300800 */
[----:B------:R-:W2:Y:S04]  /*4bb00*/  LDL.LU R26, [R1+0xd8] ;  /* 0x0000d800011a7983 */ /* 0x000ea80000300800 */
[----:B------:R-:W2:Y:S04]  /*4bb10*/  LDL.LU R27, [R1+0xdc] ;  /* 0x0000dc00011b7983 */ /* 0x000ea80000300800 */
[----:B------:R-:W3:Y:S04]  /*4bb20*/  LDL.LU R23, [R1+0x1160] ;  /* 0x0011600001177983 */ /* 0x000ee80000300800 */
[----:B------:R-:W2:Y:S04]  /*4bb30*/  LDL.LU R16, [R1+0x110] ;  /* 0x0001100001107983 */ /* 0x000ea80000300800 */
[----:B------:R-:W2:Y:S04]  /*4bb40*/  LDL.LU R17, [R1+0x114] ;  /* 0x0001140001117983 */ /* 0x000ea80000300800 */
[----:B------:R-:W2:Y:S04]  /*4bb50*/  LDL.LU R18, [R1+0x118] ;  /* 0x0001180001127983 */ /* 0x000ea80000300800 */
[----:B------:R-:W2:Y:S04]  /*4bb60*/  LDL.LU R19, [R1+0x11c] ;  /* 0x00011c0001137983 */ /* 0x000ea80000300800 */
[----:B------:R-:W2:Y:S04]  /*4bb70*/  LDL.LU R11, [R1+0x3e00] ;  /* 0x003e0000010b7983 */ /* 0x000ea80000300800 */
[----:B------:R-:W2:Y:S01]  /*4bb80*/  LDL.LU.64 R8, [R1+0x3df8] ;  /* 0x003df80001087983 */ /* 0x000ea20000300a00 */
[----:B------:R-:W-:-:S03]  /*4bb90*/  IMAD R7, R0, 0x100, R7 ;  /* 0x0000010000077824 */ /* 0x000fc600078e0207 */
[----:B------:R-:W3:Y:S04]  /*4bba0*/  LDL.LU R0, [R1+0x1164] ;  /* 0x0011640001007983 */ /* 0x000ee80000300800 */
[----:B------:R0:W-:Y:S04]  /*4bbb0*/  STL.64 [R1+0x20], R12 ;  /* 0x0000200c01007387 */ /* 0x0001e80000100a00 */
[----:B------:R1:W-:Y:S01]  /*4bbc0*/  STL.64 [R1+0x28], R14 ;  /* 0x0000280e01007387 */ /* 0x0003e20000100a00 */
[----:B0-----:R-:W-:Y:S02]  /*4bbd0*/  F2FP.F16.E4M3.UNPACK_B R12, R4 ;  /* 0x00000004ff0c723e */ /* 0x001fe400020006ff */
[----:B------:R-:W-:-:S02]  /*4bbe0*/  F2FP.F16.E4M3.UNPACK_B R13, R5 ;  /* 0x00000005ff0d723e */ /* 0x000fc400020006ff */
[----:B-1----:R-:W-:Y:S02]  /*4bbf0*/  F2FP.F16.E4M3.UNPACK_B R14, R6 ;  /* 0x00000006ff0e723e */ /* 0x002fe400020006ff */
[----:B------:R-:W-:Y:S01]  /*4bc00*/  F2FP.F16.E4M3.UNPACK_B R15, R7 ;  /* 0x00000007ff0f723e */ /* 0x000fe200020006ff */
[----:B------:R-:W3:Y:S04]  /*4bc10*/  LDL.LU R4, [R1+0x90] ;  /* 0x0000900001047983 */ /* 0x000ee80000300800 */
[----:B------:R-:W3:Y:S04]  /*4bc20*/  LDL.LU R5, [R1+0x94] ;  /* 0x0000940001057983 */ /* 0x000ee80000300800 */
[----:B------:R-:W3:Y:S04]  /*4bc30*/  LDL.LU R6, [R1+0x98] ;  /* 0x0000980001067983 */ /* 0x000ee80000300800 */
[----:B------:R-:W3:Y:S01]  /*4bc40*/  LDL.LU R7, [R1+0x9c] ;  /* 0x00009c0001077983 */ /* 0x000ee20000300800 */
[----:B--2---:R-:W-:-:S02]  /*4bc50*/  F2FP.F16.E4M3.UNPACK_B R8, R8.H1 ;  /* 0x00000008ff08723e */ /* 0x004fc400030006ff */
[----:B------:R-:W-:Y:S02]  /*4bc60*/  F2FP.F16.E4M3.UNPACK_B R9, R9.H1 ;  /* 0x00000009ff09723e */ /* 0x000fe400030006ff */
[----:B------:R-:W-:-:S03]  /*4bc70*/  F2FP.F16.E4M3.UNPACK_B R2, R11.H1 ;  /* 0x0000000bff02723e */ /* 0x000fc600030006ff */
[----:B------:R0:W-:Y:S02]  /*4bc80*/  STL.64 [R1+0x18], R8 ;  /* 0x0000180801007387 */ /* 0x0001e40000100a00 */
[----:B0-----:R-:W-:Y:S02]  /*4bc90*/  HMMA.16816.F32 R8, R12, R8, R24 ;  /* 0x000000080c08723c */ /* 0x001fe40000001818 */
[----:B------:R-:W2:Y:S04]  /*4bca0*/  LDL.LU.64 R26, [R1+0x3df0] ;  /* 0x003df000011a7983 */ /* 0x000ea80000300a00 */
[----:B------:R-:W2:-:S13]  /*4bcb0*/  LDL.LU.64 R24, [R1+0x3de8] ;  /* 0x003de80001187983 */ /* 0x000e9a0000300a00 */
[----:B------:R-:W-:Y:S04]  /*4bcc0*/  STL.64 [R1+0xd0], R8 ;  /* 0x0000d00801007387 */ /* 0x000fe80000100a00 */
[----:B------:R0:W-:Y:S04]  /*4bcd0*/  STL.64 [R1+0xd8], R10 ;  /* 0x0000d80a01007387 */ /* 0x0001e80000100a00 */
[----:B0-----:R-:W2:Y:S02]  /*4bce0*/  LDL.LU.64 R10, [R1+0x3de0] ;  /* 0x003de000010a7983 */ /* 0x001ea40000300a00 */
[----:B--2---:R-:W-:-:S07]  /*4bcf0*/  F2FP.F16.E4M3.UNPACK_B R3, R10.H1 ;  /* 0x0000000aff03723e */ /* 0x004fce00030006ff */
[----:B------:R-:W-:Y:S01]  /*4bd00*/  HMMA.16816.F32 R24, R12, R2, R24 ;  /* 0x000000020c18723c */ /* 0x000fe20000001818 */
[----:B------:R-:W-:-:S15]  /*4bd10*/  STL.64 [R1+0x10], R2 ;  /* 0x0000100201007387 */ /* 0x000fde0000100a00 */
[----:B------:R-:W-:-:S03]  /*4bd20*/  NOP ;  /* 0x0000000000007918 */ /* 0x000fc60000000000 */
[----:B------:R-:W-:Y:S04]  /*4bd30*/  STL.64 [R1+0x1a0], R24 ;  /* 0x0001a01801007387 */ /* 0x000fe80000100a00 */
[----:B------:R0:W-:Y:S04]  /*4bd40*/  STL.64 [R1+0x1a8], R26 ;  /* 0x0001a81a01007387 */ /* 0x0001e80000100a00 */
[----:B0-----:R-:W2:Y:S04]  /*4bd50*/  LDL.LU.64 R26, [R1+0x3dd8] ;  /* 0x003dd800011a7983 */ /* 0x001ea80000300a00 */
[----:B------:R-:W2:Y:S01]  /*4bd60*/  LDL.LU.64 R24, [R1+0x3dd0] ;  /* 0x003dd00001187983 */ /* 0x000ea20000300a00 */
[----:B------:R-:W-:-:S02]  /*4bd70*/  F2FP.F16.E4M3.UNPACK_B R8, R11.H1 ;  /* 0x0000000bff08723e */ /* 0x000fc400030006ff */
[----:B------:R-:W-:-:S05]  /*4bd80*/  F2FP.F16.E4M3.UNPACK_B R9, R20.H1 ;  /* 0x00000014ff09723e */ /* 0x000fca00030006ff */
[----:B------:R2:W-:Y:S02]  /*4bd90*/  STL.64 [R1+0x8], R8 ;  /* 0x0000080801007387 */ /* 0x0005e40000100a00 */
[----:B--2---:R-:W-:Y:S02]  /*4bda0*/  HMMA.16816.F32 R8, R12, R8, R24 ;  /* 0x000000080c08723c */ /* 0x004fe40000001818 */
[----:B------:R-:W2:Y:S04]  /*4bdb0*/  LDL.LU.64 R26, [R1+0x3dc8] ;  /* 0x003dc800011a7983 */ /* 0x000ea80000300a00 */
[----:B------:R-:W2:-:S13]  /*4bdc0*/  LDL.LU.64 R24, [R1+0x3dc0] ;  /* 0x003dc00001187983 */ /* 0x000e9a0000300a00 */
[----:B------:R-:W-:Y:S04]  /*4bdd0*/  STL.64 [R1+0xb0], R8 ;  /* 0x0000b00801007387 */ /* 0x000fe80000100a00 */
[----:B------:R0:W-:Y:S04]  /*4bde0*/  STL.64 [R1+0xb8], R10 ;  /* 0x0000b80a01007387 */ /* 0x0001e80000100a00 */
[----:B0-----:R-:W2:Y:S04]  /*4bdf0*/  LDL.LU.64 R10, [R1+0x3db8] ;  /* 0x003db800010a7983 */ /* 0x001ea80000300a00 */
[----:B------:R-:W2:Y:S01]  /*4be00*/  LDL.LU.64 R8, [R1+0x3db0] ;  /* 0x003db00001087983 */ /* 0x000ea20000300a00 */
[----:B------:R-:W-:-:S02]  /*4be10*/  F2FP.F16.E4M3.UNPACK_B R2, R21.H1 ;  /* 0x00000015ff02723e */ /* 0x000fc400030006ff */
[----:B------:R-:W-:-:S05]  /*4be20*/  F2FP.F16.E4M3.UNPACK_B R3, R22.H1 ;  /* 0x00000016ff03723e */ /* 0x000fca00030006ff */
[----:B------:R-:W-:Y:S02]  /*4be30*/  STL.64 [R1], R2 ;  /* 0x0000000201007387 */ /* 0x000fe40000100a00 */
[----:B--2---:R-:W-:-:S15]  /*4be40*/  HMMA.16816.F32 R8, R12, R2, R8 ;  /* 0x000000020c08723c */ /* 0x004fde0000001808 */
[----:B------:R-:W-:-:S04]  /*4be50*/  NOP ;  /* 0x0000000000007918 */ /* 0x000fc80000000000 */
[----:B------:R-:W-:Y:S04]  /*4be60*/  STL.64 [R1+0x300], R8 ;  /* 0x0003000801007387 */ /* 0x000fe80000100a00 */
[----:B------:R0:W-:Y:S04]  /*4be70*/  STL.64 [R1+0x308], R10 ;  /* 0x0003080a01007387 */ /* 0x0001e80000100a00 */
[----:B0-----:R-:W2:Y:S04]  /*4be80*/  LDL.LU.64 R10, [R1+0x3da8] ;  /* 0x003da800010a7983 */ /* 0x001ea80000300a00 */
[----:B------:R-:W2:Y:S01]  /*4be90*/  LDL.LU.64 R8, [R1+0x3da0] ;  /* 0x003da00001087983 */ /* 0x000ea20000300a00 */
[----:B------:R-:W-:-:S02]  /*4bea0*/  F2FP.F16.E4M3.UNPACK_B R28, R28.H1 ;  /* 0x0000001cff1c723e */ /* 0x000fc400030006ff */
[----:B----4-:R-:W-:-:S07]  /*4beb0*/  F2FP.F16.E4M3.UNPACK_B R29, R29.H1 ;  /* 0x0000001dff1d723e */ /* 0x010fce00030006ff */
[----:B---3--:R-:W-:Y:S01]  /*4bec0*/  HMMA.16816.F32 R4, R12, R28, R4 ;  /* 0x0000001c0c04723c */ /* 0x008fe20000001804 */
[----:B------:R-:W-:Y:S02]  /*4bed0*/  F2FP.F16.E4M3.UNPACK_B R26, R26.H1 ;  /* 0x0000001aff1a723e */ /* 0x000fe400030006ff */
[----:B------:R-:W-:Y:S01]  /*4bee0*/  F2FP.F16.E4M3.UNPACK_B R27, R27.H1 ;  /* 0x0000001bff1b723e */ /* 0x000fe200030006ff */
[----:B------:R-:W-:Y:S04]  /*4bef0*/  STL [R1+0x3d38], R28 ;  /* 0x003d381c01007387 */ /* 0x000fe80000100800 */
[----:B------:R-:W-:Y:S11]  /*4bf00*/  STL [R1+0x3d34], R29 ;  /* 0x003d341d01007387 */ /* 0x000ff60000100800 */
[----:B------:R-:W-:Y:S04]  /*4bf10*/  STL.64 [R1+0x1040], R4 ;  /* 0x0010400401007387 */ /* 0x000fe80000100a00 */
[----:B------:R2:W-:Y:S01]  /*4bf20*/  STL.64 [R1+0x1048], R6 ;  /* 0x0010480601007387 */ /* 0x0005e20000100a00 */
[----:B------:R-:W-:-:S02]  /*4bf30*/  F2FP.F16.E4M3.UNPACK_B R24, R24.H1 ;  /* 0x00000018ff18723e */ /* 0x000fc400030006ff */
[----:B------:R-:W-:Y:S01]  /*4bf40*/  F2FP.F16.E4M3.UNPACK_B R25, R25.H1 ;  /* 0x00000019ff19723e */ /* 0x000fe200030006ff */
[----:B--2---:R-:W-:-:S15]  /*4bf50*/  HMMA.16816.F32 R4, R12, R26, R8 ;  /* 0x0000001a0c04723c */ /* 0x004fde0000001808 */
[----:B------:R-:W-:-:S04]  /*4bf60*/  NOP ;  /* 0x0000000000007918 */ /* 0x000fc80000000000 */
[----:B------:R-:W-:Y:S04]  /*4bf70*/  STL.64 [R1+0x1050], R4 ;  /* 0x0010500401007387 */ /* 0x000fe80000100a00 */
[----:B------:R0:W-:Y:S02]  /*4bf80*/  STL.64 [R1+0x1058], R6 ;  /* 0x0010580601007387 */ /* 0x0001e40000100a00 */
[----:B0-----:R-:W-:Y:S02]  /*4bf90*/  HMMA.16816.F32 R4, R12, R24, R16 ;  /* 0x000000180c04723c */ /* 0x001fe40000001810 */
[----:B------:R-:W-:Y:S04]  /*4bfa0*/  STL.64 [R1+0x3ce8], R26 ;  /* 0x003ce81a01007387 */ /* 0x000fe80000100a00 */
[----:B------:R0:W-:-:S13]  /*4bfb0*/  STL.64 [R1+0x3ce0], R24 ;  /* 0x003ce01801007387 */ /* 0x0001da0000100a00 */
[----:B------:R-:W-:Y:S04]  /*4bfc0*/  STL.64 [R1+0x1060], R4 ;  /* 0x0010600401007387 */ /* 0x000fe80000100a00 */
[----:B------:R-:W-:Y:S04]  /*4bfd0*/  STL.64 [R1+0x1068], R6 ;  /* 0x0010680601007387 */ /* 0x000fe80000100a00 */
[----:B0-----:R-:W2:Y:S04]  /*4bfe0*/  LDL.LU R24, [R1+0x1030] ;  /* 0x0010300001187983 */ /* 0x001ea80000300800 */
[----:B------:R-:W2:Y:S04]  /*4bff0*/  LDL.LU R25, [R1+0x1034] ;  /* 0x0010340001197983 */ /* 0x000ea80000300800 */
[----:B------:R-:W3:Y:S04]  /*4c000*/  LDL.LU R26, [R1+0x1038] ;  /* 0x00103800011a7983 */ /* 0x000ee80000300800 */
[----:B------:R-:W3:Y:S01]  /*4c010*/  LDL.LU R27, [R1+0x103c] ;  /* 0x00103c00011b7983 */ /* 0x000ee20000300800 */
[----:B------:R-:W-:-:S02]  /*4c020*/  F2FP.F16.E4M3.UNPACK_B R22, R23.H1 ;  /* 0x00000017ff16723e */ /* 0x000fc400030006ff */
[----:B------:R-:W-:Y:S01]  /*4c030*/  F2FP.F16.E4M3.UNPACK_B R23, R0.H1 ;  /* 0x00000000ff17723e */ /* 0x000fe200030006ff */
[----:B---3--:R-:W-:Y:S04]  /*4c040*/  STL.64 [R1+0x3d58], R26 ;  /* 0x003d581a01007387 */ /* 0x008fe80000100a00 */
[----:B--2---:R0:W-:Y:S04]  /*4c050*/  STL.64 [R1+0x3d50], R24 ;  /* 0x003d501801007387 */ /* 0x0041e80000100a00 */
[----:B0-----:R-:W2:Y:S04]  /*4c060*/  LDL.LU R24, [R1+0x1c0] ;  /* 0x0001c00001187983 */ /* 0x001ea80000300800 */
[----:B------:R-:W2:Y:S04]  /*4c070*/  LDL.LU R25, [R1+0x1c4] ;  /* 0x0001c40001197983 */ /* 0x000ea80000300800 */
[----:B------:R-:W3:Y:S04]  /*4c080*/  LDL.LU R26, [R1+0x1c8] ;  /* 0x0001c800011a7983 */ /* 0x000ee80000300800 */
[----:B------:R-:W3:Y:S04]  /*4c090*/  LDL.LU R27, [R1+0x1cc] ;  /* 0x0001cc00011b7983 */ /* 0x000ee80000300800 */
[----:B------:R-:W4:Y:S04]  /*4c0a0*/  LDL.LU R0, [R1+0x1170] ;  /* 0x0011700001007983 */ /* 0x000f280000300800 */
[----:B------:R-:W2:Y:S04]  /*4c0b0*/  LDL.LU R21, [R1+0x1174] ;  /* 0x0011740001157983 */ /* 0x000ea80000300800 */
        /* <DEDUP_REMOVED lines=8> */
[----:B------:R-:W2:Y:S04]  /*4c140*/  LDL.LU R18, [R1+0x138] ;  /* 0x0001380001127983 */ /* 0x000ea80000300800 */
[----:B------:R-:W2:Y:S04]  /*4c150*/  LDL.LU R19, [R1+0x13c] ;  /* 0x00013c0001137983 */ /* 0x000ea80000300800 */
[----:B------:R-:W3:Y:S04]  /*4c160*/  LDL.LU R10, [R1+0x11a0] ;  /* 0x0011a000010a7983 */ /* 0x000ee80000300800 */
[----:B------:R-:W-:Y:S04]  /*4c170*/  STL.64 [R1+0x3d68], R26 ;  /* 0x003d681a01007387 */ /* 0x000fe80000100a00 */
[----:B------:R0:W-:Y:S04]  /*4c180*/  STL.64 [R1+0x3d60], R24 ;  /* 0x003d601801007387 */ /* 0x0001e80000100a00 */
[----:B0-----:R-:W2:Y:S04]  /*4c190*/  LDL.LU R24, [R1+0x190] ;  /* 0x0001900001187983 */ /* 0x001ea80000300800 */
[----:B------:R-:W2:Y:S04]  /*4c1a0*/  LDL.LU R25, [R1+0x194] ;  /* 0x0001940001197983 */ /* 0x000ea80000300800 */
[----:B------:R-:W2:Y:S04]  /*4c1b0*/  LDL.LU R26, [R1+0x198] ;  /* 0x00019800011a7983 */ /* 0x000ea80000300800 */
[----:B------:R-:W2:Y:S04]  /*4c1c0*/  LDL.LU R27, [R1+0x19c] ;  /* 0x00019c00011b7983 */ /* 0x000ea80000300800 */
[----:B--2---:R-:W-:Y:S04]  /*4c1d0*/  STL.64 [R1+0x3d78], R26 ;  /* 0x003d781a01007387 */ /* 0x004fe80000100a00 */
[----:B------:R0:W-:Y:S04]  /*4c1e0*/  STL.64 [R1+0x3d70], R24 ;  /* 0x003d701801007387 */ /* 0x0001e80000100a00 */
[----:B0-----:R-:W2:Y:S04]  /*4c1f0*/  LDL.LU R24, [R1+0x170] ;  /* 0x0001700001187983 */ /* 0x001ea80000300800 */
[----:B------:R-:W2:Y:S04]  /*4c200*/  LDL.LU R25, [R1+0x174] ;  /* 0x0001740001197983 */ /* 0x000ea80000300800 */
[----:B------:R-:W2:Y:S04]  /*4c210*/  LDL.LU R26, [R1+0x178] ;  /* 0x00017800011a7983 */ /* 0x000ea80000300800 */
[----:B------:R-:W2:Y:S01]  /*4c220*/  LDL.LU R27, [R1+0x17c] ;  /* 0x00017c00011b7983 */ /* 0x000ea20000300800 */
[----:B----4-:R-:W-:Y:S01]  /*4c230*/  F2FP.F16.E4M3.UNPACK_B R20, R0.H1 ;  /* 0x00000000ff14723e */ /* 0x010fe200030006ff */
[----:B------:R-:W-:Y:S02]  /*4c240*/  HMMA.16816.F32 R16, R12, R22, R16 ;  /* 0x000000160c10723c */ /* 0x000fe40000001810 */
[----:B--2---:R-:W-:Y:S04]  /*4c250*/  STL.64 [R1+0x3d88], R26 ;  /* 0x003d881a01007387 */ /* 0x004fe80000100a00 */
[----:B------:R0:W-:Y:S04]  /*4c260*/  STL.64 [R1+0x3d80], R24 ;  /* 0x003d801801007387 */ /* 0x0001e80000100a00 */
[----:B0-----:R-:W2:Y:S04]  /*4c270*/  LDL.LU R24, [R1+0x150] ;  /* 0x0001500001187983 */ /* 0x001ea80000300800 */
[----:B------:R-:W2:Y:S04]  /*4c280*/  LDL.LU R25, [R1+0x154] ;  /* 0x0001540001197983 */ /* 0x000ea80000300800 */
[----:B------:R-:W2:Y:S04]  /*4c290*/  LDL.LU R26, [R1+0x158] ;  /* 0x00015800011a7983 */ /* 0x000ea80000300800 */
[----:B------:R-:W2:Y:S01]  /*4c2a0*/  LDL.LU R27, [R1+0x15c] ;  /* 0x00015c00011b7983 */ /* 0x000ea20000300800 */
[----:B------:R-:W-:-:S03]  /*4c2b0*/  F2FP.F16.E4M3.UNPACK_B R21, R21.H1 ;  /* 0x00000015ff15723e */ /* 0x000fc600030006ff */
[----:B------:R-:W4:Y:S04]  /*4c2c0*/  LDL.LU R11, [R1+0x11a4] ;  /* 0x0011a400010b7983 */ /* 0x000f280000300800 */
[----:B------:R-:W3:Y:S04]  /*4c2d0*/  LDL.LU R8, [R1+0x11b0] ;  /* 0x0011b00001087983 */ /* 0x000ee80000300800 */
[----:B------:R-:W3:Y:S04]  /*4c2e0*/  LDL.LU R9, [R1+0x11b4] ;  /* 0x0011b40001097983 */ /* 0x000ee80000300800 */
[----:B------:R-:W3:Y:S04]  /*4c2f0*/  LDL.LU R6, [R1+0x11c0] ;  /* 0x0011c00001067983 */ /* 0x000ee80000300800 */
[----:B------:R-:W3:Y:S04]  /*4c300*/  LDL.LU R7, [R1+0x11c4] ;  /* 0x0011c40001077983 */ /* 0x000ee80000300800 */
[----:B------:R-:W3:Y:S04]  /*4c310*/  LDL.LU R4, [R1+0x11d0] ;  /* 0x0011d00001047983 */ /* 0x000ee80000300800 */
[----:B------:R-:W3:Y:S04]  /*4c320*/  LDL.LU R5, [R1+0x11d4] ;  /* 0x0011d40001057983 */ /* 0x000ee80000300800 */
[----:B------:R-:W3:Y:S04]  /*4c330*/  LDL.LU R2, [R1+0x11e0] ;  /* 0x0011e00001027983 */ /* 0x000ee80000300800 */
[----:B------:R-:W-:Y:S04]  /*4c340*/  STL.64 [R1+0x1070], R16 ;  /* 0x0010701001007387 */ /* 0x000fe80000100a00 */
[----:B------:R0:W-:Y:S04]  /*4c350*/  STL.64 [R1+0x1078], R18 ;  /* 0x0010781201007387 */ /* 0x0001e80000100a00 */
[----:B0-----:R-:W3:Y:S04]  /*4c360*/  LDL.LU.64 R18, [R1+0x3d98] ;  /* 0x003d980001127983 */ /* 0x001ee80000300a00 */
[----:B------:R-:W4:Y:S04]  /*4c370*/  LDL.LU.64 R16, [R1+0x3d90] ;  /* 0x003d900001107983 */ /* 0x000f280000300a00 */
[----:B------:R-:W4:Y:S04]  /*4c380*/  LDL.LU R3, [R1+0x11e4] ;  /* 0x0011e40001037983 */ /* 0x000f280000300800 */
[----:B------:R-:W4:Y:S04]  /*4c390*/  LDL.LU R28, [R1+0x212c] ;  /* 0x00212c00011c7983 */ /* 0x000f280000300800 */
[----:B------:R-:W4:Y:S01]  /*4c3a0*/  LDL.LU R0, [R1+0x2128] ;  /* 0x0021280001007983 */ /* 0x000f220000300800 */
[----:B--2---:R-:W-:-:S15]  /*4c3b0*/  HMMA.16816.F32 R24, R12, R20, R24 ;  /* 0x000000140c18723c */ /* 0x004fde0000001818 */
[----:B------:R-:W-:-:S04]  /*4c3c0*/  NOP ;  /* 0x0000000000007918 */ /* 0x000fc80000000000 */
[----:B------:R-:W-:Y:S04]  /*4c3d0*/  STL.64 [R1+0x1080], R24 ;  /* 0x0010801801007387 */ /* 0x000fe80000100a00 */
[----:B------:R0:W-:Y:S04]  /*4c3e0*/  STL.64 [R1+0x1088], R26 ;  /* 0x0010881a01007387 */ /* 0x0001e80000100a00 */
[----:B0-----:R-:W2:Y:S04]  /*4c3f0*/  LDL.LU.64 R26, [R1+0x3d88] ;  /* 0x003d8800011a7983 */ /* 0x001ea80000300a00 */
[----:B------:R-:W2:Y:S01]  /*4c400*/  LDL.LU.64 R24, [R1+0x3d80] ;  /* 0x003d800001187983 */ /* 0x000ea20000300a00 */
[----:B---3--:R-:W-:-:S02]  /*4c410*/  F2FP.F16.E4M3.UNPACK_B R18, R18.H1 ;  /* 0x00000012ff12723e */ /* 0x008fc400030006ff */
[----:B------:R-:W-:Y:S01]  /*4c420*/  F2FP.F16.E4M3.UNPACK_B R19, R19.H1 ;  /* 0x00000013ff13723e */ /* 0x000fe200030006ff */
[----:B------:R-:W-:Y:S04]  /*4c430*/  STL.64 [R1+0x3cc8], R22 ;  /* 0x003cc81601007387 */ /* 0x000fe80000100a00 */
[----:B------:R0:W-:Y:S04]  /*4c440*/  STL.64 [R1+0x3cc0], R20 ;  /* 0x003cc01401007387 */ /* 0x0001e80000100a00 */
[----:B0-----:R-:W3:Y:S04]  /*4c450*/  LDL.LU R20, [R1+0x2f0] ;  /* 0x0002f00001147983 */ /* 0x001ee80000300800 */
[----:B------:R-:W3:Y:S04]  /*4c460*/  LDL.LU R21, [R1+0x2f4] ;  /* 0x0002f40001157983 */ /* 0x000ee80000300800 */
[----:B------:R-:W3:Y:S04]  /*4c470*/  LDL.LU R22, [R1+0x2f8] ;  /* 0x0002f80001167983 */ /* 0x000ee80000300800 */
[----:B------:R-:W3:Y:S01]  /*4c480*/  LDL.LU R23, [R1+0x2fc] ;  /* 0x0002fc0001177983 */ /* 0x000ee20000300800 */
[----:B--2---:R-:W-:-:S15]  /*4c490*/  HMMA.16816.F32 R24, R12, R18, R24 ;  /* 0x000000120c18723c */ /* 0x004fde0000001818 */
[----:B------:R-:W-:-:S04]  /*4c4a0*/  NOP ;  /* 0x0000000000007918 */ /* 0x000fc80000000000 */
[----:B------:R-:W-:Y:S04]  /*4c4b0*/  STL.64 [R1+0x1090], R24 ;  /* 0x0010901801007387 */ /* 0x000fe80000100a00 */
[----:B------:R0:W-:Y:S04]  /*4c4c0*/  STL.64 [R1+0x1098], R26 ;  /* 0x0010981a01007387 */ /* 0x0001e80000100a00 */
[----:B0-----:R-:W2:Y:S04]  /*4c4d0*/  LDL.LU.64 R26, [R1+0x3d78] ;  /* 0x003d7800011a7983 */ /* 0x001ea80000300a00 */
[----:B------:R-:W2:Y:S01]  /*4c4e0*/  LDL.LU.64 R24, [R1+0x3d70] ;  /* 0x003d700001187983 */ /* 0x000ea20000300a00 */
[----:B----4-:R-:W-:-:S02]  /*4c4f0*/  F2FP.F16.E4M3.UNPACK_B R16, R16.H1 ;  /* 0x00000010ff10723e */ /* 0x010fc400030006ff */
[----:B------:R-:W-:-:S07]  /*4c500*/  F2FP.F16.E4M3.UNPACK_B R17, R17.H1 ;  /* 0x00000011ff11723e */ /* 0x000fce00030006ff */
[----:B--2---:R-:W-:-:S15]  /*4c510*/  HMMA.16816.F32 R24, R12, R16, R24 ;  /* 0x000000100c18723c */ /* 0x004fde0000001818 */
[----:B------:R-:W-:-:S04]  /*4c520*/  NOP ;  /* 0x0000000000007918 */ /* 0x000fc80000000000 */
[----:B------:R-:W-:Y:S04]  /*4c530*/  STL.64 [R1+0x10a0], R24 ;  /* 0x0010a01801007387 */ /* 0x000fe80000100a00 */
[----:B------:R0:W-:Y:S04]  /*4c540*/  STL.64 [R1+0x10a8], R26 ;  /* 0x0010a81a01007387 */ /* 0x0001e80000100a00 */
[----:B0-----:R-:W2:Y:S04]  /*4c550*/  LDL.LU.64 R26, [R1+0x3d68] ;  /* 0x003d6800011a7983 */ /* 0x001ea80000300a00 */
[----:B------:R-:W2:Y:S01]  /*4c560*/  LDL.LU.64 R24, [R1+0x3d60] ;  /* 0x003d600001187983 */ /* 0x000ea20000300a00 */
[----:B------:R-:W-:-:S02]  /*4c570*/  F2FP.F16.E4M3.UNPACK_B R10, R10.H1 ;  /* 0x0000000aff0a723e */ /* 0x000fc400030006ff */
[----:B------:R-:W-:Y:S01]  /*4c580*/  F2FP.F16.E4M3.UNPACK_B R11, R11.H1 ;  /* 0x0000000bff0b723e */ /* 0x000fe200030006ff */
[----:B------:R-:W-:Y:S04]  /*4c590*/  STL.64 [R1+0x3cb8], R18 ;  /* 0x003cb81201007387 */ /* 0x000fe80000100a00 */
[----:B------:R0:W-:Y:S04]  /*4c5a0*/  STL.64 [R1+0x3cb0], R16 ;  /* 0x003cb01001007387 */ /* 0x0001e80000100a00 */
[----:B0-----:R-:W4:Y:S04]  /*4c5b0*/  LDL.LU R16, [R1+0x1e0] ;  /* 0x0001e00001107983 */ /* 0x001f280000300800 */
        /* <DEDUP_REMOVED lines=9> */
[----:B------:R-:W-:-:S02]  /*4c650*/  F2FP.F16.E4M3.UNPACK_B R8, R8.H1 ;  /* 0x00000008ff08723e */ /* 0x000fc400030006ff */
[----:B------:R-:W-:Y:S02]  /*4c660*/  F2FP.F16.E4M3.UNPACK_B R9, R9.H1 ;  /* 0x00000009ff09723e */ /* 0x000fe400030006ff */
[----:B------:R-:W-:Y:S02]  /*4c670*/  F2FP.F16.E4M3.UNPACK_B R6, R6.H1 ;  /* 0x00000006ff06723e */ /* 0x000fe400030006ff */
[----:B------:R-:W-:Y:S01]  /*4c680*/  F2FP.F16.E4M3.UNPACK_B R7, R7.H1 ;  /* 0x00000007ff07723e */ /* 0x000fe200030006ff */
[----:B------:R-:W-:Y:S04]  /*4c690*/  STL.64 [R1+0x3c90], R10 ;  /* 0x003c900a01007387 */ /* 0x000fe80000100a00 */
[----:B------:R3:W-:Y:S01]  /*4c6a0*/  STL.64 [R1+0x3c88], R8 ;  /* 0x003c880801007387 */ /* 0x0007e20000100a00 */
[C---:B----4-:R-:W-:Y:S08]  /*4c6b0*/  HMMA.16816.F32 R16, R12.reuse, R8, R16 ;  /* 0x000000080c10723c */ /* 0x050ff00000001810 */
[----:B---3--:R-:W-:Y:S01]  /*4c6c0*/  HMMA.16816.F32 R8, R12, R6, R20 ;  /* 0x000000060c08723c */ /* 0x008fe20000001814 */
[----:B------:R-:W-:-:S02]  /*4c6d0*/  F2FP.F16.E4M3.UNPACK_B R4, R4.H1 ;  /* 0x00000004ff04723e */ /* 0x000fc400030006ff */
[----:B------:R-:W-:-:S08]  /*4c6e0*/  F2FP.F16.E4M3.UNPACK_B R5, R5.H1 ;  /* 0x00000005ff05723e */ /* 0x000fd000030006ff */
[----:B------:R-:W-:Y:S04]  /*4c6f0*/  STL.64 [R1+0x10c0], R16 ;  /* 0x0010c01001007387 */ /* 0x000fe80000100a00 */
[----:B------:R-:W-:Y:S04]  /*4c700*/  STL.64 [R1+0x10c8], R18 ;  /* 0x0010c81201007387 */ /* 0x000fe80000100a00 */
[----:B------:R-:W-:Y:S04]  /*4c710*/  STL.64 [R1+0x10d0], R8 ;  /* 0x0010d00801007387 */ /* 0x000fe80000100a00 */
[----:B------:R2:W-:Y:S04]  /*4c720*/  STL.64 [R1+0x10d8], R10 ;  /* 0x0010d80a01007387 */ /* 0x0005e80000100a00 */
[----:B------:R-:W-:Y:S01]  /*4c730*/  STL.64 [R1+0x3c70], R6 ;  /* 0x003c700601007387 */ /* 0x000fe20000100a00 */
[----:B------:R-:W-:-:S03]  /*4c740*/  IMAD R0, R0, 0x100, R28 ;  /* 0x0000010000007824 */ /* 0x000fc600078e021c */
[----:B------:R-:W-:Y:S01]  /*4c750*/  STL.64 [R1+0x3c68], R4 ;  /* 0x003c680401007387 */ /* 0x000fe20000100a00 */
[----:B--2---:R-:W-:-:S15]  /*4c760*/  HMMA.16816.F32 R8, R12, R4, R24 ;  /* 0x000000040c08723c */ /* 0x004fde0000001818 */
[----:B------:R-:W-:-:S04]  /*4c770*/  NOP ;  /* 0x0000000000007918 */ /* 0x000fc80000000000 */
[----:B------:R-:W-:Y:S04]  /*4c780*/  STL.64 [R1+0x10e0], R8 ;  /* 0x0010e00801007387 */ /* 0x000fe80000100a00 */
[----:B------:R0:W-:Y:S04]  /*4c790*/  STL.64 [R1+0x10e8], R10 ;  /* 0x0010e80a01007387 */ /* 0x0001e80000100a00 */
[----:B------:R-:W2:Y:S04]  /*4c7a0*/  LDL.LU R20, [R1+0xfc0] ;  /* 0x000fc00001147983 */ /* 0x000ea80000300800 */
[----:B------:R-:W-:Y:S04]  /*4c7b0*/  STL [R1+0x90], R0 ;  /* 0x0000900001007387 */ /* 0x000fe80000100800 */
[----:B------:R-:W2:Y:S04]  /*4c7c0*/  LDL.LU R21, [R1+0xfc4] ;  /* 0x000fc40001157983 */ /* 0x000ea80000300800 */
[----:B------:R-:W3:Y:S04]  /*4c7d0*/  LDL.LU R22, [R1+0xfc8] ;  /* 0x000fc80001167983 */ /* 0x000ee80000300800 */
[----:B------:R-:W3:Y:S04]  /*4c7e0*/  LDL.LU R23, [R1+0xfcc] ;  /* 0x000fcc0001177983 */ /* 0x000ee80000300800 */
[----:B0-----:R-:W4:Y:S04]  /*4c7f0*/  LDL.64 R10, [R1] ;  /* 0x00000000010a7983 */ /* 0x001f280000100a00 */
[----:B------:R-:W2:Y:S04]  /*4c800*/  LDL.LU R24, [R1+0xfe0] ;  /* 0x000fe00001187983 */ /* 0x000ea80000300800 */
[----:B------:R-:W2:Y:S04]  /*4c810*/  LDL.LU R25, [R1+0xfe4] ;  /* 0x000fe40001197983 */ /* 0x000ea80000300800 */
[----:B------:R-:W2:Y:S04]  /*4c820*/  LDL.LU R26, [R1+0xfe8] ;  /* 0x000fe800011a7983 */ /* 0x000ea80000300800 */
[----:B------:R-:W2:Y:S04]  /*4c830*/  LDL.LU R27, [R1+0xfec] ;  /* 0x000fec00011b7983 */ /* 0x000ea80000300800 */
[----:B------:R-:W2:Y:S04]  /*4c840*/  LDL.64 R8, [R1+0x8] ;  /* 0x0000080001087983 */ /* 0x000ea80000100a00 */
[----:B------:R-:W3:Y:S04]  /*4c850*/  LDL.64 R6, [R1+0x10] ;  /* 0x0000100001067983 */ /* 0x000ee80000100a00 */
[----:B----4-:R-:W-:Y:S04]  /*4c860*/  STL.64 [R1+0x3d18], R10 ;  /* 0x003d180a01007387 */ /* 0x010fe80000100a00 */
[----:B--2---:R0:W-:Y:S04]  /*4c870*/  STL.64 [R1+0x3d10], R8 ;  /* 0x003d100801007387 */ /* 0x0041e80000100a00 */
[----:B0-----:R-:W2:Y:S04]  /*4c880*/  LDL.LU R8, [R1+0x1010] ;  /* 0x0010100001087983 */ /* 0x001ea80000300800 */
[----:B------:R-:W2:Y:S04]  /*4c890*/  LDL.LU R9, [R1+0x1014] ;  /* 0x0010140001097983 */ /* 0x000ea80000300800 */
[----:B------:R-:W4:Y:S04]  /*4c8a0*/  LDL.LU R10, [R1+0x1018] ;  /* 0x00101800010a7983 */ /* 0x000f280000300800 */
[----:B------:R-:W4:Y:S04]  /*4c8b0*/  LDL.LU R11, [R1+0x101c] ;  /* 0x00101c00010b7983 */ /* 0x000f280000300800 */
[----:B------:R-:W2:Y:S04]  /*4c8c0*/  LDL.LU R17, [R1+0x2134] ;  /* 0x0021340001117983 */ /* 0x000ea80000300800 */
[----:B------:R-:W3:Y:S04]  /*4c8d0*/  LDL.LU R28, [R1+0x2130] ;  /* 0x00213000011c7983 */ /* 0x000ee80000300800 */
[----:B------:R-:W3:Y:S04]  /*4c8e0*/  LDL.LU R18, [R1+0x213c] ;  /* 0x00213c0001127983 */ /* 0x000ee80000300800 */
[----:B------:R-:W3:Y:S04]  /*4c8f0*/  LDL.LU R29, [R1+0x2138] ;  /* 0x00213800011d7983 */ /* 0x000ee80000300800 */
[----:B------:R-:W3:Y:S04]  /*4c900*/  LDL.LU R19, [R1+0x2144] ;  /* 0x0021440001137983 */ /* 0x000ee80000300800 */
[----:B------:R-:W3:Y:S04]  /*4c910*/  LDL.LU R0, [R1+0x2140] ;  /* 0x0021400001007983 */ /* 0x000ee80000300800 */
[----:B----4-:R-:W-:Y:S04]  /*4c920*/  STL.64 [R1+0x3d28], R10 ;  /* 0x003d280a01007387 */ /* 0x010fe80000100a00 */
[----:B--2---:R0:W-:Y:S04]  /*4c930*/  STL.64 [R1+0x3d20], R8 ;  /* 0x003d200801007387 */ /* 0x0041e80000100a00 */
[----:B0-----:R-:W2:Y:S04]  /*4c940*/  LDL.LU R8, [R1+0x1020] ;  /* 0x0010200001087983 */ /* 0x001ea80000300800 */
[----:B------:R-:W2:Y:S04]  /*4c950*/  LDL.LU R9, [R1+0x1024] ;  /* 0x0010240001097983 */ /* 0x000ea80000300800 */
[----:B------:R-:W4:Y:S04]  /*4c960*/  LDL.LU R10, [R1+0x1028] ;  /* 0x00102800010a7983 */ /* 0x000f280000300800 */
[----:B------:R-:W4:Y:S04]  /*4c970*/  LDL.LU R11, [R1+0x102c] ;  /* 0x00102c00010b7983 */ /* 0x000f280000300800 */
[----:B----4-:R-:W-:Y:S04]  /*4c980*/  STL.64 [R1+0x3d48], R10 ;  /* 0x003d480a01007387 */ /* 0x010fe80000100a00 */
[----:B--2---:R0:W-:Y:S04]  /*4c990*/  STL.64 [R1+0x3d40], R8 ;  /* 0x003d400801007387 */ /* 0x0041e80000100a00 */
[----:B0-----:R-:W2:Y:S04]  /*4c9a0*/  LDL.LU R8, [R1+0x2e0] ;  /* 0x0002e00001087983 */ /* 0x001ea80000300800 */
[----:B------:R-:W2:Y:S04]  /*4c9b0*/  LDL.LU R9, [R1+0x2e4] ;  /* 0x0002e40001097983 */ /* 0x000ea80000300800 */
[----:B------:R-:W2:Y:S04]  /*4c9c0*/  LDL.LU R10, [R1+0x2e8] ;  /* 0x0002e800010a7983 */ /* 0x000ea80000300800 */
[----:B------:R-:W2:Y:S04]  /*4c9d0*/  LDL.LU R11, [R1+0x2ec] ;  /* 0x0002ec00010b7983 */ /* 0x000ea80000300800 */
[----:B------:R-:W4:Y:S04]  /*4c9e0*/  LDL.64 R4, [R1+0x18] ;  /* 0x0000180001047983 */ /* 0x000f280000100a00 */
[----:B------:R-:W-:Y:S04]  /*4c9f0*/  STL.64 [R1+0x3cf8], R26 ;  /* 0x003cf81a01007387 */ /* 0x000fe80000100a00 */
[----:B------:R0:W-:Y:S04]  /*4ca00*/  STL.64 [R1+0x3cf0], R24 ;  /* 0x003cf01801007387 */ /* 0x0001e80000100a00 */
[----:B0-----:R-:W4:Y:S04]  /*4ca10*/  LDL.LU R24, [R1+0xff0] ;  /* 0x000ff00001187983 */ /* 0x001f280000300800 */
[----:B------:R-:W4:Y:S04]  /*4ca20*/  LDL.LU R25, [R1+0xff4] ;  /* 0x000ff40001197983 */ /* 0x000f280000300800 */
[----:B------:R-:W4:Y:S04]  /*4ca30*/  LDL.LU R26, [R1+0xff8] ;  /* 0x000ff800011a7983 */ /* 0x000f280000300800 */
[----:B------:R-:W4:Y:S01]  /*4ca40*/  LDL.LU R27, [R1+0xffc] ;  /* 0x000ffc00011b7983 */ /* 0x000f220000300800 */
[----:B------:R-:W-:-:S02]  /*4ca50*/  F2FP.F16.E4M3.UNPACK_B R2, R2.H1 ;  /* 0x00000002ff02723e */ /* 0x000fc400030006ff */
[----:B------:R-:W-:Y:S01]  /*4ca60*/  F2FP.F16.E4M3.UNPACK_B R3, R3.H1 ;  /* 0x00000003ff03723e */ /* 0x000fe200030006ff */
[----:B---3--:R-:W-:Y:S02]  /*4ca70*/  IMAD R28, R28, 0x100, R17 ;  /* 0x000001001c1c7824 */ /* 0x008fe400078e0211 */
[----:B------:R-:W-:Y:S02]  /*4ca80*/  IMAD R29, R29, 0x100, R18 ;  /* 0x000001001d1d7824 */ /* 0x000fe400078e0212 */
[----:B------:R-:W-:Y:S02]  /*4ca90*/  IMAD R0, R0, 0x100, R19 ;  /* 0x0000010000007824 */ /* 0x000fe400078e0213 */
[----:B--2---:R-:W-:Y:S01]  /*4caa0*/  HMMA.16816.F32 R12, R12, R2, R8 ;  /* 0x000000020c0c723c */ /* 0x004fe20000001808 */
[----:B----4-:R-:W-:Y:S04]  /*4cab0*/  STL.64 [R1+0x3d08], R26 ;  /* 0x003d081a01007387 */ /* 0x010fe80000100a00 */
[----:B------:R0:W-:Y:S04]  /*4cac0*/  STL.64 [R1+0x3d00], R24 ;  /* 0x003d001801007387 */ /* 0x0001e80000100a00 */
[----:B0-----:R-:W2:Y:S04]  /*4cad0*/  LDL.LU R24, [R1+0x1000] ;  /* 0x0010000001187983 */ /* 0x001ea80000300800 */
[----:B------:R-:W2:Y:S04]  /*4cae0*/  LDL.LU R25, [R1+0x1004] ;  /* 0x0010040001197983 */ /* 0x000ea80000300800 */
[----:B------:R-:W2:Y:S04]  /*4caf0*/  LDL.LU R26, [R1+0x1008] ;  /* 0x00100800011a7983 */ /* 0x000ea80000300800 */
[----:B------:R-:W2:Y:S04]  /*4cb00*/  LDL.LU R27, [R1+0x100c] ;  /* 0x00100c00011b7983 */ /* 0x000ea80000300800 */
[----:B------:R-:W-:Y:S04]  /*4cb10*/  STL.64 [R1+0x3cd8], R22 ;  /* 0x003cd81601007387 */ /* 0x000fe80000100a00 */
[----:B------:R0:W-:Y:S04]  /*4cb20*/  STL.64 [R1+0x3cd0], R20 ;  /* 0x003cd01401007387 */ /* 0x0001e80000100a00 */
[----:B0-----:R-:W3:Y:S04]  /*4cb30*/  LDL.LU R20, [R1+0xfd0] ;  /* 0x000fd00001147983 */ /* 0x001ee80000300800 */
[----:B------:R-:W3:Y:S04]  /*4cb40*/  LDL.LU R21, [R1+0xfd4] ;  /* 0x000fd40001157983 */ /* 0x000ee80000300800 */
[----:B------:R-:W3:Y:S04]  /*4cb50*/  LDL.LU R22, [R1+0xfd8] ;  /* 0x000fd80001167983 */ /* 0x000ee80000300800 */
[----:B------:R-:W3:Y:S04]  /*4cb60*/  LDL.LU R23, [R1+0xfdc] ;  /* 0x000fdc0001177983 */ /* 0x000ee80000300800 */
[----:B------:R-:W4:Y:S04]  /*4cb70*/  LDL.LU R16, [R1+0xfb0] ;  /* 0x000fb00001107983 */ /* 0x000f280000300800 */
[----:B------:R-:W4:Y:S04]  /*4cb80*/  LDL.LU R17, [R1+0xfb4] ;  /* 0x000fb40001117983 */ /* 0x000f280000300800 */
[----:B------:R-:W4:Y:S04]  /*4cb90*/  LDL.LU R18, [R1+0xfb8] ;  /* 0x000fb80001127983 */ /* 0x000f280000300800 */
[----:B------:R-:W4:Y:S04]  /*4cba0*/  LDL.LU R19, [R1+0xfbc] ;  /* 0x000fbc0001137983 */ /* 0x000f280000300800 */
[----:B------:R-:W2:Y:S04]  /*4cbb0*/  LDL.LU.64 R10, [R1+0x3d48] ;  /* 0x003d4800010a7983 */ /* 0x000ea80000300a00 */
[----:B------:R-:W2:Y:S04]  /*4cbc0*/  LDL.LU.64 R8, [R1+0x3d40] ;  /* 0x003d400001087983 */ /* 0x000ea80000300a00 */
[----:B------:R-:W-:Y:S04]  /*4cbd0*/  STL.64 [R1+0x2f0], R12 ;  /* 0x0002f00c01007387 */ /* 0x000fe80000100a00 */
[----:B------:R0:W-:Y:S04]  /*4cbe0*/  STL.64 [R1+0x2f8], R14 ;  /* 0x0002f80e01007387 */ /* 0x0001e80000100a00 */
[----:B0-----:R-:W2:Y:S01]  /*4cbf0*/  LDL.LU R15, [R1+0x90] ;  /* 0x00009000010f7983 */ /* 0x001ea20000300800 */
[----:B------:R-:W-:-:S02]  /*4cc00*/  F2FP.F16.E4M3.UNPACK_B R13, R28 ;  /* 0x0000001cff0d723e */ /* 0x000fc400020006ff */
[----:B------:R-:W-:Y:S01]  /*4cc10*/  F2FP.F16.E4M3.UNPACK_B R14, R29 ;  /* 0x0000001dff0e723e */ /* 0x000fe200020006ff */
[----:B------:R-:W-:Y:S04]  /*4cc20*/  STL [R1+0x3c3c], R2 ;  /* 0x003c3c0201007387 */ /* 0x000fe80000100800 */
[----:B------:R-:W-:Y:S04]  /*4cc30*/  STL [R1+0x3c38], R3 ;  /* 0x003c380301007387 */ /* 0x000fe80000100800 */
[----:B------:R-:W3:Y:S04]  /*4cc40*/  LDL.LU R28, [R1+0x3d38] ;  /* 0x003d3800011c7983 */ /* 0x000ee80000300800 */
[----:B------:R-:W3:Y:S01]  /*4cc50*/  LDL.LU R29, [R1+0x3d34] ;  /* 0x003d3400011d7983 */ /* 0x000ee20000300800 */
[----:B--2---:R-:W-:-:S02]  /*4cc60*/  F2FP.F16.E4M3.UNPACK_B R12, R15 ;  /* 0x0000000fff0c723e */ /* 0x004fc400020006ff */
[----:B------:R-:W-:Y:S02]  /*4cc70*/  F2FP.F16.E4M3.UNPACK_B R15, R0 ;  /* 0x00000000ff0f723e */ /* 0x000fe400020006ff */
[----:B------:R-:W2:Y:S05]  /*4cc80*/  LDL.LU R0, [R1+0x3d30] ;  /* 0x003d300001007983 */ /* 0x000eaa0000300800 */
[----:B------:R-:W-:-:S15]  /*4cc90*/  HMMA.16816.F32 R8, R12, R4, R8 ;  /* 0x000000040c08723c */ /* 0x000fde0000001808 */
        /* <DEDUP_REMOVED lines=41> */
[----:B0-----:R-:W4:Y:S04]  /*4cf30*/  LDL.LU.64 R22, [R1+0x3cc8] ;  /* 0x003cc80001167983 */ /* 0x001f280000300a00 */
[----:B------:R-:W2:Y:S04]  /*4cf40*/  LDL.LU.64 R20, [R1+0x3cc0] ;  /* 0x003cc00001147983 */ /* 0x000ea80000300a00 */
[----:B------:R-:W-:Y:S04]  /*4cf50*/  STL.64 [R1+0x3bb0], R26 ;  /* 0x003bb01a01007387 */ /* 0x000fe80000100a00 */
[----:B------:R0:W-:Y:S04]  /*4cf60*/  STL.64 [R1+0x3ba8], R24 ;  /* 0x003ba81801007387 */ /* 0x0001e80000100a00 */
[----:B0-----:R-:W2:Y:S04]  /*4cf70*/  LDL.LU R24, [R1+0xfa0] ;  /* 0x000fa00001187983 */ /* 0x001ea80000300800 */
[----:B------:R-:W2:Y:S04]  /*4cf80*/  LDL.LU R25, [R1+0xfa4] ;  /* 0x000fa40001197983 */ /* 0x000ea80000300800 */
[----:B------:R-:W2:Y:S04]  /*4cf90*/  LDL.LU R26, [R1+0xfa8] ;  /* 0x000fa800011a7983 */ /* 0x000ea80000300800 */
[----:B------:R-:W2:Y:S01]  /*4cfa0*/  LDL.LU R27, [R1+0xfac] ;  /* 0x000fac00011b7983 */ /* 0x000ea20000300800 */
[C---:B----4-:R-:W-:Y:S08]  /*4cfb0*/  HMMA.16816.F32 R16, R12.reuse, R22, R16 ;  /* 0x000000160c10723c */ /* 0x050ff00000001810 */
[----:B--2---:R-:W-:Y:S11]  /*4cfc0*/  HMMA.16816.F32 R24, R12, R20, R24 ;  /* 0x000000140c18723c */ /* 0x004ff60000001818 */
[----:B------:R-:W-:Y:S04]  /*4cfd0*/  STL.64 [R1+0xfc0], R16 ;  /* 0x000fc01001007387 */ /* 0x000fe80000100a00 */
[----:B------:R0:W-:Y:S04]  /*4cfe0*/  STL.64 [R1+0xfc8], R18 ;  /* 0x000fc81201007387 */ /* 0x0001e80000100a00 */
[----:B0-----:R-:W2:Y:S04]  /*4cff0*/  LDL.LU.64 R18, [R1+0x3cb8] ;  /* 0x003cb80001127983 */ /* 0x001ea80000300a00 */
[----:B------:R-:W3:Y:S04]  /*4d000*/  LDL.LU.64 R16, [R1+0x3cb0] ;  /* 0x003cb00001107983 */ /* 0x000ee80000300a00 */
[----:B------:R-:W-:Y:S04]  /*4d010*/  STL.64 [R1+0x3b90], R22 ;  /* 0x003b901601007387 */ /* 0x000fe80000100a00 */
[----:B------:R0:W-:Y:S04]  /*4d020*/  STL.64 [R1+0x3b88], R20 ;  /* 0x003b881401007387 */ /* 0x0001e80000100a00 */
[----:B------:R1:W-:Y:S04]  /*4d030*/  STL.64 [R1+0xfb0], R24 ;  /* 0x000fb01801007387 */ /* 0x0003e80000100a00 */
[----:B------:R4:W-:Y:S04]  /*4d040*/  STL.64 [R1+0xfb8], R26 ;  /* 0x000fb81a01007387 */ /* 0x0009e80000100a00 */
[----:B0-----:R-:W2:Y:S04]  /*4d050*/  LDL.LU R20, [R1+0xed0] ;  /* 0x000ed00001147983 */ /* 0x001ea80000300800 */
[----:B------:R-:W2:Y:S04]  /*4d060*/  LDL.LU R21, [R1+0xed4] ;  /* 0x000ed40001157983 */ /* 0x000ea80000300800 */
[----:B------:R-:W2:Y:S04]  /*4d070*/  LDL.LU R22, [R1+0xed8] ;  /* 0x000ed80001167983 */ /* 0x000ea80000300800 */
[----:B------:R-:W2:Y:S04]  /*4d080*/  LDL.LU R23, [R1+0xedc] ;  /* 0x000edc0001177983 */ /* 0x000ea80000300800 */
[----:B-1----:R-:W2:Y:S04]  /*4d090*/  LDL.LU R24, [R1+0xef0] ;  /* 0x000ef00001187983 */ /* 0x002ea80000300800 */
[----:B------:R-:W2:Y:S04]  /*4d0a0*/  LDL.LU R25, [R1+0xef4] ;  /* 0x000ef40001197983 */ /* 0x000ea80000300800 */
[----:B----4-:R-:W4:Y:S04]  /*4d0b0*/  LDL.LU R26, [R1+0xef8] ;  /* 0x000ef800011a7983 */ /* 0x010f280000300800 */
[----:B------:R-:W4:Y:S01]  /*4d0c0*/  LDL.LU R27, [R1+0xefc] ;  /* 0x000efc00011b7983 */ /* 0x000f220000300800 */
[----:B------:R-:W-:-:S02]  /*4d0d0*/  IMAD.MOV.U32 R3, RZ, RZ, R4 ;  /* 0x000000ffff037224 */ /* 0x000fc400078e0004 */
[----:B------:R-:W-:Y:S02]  /*4d0e0*/  IMAD.MOV.U32 R2, RZ, RZ, R5 ;  /* 0x000000ffff027224 */ /* 0x000fe400078e0005 */
[----:B------:R-:W-:Y:S02]  /*4d0f0*/  IMAD.MOV.U32 R5, RZ, RZ, R6 ;  /* 0x000000ffff057224 */ /* 0x000fe400078e0006 */
[----:B------:R-:W-:Y:S02]  /*4d100*/  IMAD.MOV.U32 R4, RZ, RZ, R7 ;  /* 0x000000ffff047224 */ /* 0x000fe400078e0007 */
[----:B------:R-:W-:Y:S02]  /*4d110*/  IMAD.MOV.U32 R7, RZ, RZ, R8 ;  /* 0x000000ffff077224 */ /* 0x000fe400078e0008 */
[----:B------:R-:W-:Y:S02]  /*4d120*/  IMAD.MOV.U32 R6, RZ, RZ, R9 ;  /* 0x000000ffff067224 */ /* 0x000fe400078e0009 */
[----:B------:R-:W-:-:S02]  /*4d130*/  IMAD.MOV.U32 R9, RZ, RZ, R10 ;  /* 0x000000ffff097224 */ /* 0x000fc400078e000a */
[----:B------:R-:W-:Y:S01]  /*4d140*/  IMAD.MOV.U32 R8, RZ, RZ, R11 ;  /* 0x000000ffff087224 */ /* 0x000fe200078e000b */
[----:B----4-:R0:W-:Y:S04]  /*4d150*/  STL.64 [R1+0x3bc0], R26 ;  /* 0x003bc01a01007387 */ /* 0x0101e80000100a00 */
[----:B--2---:R1:W-:Y:S01]  /*4d160*/  STL.64 [R1+0x3bb8], R24 ;  /* 0x003bb81801007387 */ /* 0x0043e20000100a00 */
[----:B0-----:R-:W-:Y:S02]  /*4d170*/  IMAD.MOV.U32 R26, RZ, RZ, R9 ;  /* 0x000000ffff1a7224 */ /* 0x001fe400078e0009 */
[----:B------:R-:W-:Y:S02]  /*4d180*/  IMAD.MOV.U32 R27, RZ, RZ, R8 ;  /* 0x000000ffff1b7224 */ /* 0x000fe400078e0008 */
[----:B-1----:R-:W-:-:S02]  /*4d190*/  IMAD.MOV.U32 R24, RZ, RZ, R7 ;  /* 0x000000ffff187224 */ /* 0x002fc400078e0007 */
[----:B------:R-:W-:Y:S01]  /*4d1a0*/  IMAD.MOV.U32 R25, RZ, RZ, R6 ;  /* 0x000000ffff197224 */ /* 0x000fe200078e0006 */
[----:B------:R-:W-:Y:S04]  /*4d1b0*/  STL.64 [R1+0x3bd8], R26 ;  /* 0x003bd81a01007387 */ /* 0x000fe80000100a00 */
[----:B------:R-:W-:Y:S04]  /*4d1c0*/  STL.64 [R1+0x3bf0], R24 ;  /* 0x003bf01801007387 */ /* 0x000fe80000100a00 */
[----:B------:R-:W-:Y:S04]  /*4d1d0*/  STL.64 [R1+0x3ba0], R22 ;  /* 0x003ba01601007387 */ /* 0x000fe80000100a00 */
[----:B------:R0:W-:Y:S04]  /*4d1e0*/  STL.64 [R1+0x3b98], R20 ;  /* 0x003b981401007387 */ /* 0x0001e80000100a00 */
[----:B0-----:R-:W2:Y:S04]  /*4d1f0*/  LDL.LU R20, [R1+0xee0] ;  /* 0x000ee00001147983 */ /* 0x001ea80000300800 */
[----:B------:R-:W2:Y:S04]  /*4d200*/  LDL.LU R21, [R1+0xee4] ;  /* 0x000ee40001157983 */ /* 0x000ea80000300800 */
[----:B------:R-:W4:Y:S01]  /*4d210*/  LDL.LU R22, [R1+0xee8] ;  /* 0x000ee80001167983 */ /* 0x000f220000300800 */
[----:B------:R-:W-:-:S02]  /*4d220*/  IMAD.MOV.U32 R26, RZ, RZ, R5 ;  /* 0x000000ffff1a7224 */ /* 0x000fc400078e0005 */
[----:B------:R-:W-:Y:S02]  /*4d230*/  IMAD.MOV.U32 R27, RZ, RZ, R4 ;  /* 0x000000ffff1b7224 */ /* 0x000fe400078e0004 */
[----:B------:R-:W-:Y:S02]  /*4d240*/  IMAD.MOV.U32 R23, RZ, RZ, R0 ;  /* 0x000000ffff177224 */ /* 0x000fe400078e0000 */
[----:B------:R-:W3:Y:S04]  /*4d250*/  LDL.LU R0, [R1+0x3ca8] ;  /* 0x003ca80001007983 */ /* 0x000ee80000300800 */
[----:B------:R-:W-:Y:S04]  /*4d260*/  STL.64 [R1+0x3c08], R26 ;  /* 0x003c081a01007387 */ /* 0x000fe80000100a00 */
[----:B----4-:R-:W-:Y:S04]  /*4d270*/  STL.64 [R1+0x3bd0], R22 ;  /* 0x003bd01601007387 */ /* 0x010fe80000100a00 */
[----:B--2---:R0:W-:Y:S04]  /*4d280*/  STL.64 [R1+0x3bc8], R20 ;  /* 0x003bc81401007387 */ /* 0x0041e80000100a00 */
[----:B0-----:R-:W2:Y:S04]  /*4d290*/  LDL.LU R20, [R1+0xf00] ;  /* 0x000f000001147983 */ /* 0x001ea80000300800 */
[----:B------:R-:W2:Y:S04]  /*4d2a0*/  LDL.LU R21, [R1+0xf04] ;  /* 0x000f040001157983 */ /* 0x000ea80000300800 */
[----:B------:R-:W4:Y:S04]  /*4d2b0*/  LDL.LU R22, [R1+0xf08] ;  /* 0x000f080001167983 */ /* 0x000f280000300800 */
[----:B------:R-:W4:Y:S01]  /*4d2c0*/  LDL.LU R23, [R1+0xf0c] ;  /* 0x000f0c0001177983 */ /* 0x000f220000300800 */
[----:B------:R-:W-:-:S02]  /*4d2d0*/  IMAD.MOV.U32 R25, RZ, RZ, R2 ;  /* 0x000000ffff197224 */ /* 0x000fc400078e0002 */
[----:B------:R-:W-:Y:S01]  /*4d2e0*/  IMAD.MOV.U32 R24, RZ, RZ, R3 ;  /* 0x000000ffff187224 */ /* 0x000fe200078e0003 */
[----:B----4-:R-:W-:Y:S04]  /*4d2f0*/  STL.64 [R1+0x3be8], R22 ;  /* 0x003be81601007387 */ /* 0x010fe80000100a00 */
[----:B--2---:R0:W-:Y:S04]  /*4d300*/  STL.64 [R1+0x3be0], R20 ;  /* 0x003be01401007387 */ /* 0x0041e80000100a00 */
[----:B0-----:R-:W2:Y:S04]  /*4d310*/  LDL.LU R20, [R1+0xf10] ;  /* 0x000f100001147983 */ /* 0x001ea80000300800 */
[----:B------:R-:W2:Y:S04]  /*4d320*/  LDL.LU R21, [R1+0xf14] ;  /* 0x000f140001157983 */ /* 0x000ea80000300800 */
[----:B------:R-:W4:Y:S01]  /*4d330*/  LDL.LU R22, [R1+0xf18] ;  /* 0x000f180001167983 */ /* 0x000f220000300800 */
[----:B---3--:R-:W-:-:S03]  /*4d340*/  IMAD.MOV.U32 R23, RZ, RZ, R0 ;  /* 0x000000ffff177224 */ /* 0x008fc600078e0000 */
[----:B------:R-:W3:Y:S04]  /*4d350*/  LDL.LU R0, [R1+0x214c] ;  /* 0x00214c0001007983 */ /* 0x000ee80000300800 */
[----:B------:R-:W3:Y:S04]  /*4d360*/  LDL.LU R29, [R1+0x2148] ;  /* 0x00214800011d7983 */ /* 0x000ee80000300800 */
[----:B------:R-:W2:Y:S04]  /*4d370*/  LDL.LU R28, [R1+0x2154] ;  /* 0x00215400011c7983 */ /* 0x000ea80000300800 */
[----:B------:R-:W2:Y:S04]  /*4d380*/  LDL.LU R2, [R1+0x215c] ;  /* 0x00215c0001027983 */ /* 0x000ea80000300800 */
        /* <DEDUP_REMOVED lines=23> */
[----:B------:R-:W-:Y:S04]  /*4d500*/  STL.64 [R1+0x3c80], R6 ;  /* 0x003c800601007387 */ /* 0x000fe80000100a00 */
        /* <DEDUP_REMOVED lines=11> */
[----:B----4-:R-:W-:Y:S04]  /*4d5c0*/  STL.64 [R1+0x3c00], R22 ;  /* 0x003c001601007387 */ /* 0x010fe80000100a00 */
[----:B------:R0:W-:Y:S04]  /*4d5d0*/  STL.64 [R1+0x3bf8], R20 ;  /* 0x003bf81401007387 */ /* 0x0001e80000100a00 */
[----:B0-----:R-:W4:Y:S04]  /*4d5e0*/  LDL.LU R20, [R1+0xf20] ;  /* 0x000f200001147983 */ /* 0x001f280000300800 */
[----:B------:R-:W4:Y:S04]  /*4d5f0*/  LDL.LU R21, [R1+0xf24] ;  /* 0x000f240001157983 */ /* 0x000f280000300800 */
[----:B------:R-:W2:Y:S04]  /*4d600*/  LDL.LU R22, [R1+0xf28] ;  /* 0x000f280001167983 */ /* 0x000ea80000300800 */
[----:B------:R-:W2:Y:S04]  /*4d610*/  LDL.LU R23, [R1+0xf2c] ;  /* 0x000f2c0001177983 */ /* 0x000ea80000300800 */
[----:B--2---:R-:W-:Y:S04]  /*4d620*/  STL.64 [R1+0x3c18], R22 ;  /* 0x003c181601007387 */ /* 0x004fe80000100a00 */
[----:B----4-:R0:W-:Y:S04]  /*4d630*/  STL.64 [R1+0x3c10], R20 ;  /* 0x003c101401007387 */ /* 0x0101e80000100a00 */
[----:B0-----:R-:W2:Y:S04]  /*4d640*/  LDL.LU R20, [R1+0xf30] ;  /* 0x000f300001147983 */ /* 0x001ea80000300800 */
[----:B------:R-:W2:Y:S04]  /*4d650*/  LDL.LU R21, [R1+0xf34] ;  /* 0x000f340001157983 */ /* 0x000ea80000300800 */
[----:B------:R-:W4:Y:S04]  /*4d660*/  LDL.LU R22, [R1+0xf38] ;  /* 0x000f380001167983 */ /* 0x000f280000300800 */
[----:B------:R-:W4:Y:S01]  /*4d670*/  LDL.LU R23, [R1+0xf3c] ;  /* 0x000f3c0001177983 */ /* 0x000f220000300800 */
[C---:B------:R-:W-:Y:S03]  /*4d680*/  HMMA.16816.F32 R8, R12.reuse, R18, R8 ;  /* 0x000000120c08723c */ /* 0x040fe60000001808 */
[----:B----4-:R-:W-:Y:S04]  /*4d690*/  STL.64 [R1+0x3c30], R22 ;  /* 0x003c301601007387 */ /* 0x010fe80000100a00 */
[----:B--2---:R0:W-:Y:S04]  /*4d6a0*/  STL.64 [R1+0x3c28], R20 ;  /* 0x003c281401007387 */ /* 0x0041e80000100a00 */
[----:B0-----:R-:W2:Y:S04]  /*4d6b0*/  LDL.LU R20, [R1+0x2d0] ;  /* 0x0002d00001147983 */ /* 0x001ea80000300800 */
[----:B------:R-:W2:Y:S04]  /*4d6c0*/  LDL.LU R21, [R1+0x2d4] ;  /* 0x0002d40001157983 */ /* 0x000ea80000300800 */
[----:B------:R-:W2:Y:S04]  /*4d6d0*/  LDL.LU R22, [R1+0x2d8] ;  /* 0x0002d80001167983 */ /* 0x000ea80000300800 */
        /* <DEDUP_REMOVED lines=34> */
[----:B------:R-:W4:Y:S01]  /*4d900*/  LDL.LU.64 R24, [R1+0x3c58] ;  /* 0x003c580001187983 */ /* 0x000f220000300a00 */
[----:B---3--:R-:W-:Y:S01]  /*4d910*/  IMAD R29, R29, 0x100, R0 ;  /* 0x000001001d1d7824 */ /* 0x008fe200078e0200 */
[----:B----4-:R-:W-:-:S15]  /*4d920*/  HMMA.16816.F32 R24, R12, R4, R24 ;  /* 0x000000040c18723c */ /* 0x010fde0000001818 */
[----:B------:R-:W-:-:S04]  /*4d930*/  NOP ;  /* 0x0000000000007918 */ /* 0x000fc80000000000 */
[----:B------:R-:W-:Y:S04]  /*4d940*/  STL.64 [R1+0xf50], R24 ;  /* 0x000f501801007387 */ /* 0x000fe80000100a00 */
[----:B------:R0:W-:Y:S04]  /*4d950*/  STL.64 [R1+0xf58], R26 ;  /* 0x000f581a01007387 */ /* 0x0001e80000100a00 */
[----:B0-----:R-:W2:Y:S04]  /*4d960*/  LDL.LU.64 R26, [R1+0x3c50] ;  /* 0x003c5000011a7983 */ /* 0x001ea80000300a00 */
[----:B------:R-:W3:Y:S04]  /*4d970*/  LDL.LU.64 R24, [R1+0x3c48] ;  /* 0x003c480001187983 */ /* 0x000ee80000300a00 */
[----:B------:R-:W4:Y:S01]  /*4d980*/  LDL.LU R0, [R1+0x3c44] ;  /* 0x003c440001007983 */ /* 0x000f220000300800 */
[----:B--2---:R-:W-:-:S02]  /*4d990*/  IMAD R27, R27, 0x100, R2 ;  /* 0x000001001b1b7824 */ /* 0x004fc400078e0202 */
[----:B----4-:R-:W-:Y:S02]  /*4d9a0*/  IMAD R0, R0, 0x100, R28 ;  /* 0x0000010000007824 */ /* 0x010fe400078e021c */
[----:B------:R-:W-:Y:S01]  /*4d9b0*/  IMAD R26, R26, 0x100, R3 ;  /* 0x000001001a1a7824 */ /* 0x000fe200078e0203 */
[----:B------:R-:W2:Y:S04]  /*4d9c0*/  LDL.LU R28, [R1+0x3c40] ;  /* 0x003c4000011c7983 */ /* 0x000ea80000300800 */
[----:B------:R-:W4:Y:S04]  /*4d9d0*/  LDL.LU R2, [R1+0x3c3c] ;  /* 0x003c3c0001027983 */ /* 0x000f280000300800 */
[----:B------:R-:W4:Y:S02]  /*4d9e0*/  LDL.LU R3, [R1+0x3c38] ;  /* 0x003c380001037983 */ /* 0x000f240000300800 */
[----:B----4-:R-:W-:Y:S02]  /*4d9f0*/  HMMA.16816.F32 R12, R12, R2, R20 ;  /* 0x000000020c0c723c */ /* 0x010fe40000001814 */
[----:B------:R-:W3:Y:S04]  /*4da00*/  LDL.LU.64 R22, [R1+0x3c30] ;  /* 0x003c300001167983 */ /* 0x000ee80000300a00 */
[----:B------:R-:W3:-:S13]  /*4da10*/  LDL.LU.64 R20, [R1+0x3c28] ;  /* 0x003c280001147983 */ /* 0x000eda0000300a00 */
[----:B------:R0:W-:Y:S04]  /*4da20*/  STL.64 [R1+0x2e0], R12 ;  /* 0x0002e00c01007387 */ /* 0x0001e80000100a00 */
[----:B------:R1:W-:Y:S01]  /*4da30*/  STL.64 [R1+0x2e8], R14 ;  /* 0x0002e80e01007387 */ /* 0x0003e20000100a00 */
[----:B0-----:R-:W-:Y:S02]  /*4da40*/  F2FP.F16.E4M3.UNPACK_B R12, R29 ;  /* 0x0000001dff0c723e */ /* 0x001fe400020006ff */
[----:B------:R-:W-:Y:S02]  /*4da50*/  F2FP.F16.E4M3.UNPACK_B R13, R0 ;  /* 0x00000000ff0d723e */ /* 0x000fe400020006ff */
[----:B-1----:R-:W-:Y:S02]  /*4da60*/  F2FP.F16.E4M3.UNPACK_B R14, R27 ;  /* 0x0000001bff0e723e */ /* 0x002fe400020006ff */
[----:B------:R-:W-:Y:S01]  /*4da70*/  F2FP.F16.E4M3.UNPACK_B R15, R26 ;  /* 0x0000001aff0f723e */ /* 0x000fe200020006ff */
[----:B------:R-:W2:Y:S04]  /*4da80*/  LDL.LU R29, [R1+0x3c24] ;  /* 0x003c2400011d7983 */ /* 0x000ea80000300800 */
[----:B------:R-:W4:Y:S02]  /*4da90*/  LDL.LU R0, [R1+0x3c20] ;  /* 0x003c200001007983 */ /* 0x000f240000300800 */
        /* <DEDUP_REMOVED lines=43> */
[----:B--2---:R-:W-:-:S15]  /*4dd50*/  HMMA.16816.F32 R16, R12, R22, R16 ;  /* 0x000000160c10723c */ /* 0x004fde0000001810 */
[----:B------:R-:W-:-:S04]  /*4dd60*/  NOP ;  /* 0x0000000000007918 */ /* 0x000fc80000000000 */
[----:B------:R-:W-:Y:S04]  /*4dd70*/  STL.64 [R1+0xed0], R16 ;  /* 0x000ed01001007387 */ /* 0x000fe80000100a00 */
[----:B------:R0:W-:Y:S04]  /*4dd80*/  STL.64 [R1+0xed8], R18 ;  /* 0x000ed81201007387 */ /* 0x0001e80000100a00 */
[----:B0-----:R-:W2:Y:S04]  /*4dd90*/  LDL.LU.64 R18, [R1+0x3b80] ;  /* 0x003b800001127983 */ /* 0x001ea80000300a00 */
[----:B------:R-:W3:Y:S04]  /*4dda0*/  LDL.LU.64 R16, [R1+0x3b78] ;  /* 0x003b780001107983 */ /* 0x000ee80000300a00 */
[----:B--2---:R-:W-:Y:S04]  /*4ddb0*/  STL.64 [R1+0x67c0], R18 ;  /* 0x0067c01201007387 */ /* 0x004fe80000100a00 */
[----:B---3--:R-:W-:Y:S04]  /*4ddc0*/  STL.64 [R1+0x67b8], R16 ;  /* 0x0067b81001007387 */ /* 0x008fe80000100a00 */
[----:B------:R-:W-:Y:S04]  /*4ddd0*/  STL.64 [R1+0x67a0], R10 ;  /* 0x0067a00a01007387 */ /* 0x000fe80000100a00 */
[----:B------:R0:W-:Y:S04]  /*4dde0*/  STL.64 [R1+0x6798], R8 ;  /* 0x0067980801007387 */ /* 0x0001e80000100a00 */
[----:B0-----:R-:W2:Y:S04]  /*4ddf0*/  LDL.LU R8, [R1+0xe90] ;  /* 0x000e900001087983 */ /* 0x001ea80000300800 */
[----:B------:R-:W2:Y:S04]  /*4de00*/  LDL.LU R9, [R1+0xe94] ;  /* 0x000e940001097983 */ /* 0x000ea80000300800 */
[----:B------:R-:W3:Y:S04]  /*4de10*/  LDL.LU R10, [R1+0xe98] ;  /* 0x000e9800010a7983 */ /* 0x000ee80000300800 */
[----:B------:R-:W3:Y:S04]  /*4de20*/  LDL.LU R11, [R1+0xe9c] ;  /* 0x000e9c00010b7983 */ /* 0x000ee80000300800 */
[----:B------:R-:W2:Y:S04]  /*4de30*/  LDL.LU R16, [R1+0xeb0] ;  /* 0x000eb00001107983 */ /* 0x000ea80000300800 */
[----:B------:R-:W4:Y:S04]  /*4de40*/  LDL.LU R17, [R1+0xeb4] ;  /* 0x000eb40001117983 */ /* 0x000f280000300800 */
[----:B------:R-:W4:Y:S04]  /*4de50*/  LDL.LU R18, [R1+0xeb8] ;  /* 0x000eb80001127983 */ /* 0x000f280000300800 */
[----:B------:R-:W4:Y:S04]  /*4de60*/  LDL.LU R19, [R1+0xebc] ;  /* 0x000ebc0001137983 */ /* 0x000f280000300800 */
[----:B---3--:R-:W-:Y:S04]  /*4de70*/  STL.64 [R1+0x67b0], R10 ;  /* 0x0067b00a01007387 */ /* 0x008fe80000100a00 */
[----:B--2---:R0:W-:Y:S04]  /*4de80*/  STL.64 [R1+0x67a8], R8 ;  /* 0x0067a80801007387 */ /* 0x0041e80000100a00 */
        /* <DEDUP_REMOVED lines=8> */
[----:B------:R-:W2:Y:S04]  /*4df10*/  LDL.LU R6, [R1+0xe78] ;  /* 0x000e780001067983 */ /* 0x000ea80000300800 */
[----:B------:R-:W2:Y:S01]  /*4df20*/  LDL.LU R7, [R1+0xe7c] ;  /* 0x000e7c0001077983 */ /* 0x000ea20000300800 */
[C---:B----4-:R-:W-:Y:S03]  /*4df30*/  HMMA.16816.F32 R16, R12.reuse, R20, R16 ;  /* 0x000000140c10723c */ /* 0x050fe60000001810 */
[----:B--2---:R-:W-:Y:S04]  /*4df40*/  STL.64 [R1+0x6790], R6 ;  /* 0x0067900601007387 */ /* 0x004fe80000100a00 */
[----:B---3--:R0:W-:Y:S04]  /*4df50*/  STL.64 [R1+0x6788], R4 ;  /* 0x0067880401007387 */ /* 0x0081e80000100a00 */
[----:B0-----:R-:W2:Y:S04]  /*4df60*/  LDL.LU R4, [R1+0xe80] ;  /* 0x000e800001047983 */ /* 0x001ea80000300800 */
[----:B------:R-:W2:Y:S04]  /*4df70*/  LDL.LU R5, [R1+0xe84] ;  /* 0x000e840001057983 */ /* 0x000ea80000300800 */
[----:B------:R-:W2:Y:S04]  /*4df80*/  LDL.LU R6, [R1+0xe88] ;  /* 0x000e880001067983 */ /* 0x000ea80000300800 */
[----:B------:R-:W2:Y:S04]  /*4df90*/  LDL.LU R7, [R1+0xe8c] ;  /* 0x000e8c0001077983 */ /* 0x000ea80000300800 */
[----:B------:R0:W-:Y:S04]  /*4dfa0*/  STL [R1+0x6770], R3 ;  /* 0x0067700301007387 */ /* 0x0001e80000100800 */
[----:B0-----:R-:W3:Y:S04]  /*4dfb0*/  LDL.LU R3, [R1+0x2178] ;  /* 0x0021780001037983 */ /* 0x001ee80000300800 */
[----:B------:R0:W-:Y:S04]  /*4dfc0*/  STL [R1+0x675c], R28 ;  /* 0x00675c1c01007387 */ /* 0x0001e80000100800 */
[----:B0-----:R-:W4:Y:S04]  /*4dfd0*/  LDL.LU R28, [R1+0x2170] ;  /* 0x00217000011c7983 */ /* 0x001f280000300800 */
[----:B------:R0:W-:Y:S04]  /*4dfe0*/  STL [R1+0x6758], R29 ;  /* 0x0067581d01007387 */ /* 0x0001e80000100800 */
[----:B0-----:R-:W3:Y:S04]  /*4dff0*/  LDL.LU R29, [R1+0x217c] ;  /* 0x00217c00011d7983 */ /* 0x001ee80000300800 */
[----:B------:R0:W-:Y:S04]  /*4e000*/  STL.64 [R1+0x6708], R26 ;  /* 0x0067081a01007387 */ /* 0x0001e80000100a00 */
[----:B0-----:R-:W2:Y:S04]  /*4e010*/  LDL.LU R26, [R1+0x2168] ;  /* 0x00216800011a7983 */ /* 0x001ea80000300800 */
[----:B------:R-:W4:Y:S04]  /*4e020*/  LDL.LU R27, [R1+0x2174] ;  /* 0x00217400011b7983 */ /* 0x000f280000300800 */
[----:B------:R0:W-:Y:S04]  /*4e030*/  STL.64 [R1+0x6700], R24 ;  /* 0x0067001801007387 */ /* 0x0001e80000100a00 */
[----:B0-----:R-:W2:Y:S04]  /*4e040*/  LDL.LU R25, [R1+0x216c] ;  /* 0x00216c0001197983 */ /* 0x001ea80000300800 */
[----:B------:R-:W-:Y:S04]  /*4e050*/  STL [R1+0x3b78], R0 ;  /* 0x003b780001007387 */ /* 0x000fe80000100800 */
[----:B------:R-:W-:Y:S04]  /*4e060*/  STL.64 [R1+0xec0], R16 ;  /* 0x000ec01001007387 */ /* 0x000fe80000100a00 */
[----:B------:R0:W-:Y:S04]  /*4e070*/  STL.64 [R1+0xec8], R18 ;  /* 0x000ec81201007387 */ /* 0x0001e80000100a00 */
[----:B0-----:R-:W2:Y:S04]  /*4e080*/  LDL.LU.64 R18, [R1+0x67c0] ;  /* 0x0067c00001127983 */ /* 0x001ea80000300a00 */
[----:B------:R-:W3:Y:S04]  /*4e090*/  LDL.LU.64 R16, [R1+0x67b8] ;  /* 0x0067b80001107983 */ /* 0x000ee80000300a00 */
        /* <DEDUP_REMOVED lines=35> */
[----:B------:R-:W3:Y:S01]  /*4e2d0*/  LDL.LU.64 R4, [R1+0x6778] ;  /* 0x0067780001047983 */ /* 0x000ee20000300a00 */
[----:B------:R-:W-:-:S02]  /*4e2e0*/  IMAD R0, R26, 0x100, R25 ;  /* 0x000001001a007824 */ /* 0x000fc400078e0219 */
[----:B----4-:R-:W-:Y:S01]  /*4e2f0*/  IMAD R28, R28, 0x100, R27 ;  /* 0x000001001c1c7824 */ /* 0x010fe200078e021b */
[----:B------:R-:W-:Y:S01]  /*4e300*/  STL [R1+0x66bc], R8 ;  /* 0x0066bc0801007387 */ /* 0x000fe20000100800 */
[----:B------:R-:W-:-:S03]  /*4e310*/  IMAD R29, R3, 0x100, R29 ;  /* 0x00000100031d7824 */ /* 0x000fc600078e021d */
[----:B------:R-:W-:Y:S04]  /*4e320*/  STL [R1+0x66b8], R9 ;  /* 0x0066b80901007387 */ /* 0x000fe80000100800 */
[----:B------:R3:W-:Y:S01]  /*4e330*/  STL.64 [R1+0x6710], R10 ;  /* 0x0067100a01007387 */ /* 0x0007e20000100a00 */
[C---:B--2---:R-:W-:Y:S03]  /*4e340*/  HMMA.16816.F32 R16, R12.reuse, R6, R16 ;  /* 0x000000060c10723c */ /* 0x044fe60000001810 */
[----:B------:R-:W-:Y:S05]  /*4e350*/  STL.64 [R1+0x66a0], R6 ;  /* 0x0066a00601007387 */ /* 0x000fea0000100a00 */
[----:B---3--:R-:W-:Y:S11]  /*4e360*/  HMMA.16816.F32 R8, R12, R4, R20 ;  /* 0x000000040c08723c */ /* 0x008ff60000001814 */
[----:B------:R-:W-:Y:S04]  /*4e370*/  STL.64 [R1+0xe70], R16 ;  /* 0x000e701001007387 */ /* 0x000fe80000100a00 */
[----:B------:R-:W-:Y:S04]  /*4e380*/  STL.64 [R1+0xe78], R18 ;  /* 0x000e781201007387 */ /* 0x000fe80000100a00 */
[----:B------:R-:W-:Y:S04]  /*4e390*/  STL.64 [R1+0x6698], R4 ;  /* 0x0066980401007387 */ /* 0x000fe80000100a00 */
[----:B------:R0:W-:Y:S04]  /*4e3a0*/  STL.64 [R1+0xe60], R8 ;  /* 0x000e600801007387 */ /* 0x0001e80000100a00 */
[----:B------:R1:W-:Y:S04]  /*4e3b0*/  STL.64 [R1+0xe68], R10 ;  /* 0x000e680a01007387 */ /* 0x0003e80000100a00 */
[----:B------:R-:W-:Y:S04]  /*4e3c0*/  STL [R1+0x90], R0 ;  /* 0x0000900001007387 */ /* 0x000fe80000100800 */
[----:B------:R-:W2:Y:S04]  /*4e3d0*/  LDL.LU R20, [R1+0xde0] ;  /* 0x000de00001147983 */ /* 0x000ea80000300800 */
[----:B------:R-:W2:Y:S04]  /*4e3e0*/  LDL.LU R21, [R1+0xde4] ;  /* 0x000de40001157983 */ /* 0x000ea80000300800 */
[----:B------:R-:W3:Y:S04]  /*4e3f0*/  LDL.LU R22, [R1+0xde8] ;  /* 0x000de80001167983 */ /* 0x000ee80000300800 */
[----:B------:R-:W3:Y:S04]  /*4e400*/  LDL.LU R23, [R1+0xdec] ;  /* 0x000dec0001177983 */ /* 0x000ee80000300800 */
[----:B------:R-:W4:Y:S04]  /*4e410*/  LDL.LU R24, [R1+0xe00] ;  /* 0x000e000001187983 */ /* 0x000f280000300800 */
[----:B------:R-:W4:Y:S04]  /*4e420*/  LDL.LU R25, [R1+0xe04] ;  /* 0x000e040001197983 */ /* 0x000f280000300800 */
[----:B------:R-:W2:Y:S04]  /*4e430*/  LDL.LU R26, [R1+0xe08] ;  /* 0x000e0800011a7983 */ /* 0x000ea80000300800 */
[----:B------:R-:W2:Y:S04]  /*4e440*/  LDL.LU R27, [R1+0xe0c] ;  /* 0x000e0c00011b7983 */ /* 0x000ea80000300800 */
[----:B--2---:R2:W-:Y:S04]  /*4e450*/  STL.64 [R1+0x6720], R26 ;  /* 0x0067201a01007387 */ /* 0x0045e80000100a00 */
[----:B----4-:R4:W-:Y:S04]  /*4e460*/  STL.64 [R1+0x6718], R24 ;  /* 0x0067181801007387 */ /* 0x0109e80000100a00 */
[----:B0-----:R-:W2:Y:S04]  /*4e470*/  LDL.LU R8, [R1+0xe10] ;  /* 0x000e100001087983 */ /* 0x001ea80000300800 */
[----:B------:R-:W2:Y:S04]  /*4e480*/  LDL.LU R9, [R1+0xe14] ;  /* 0x000e140001097983 */ /* 0x000ea80000300800 */
[----:B-1----:R-:W2:Y:S04]  /*4e490*/  LDL.LU R10, [R1+0xe18] ;  /* 0x000e1800010a7983 */ /* 0x002ea80000300800 */
[----:B------:R-:W2:Y:S04]  /*4e4a0*/  LDL.LU R11, [R1+0xe1c] ;  /* 0x000e1c00010b7983 */ /* 0x000ea80000300800 */
[----:B--2---:R-:W-:Y:S04]  /*4e4b0*/  STL.64 [R1+0x6730], R10 ;  /* 0x0067300a01007387 */ /* 0x004fe80000100a00 */
[----:B------:R0:W-:Y:S04]  /*4e4c0*/  STL.64 [R1+0x6728], R8 ;  /* 0x0067280801007387 */ /* 0x0001e80000100a00 */
[----:B------:R-:W2:Y:S04]  /*4e4d0*/  LDL R26, [R1+0x8] ;  /* 0x00000800011a7983 */ /* 0x000ea80000100800 */
[----:B------:R-:W2:Y:S04]  /*4e4e0*/  LDL R27, [R1+0xc] ;  /* 0x00000c00011b7983 */ /* 0x000ea80000100800 */
[----:B----4-:R-:W4:Y:S04]  /*4e4f0*/  LDL.64 R24, [R1+0x10] ;  /* 0x0000100001187983 */ /* 0x010f280000100a00 */
[----:B--2---:R-:W-:Y:S04]  /*4e500*/  STL.64 [R1+0x6750], R26 ;  /* 0x0067501a01007387 */ /* 0x004fe80000100a00 */
[----:B----4-:R1:W-:Y:S04]  /*4e510*/  STL.64 [R1+0x6748], R24 ;  /* 0x0067481801007387 */ /* 0x0103e80000100a00 */
[----:B0-----:R-:W2:Y:S04]  /*4e520*/  LDL.LU R8, [R1+0xe20] ;  /* 0x000e200001087983 */ /* 0x001ea80000300800 */
[----:B------:R-:W2:Y:S04]  /*4e530*/  LDL.LU R9, [R1+0xe24] ;  /* 0x000e240001097983 */ /* 0x000ea80000300800 */
[----:B------:R-:W4:Y:S04]  /*4e540*/  LDL.LU R10, [R1+0xe28] ;  /* 0x000e2800010a7983 */ /* 0x000f280000300800 */
[----:B------:R-:W4:Y:S04]  /*4e550*/  LDL.LU R11, [R1+0xe2c] ;  /* 0x000e2c00010b7983 */ /* 0x000f280000300800 */
[----:B-1----:R-:W2:Y:S04]  /*4e560*/  LDL.LU R24, [R1+0xe40] ;  /* 0x000e400001187983 */ /* 0x002ea80000300800 */
[----:B------:R-:W2:Y:S04]  /*4e570*/  LDL.LU R25, [R1+0xe44] ;  /* 0x000e440001197983 */ /* 0x000ea80000300800 */
[----:B------:R-:W2:Y:S04]  /*4e580*/  LDL.LU R26, [R1+0xe48] ;  /* 0x000e4800011a7983 */ /* 0x000ea80000300800 */
[----:B------:R-:W2:Y:S04]  /*4e590*/  LDL.LU R27, [R1+0xe4c] ;  /* 0x000e4c00011b7983 */ /* 0x000ea80000300800 */
[----:B------:R-:W3:Y:S04]  /*4e5a0*/  LDL.LU R3, [R1+0x2184] ;  /* 0x0021840001037983 */ /* 0x000ee80000300800 */
[----:B------:R-:W3:Y:S04]  /*4e5b0*/  LDL.LU R0, [R1+0x2180] ;  /* 0x0021800001007983 */ /* 0x000ee80000300800 */
[----:B--2---:R-:W-:Y:S04]  /*4e5c0*/  STL.64 [R1+0x6768], R26 ;  /* 0x0067681a01007387 */ /* 0x004fe80000100a00 */
[----:B------:R0:W-:Y:S04]  /*4e5d0*/  STL.64 [R1+0x6760], R24 ;  /* 0x0067601801007387 */ /* 0x0001e80000100a00 */
[----:B0-----:R-:W2:Y:S04]  /*4e5e0*/  LDL.LU R24, [R1+0x2c0] ;  /* 0x0002c00001187983 */ /* 0x001ea80000300800 */
[----:B------:R-:W2:Y:S04]  /*4e5f0*/  LDL.LU R25, [R1+0x2c4] ;  /* 0x0002c40001197983 */ /* 0x000ea80000300800 */
[----:B------:R-:W2:Y:S04]  /*4e600*/  LDL.LU R26, [R1+0x2c8] ;  /* 0x0002c800011a7983 */ /* 0x000ea80000300800 */
[----:B------:R-:W2:Y:S04]  /*4e610*/  LDL.LU R27, [R1+0x2cc] ;  /* 0x0002cc00011b7983 */ /* 0x000ea80000300800 */
[----:B------:R-:W2:Y:S04]  /*4e620*/  LDL.64 R4, [R1+0x18] ;  /* 0x0000180001047983 */ /* 0x000ea80000100a00 */
[----:B----4-:R-:W-:Y:S04]  /*4e630*/  STL.64 [R1+0x6740], R10 ;  /* 0x0067400a01007387 */ /* 0x010fe80000100a00 */
[----:B------:R0:W-:Y:S04]  /*4e640*/  STL.64 [R1+0x6738], R8 ;  /* 0x0067380801007387 */ /* 0x0001e80000100a00 */
[----:B0-----:R-:W4:Y:S04]  /*4e650*/  LDL.LU R8, [R1+0xe30] ;  /* 0x000e300001087983 */ /* 0x001f280000300800 */
[----:B------:R-:W4:Y:S04]  /*4e660*/  LDL.LU R9, [R1+0xe34] ;  /* 0x000e340001097983 */ /* 0x000f280000300800 */
[----:B------:R-:W4:Y:S04]  /*4e670*/  LDL.LU R10, [R1+0xe38] ;  /* 0x000e3800010a7983 */ /* 0x000f280000300800 */
[----:B------:R-:W4:Y:S04]  /*4e680*/  LDL.LU R11, [R1+0xe3c] ;  /* 0x000e3c00010b7983 */ /* 0x000f280000300800 */
[----:B------:R-:W2:Y:S04]  /*4e690*/  LDL.64 R6, [R1] ;  /* 0x0000000001067983 */ /* 0x000ea80000100a00 */
[----:B---3--:R-:W-:Y:S04]  /*4e6a0*/  STL.64 [R1+0x66f8], R22 ;  /* 0x0066f81601007387 */ /* 0x008fe80000100a00 */
[----:B------:R0:W-:Y:S04]  /*4e6b0*/  STL.64 [R1+0x66f0], R20 ;  /* 0x0066f01401007387 */ /* 0x0001e80000100a00 */
[----:B0-----:R-:W3:Y:S04]  /*4e6c0*/  LDL.LU R20, [R1+0xdf0] ;  /* 0x000df00001147983 */ /* 0x001ee80000300800 */
[----:B------:R-:W3:Y:S04]  /*4e6d0*/  LDL.LU R21, [R1+0xdf4] ;  /* 0x000df40001157983 */ /* 0x000ee80000300800 */
[----:B------:R-:W3:Y:S04]  /*4e6e0*/  LDL.LU R22, [R1+0xdf8] ;  /* 0x000df80001167983 */ /* 0x000ee80000300800 */
[----:B------:R-:W3:Y:S04]  /*4e6f0*/  LDL.LU R23, [R1+0xdfc] ;  /* 0x000dfc0001177983 */ /* 0x000ee80000300800 */
[----:B------:R-:W2:Y:S04]  /*4e700*/  LDL.LU R16, [R1+0xdc0] ;  /* 0x000dc00001107983 */ /* 0x000ea80000300800 */
[----:B------:R-:W2:Y:S04]  /*4e710*/  LDL.LU R17, [R1+0xdc4] ;  /* 0x000dc40001117983 */ /* 0x000ea80000300800 */
[----:B------:R-:W2:Y:S04]  /*4e720*/  LDL.LU R18, [R1+0xdc8] ;  /* 0x000dc80001127983 */ /* 0x000ea80000300800 */
[----:B------:R-:W2:Y:S01]  /*4e730*/  LDL.LU R19, [R1+0xdcc] ;  /* 0x000dcc0001137983 */ /* 0x000ea20000300800 */
[----:B------:R-:W-:-:S03]  /*4e740*/  IMAD R0, R0, 0x100, R3 ;  /* 0x0000010000007824 */ /* 0x000fc600078e0203 */
[----:B--2---:R-:W-:Y:S04]  /*4e750*/  STL.64 [R1+0x66d8], R18 ;  /* 0x0066d81201007387 */ /* 0x004fe80000100a00 */
[----:B------:R0:W-:Y:S04]  /*4e760*/  STL.64 [R1+0x66d0], R16 ;  /* 0x0066d01001007387 */ /* 0x0001e80000100a00 */
[----:B0-----:R-:W2:Y:S04]  /*4e770*/  LDL.LU R16, [R1+0xdd0] ;  /* 0x000dd00001107983 */ /* 0x001ea80000300800 */
[----:B------:R-:W2:Y:S04]  /*4e780*/  LDL.LU R17, [R1+0xdd4] ;  /* 0x000dd40001117983 */ /* 0x000ea80000300800 */
[----:B------:R-:W2:Y:S04]  /*4e790*/  LDL.LU R18, [R1+0xdd8] ;  /* 0x000dd80001127983 */ /* 0x000ea80000300800 */
[----:B------:R-:W2:Y:S04]  /*4e7a0*/  LDL.LU R19, [R1+0xddc] ;  /* 0x000ddc0001137983 */ /* 0x000ea80000300800 */
[----:B------:R-:W2:Y:S02]  /*4e7b0*/  LDL.LU R3, [R1+0x6770] ;  /* 0x0067700001037983 */ /* 0x000ea40000300800 */
[----:B--2---:R-:W-:Y:S02]  /*4e7c0*/  HMMA.16816.F32 R12, R12, R2, R24 ;  /* 0x000000020c0c723c */ /* 0x004fe40000001818 */
[----:B------:R-:W2:Y:S04]  /*4e7d0*/  LDL.LU.64 R26, [R1+0x6768] ;  /* 0x00676800011a7983 */ /* 0x000ea80000300a00 */
[----:B------:R-:W2:-:S13]  /*4e7e0*/  LDL.LU.64 R24, [R1+0x6760] ;  /* 0x0067600001187983 */ /* 0x000e9a0000300a00 */
[----:B------:R-:W-:Y:S04]  /*4e7f0*/  STL.64 [R1+0x2d0], R12 ;  /* 0x0002d00c01007387 */ /* 0x000fe80000100a00 */
[----:B------:R0:W-:Y:S04]  /*4e800*/  STL.64 [R1+0x2d8], R14 ;  /* 0x0002d80e01007387 */ /* 0x0001e80000100a00 */
[----:B0-----:R-:W2:Y:S01]  /*4e810*/  LDL.LU R15, [R1+0x90] ;  /* 0x00009000010f7983 */ /* 0x001ea20000300800 */
[----:B------:R-:W-:Y:S02]  /*4e820*/  F2FP.F16.E4M3.UNPACK_B R13, R28 ;  /* 0x0000001cff0d723e */ /* 0x000fe400020006ff */
[----:B------:R-:W-:Y:S01]  /*4e830*/  F2FP.F16.E4M3.UNPACK_B R14, R29 ;  /* 0x0000001dff0e723e */ /* 0x000fe200020006ff */
[----:B------:R-:W-:Y:S04]  /*4e840*/  STL [R1+0x666c], R2 ;  /* 0x00666c0201007387 */ /* 0x000fe80000100800 */
[----:B------:R-:W-:Y:S04]  /*4e850*/  STL [R1+0x6668], R3 ;  /* 0x0066680301007387 */ /* 0x000fe80000100800 */
[----:B------:R-:W3:Y:S04]  /*4e860*/  LDL.LU R28, [R1+0x675c] ;  /* 0x00675c00011c7983 */ /* 0x000ee80000300800 */
[----:B------:R-:W3:Y:S01]  /*4e870*/  LDL.LU R29, [R1+0x6758] ;  /* 0x00675800011d7983 */ /* 0x000ee20000300800 */
[----:B--2---:R-:W-:-:S02]  /*4e880*/  F2FP.F16.E4M3.UNPACK_B R12, R15 ;  /* 0x0000000fff0c723e */ /* 0x004fc400020006ff */
[----:B------:R-:W-:-:S07]  /*4e890*/  F2FP.F16.E4M3.UNPACK_B R15, R0 ;  /* 0x00000000ff0f723e */ /* 0x000fce00020006ff */
[----:B------:R-:W-:-:S15]  /*4e8a0*/  HMMA.16816.F32 R24, R12, R4, R24 ;  /* 0x000000040c18723c */ /* 0x000fde0000001818 */
[----:B------:R-:W-:-:S04]  /*4e8b0*/  NOP ;  /* 0x0000000000007918 */ /* 0x000fc80000000000 */
[----:B------:R-:W-:Y:S04]  /*4e8c0*/  STL.64 [R1+0xe50], R24 ;  /* 0x000e501801007387 */ /* 0x000fe80000100a00 */
[----:B------:R0:W-:Y:S04]  /*4e8d0*/  STL.64 [R1+0xe58], R26 ;  /* 0x000e581a01007387 */ /* 0x0001e80000100a00 */
[----:B0-----:R-:W2:Y:S04]  /*4e8e0*/  LDL.LU.64 R26, [R1+0x6750] ;  /* 0x00675000011a7983 */ /* 0x001ea80000300a00 */
[----:B------:R-:W4:Y:S02]  /*4e8f0*/  LDL.LU.64 R24, [R1+0x6748] ;  /* 0x0067480001187983 */ /* 0x000f240000300a00 */
[----:B----4-:R-:W-:-:S15]  /*4e900*/  HMMA.16816.F32 R8, R12, R24, R8 ;  /* 0x000000180c08723c */ /* 0x010fde0000001808 */
[----:B------:R-:W-:-:S04]  /*4e910*/  NOP ;  /* 0x0000000000007918 */ /* 0x000fc80000000000 */
[----:B------:R-:W-:Y:S04]  /*4e920*/  STL.64 [R1+0xe40], R8 ;  /* 0x000e400801007387 */ /* 0x000fe80000100a00 */
[----:B------:R0:W-:Y:S04]  /*4e930*/  STL.64 [R1+0xe48], R10 ;  /* 0x000e480a01007387 */ /* 0x0001e80000100a00 */
[----:B0-----:R-:W2:Y:S04]  /*4e940*/  LDL.LU.64 R10, [R1+0x6740] ;  /* 0x00674000010a7983 */ /* 0x001ea80000300a00 */
[----:B------:R-:W2:Y:S01]  /*4e950*/  LDL.LU.64 R8, [R1+0x6738] ;  /* 0x0067380001087983 */ /* 0x000ea20000300a00 */
[----:B------:R-:W-:-:S02]  /*4e960*/  IMAD.MOV.U32 R2, RZ, RZ, R4 ;  /* 0x000000ffff027224 */ /* 0x000fc400078e0004 */
[----:B------:R-:W-:Y:S02]  /*4e970*/  IMAD.MOV.U32 R4, RZ, RZ, R24 ;  /* 0x000000ffff047224 */ /* 0x000fe400078e0018 */
[----:B------:R-:W-:Y:S02]  /*4e980*/  IMAD.MOV.U32 R3, RZ, RZ, R25 ;  /* 0x000000ffff037224 */ /* 0x000fe400078e0019 */
[----:B--2---:R-:W-:Y:S01]  /*4e990*/  HMMA.16816.F32 R24, R12, R26, R8 ;  /* 0x0000001a0c18723c */ /* 0x004fe20000001808 */
[----:B------:R-:W2:Y:S04]  /*4e9a0*/  LDL.LU.64 R10, [R1+0x6730] ;  /* 0x00673000010a7983 */ /* 0x000ea80000300a00 */
[----:B------:R-:W2:-:S14]  /*4e9b0*/  LDL.LU.64 R8, [R1+0x6728] ;  /* 0x0067280001087983 */ /* 0x000e9c0000300a00 */
        /* <DEDUP_REMOVED lines=9> */
[----:B------:R-:W-:Y:S04]  /*4ea50*/  STL.64 [R1+0xe10], R24 ;  /* 0x000e101801007387 */ /* 0x000fe80000100a00 */
[----:B------:R0:W-:Y:S04]  /*4ea60*/  STL.64 [R1+0xe18], R26 ;  /* 0x000e181a01007387 */ /* 0x0001e80000100a00 */
[----:B0-----:R-:W3:Y:S04]  /*4ea70*/  LDL.LU.64 R26, [R1+0x6708] ;  /* 0x00670800011a7983 */ /* 0x001ee80000300a00 */
[----:B------:R-:W4:Y:S04]  /*4ea80*/  LDL.LU.64 R24, [R1+0x6700] ;  /* 0x0067000001187983 */ /* 0x000f280000300a00 */
[----:B------:R-:W-:Y:S04]  /*4ea90*/  STL [R1+0x6670], R28 ;  /* 0x0066701c01007387 */ /* 0x000fe80000100800 */
[----:B------:R-:W-:Y:S01]  /*4eaa0*/  STL [R1+0x6650], R29 ;  /* 0x0066501d01007387 */ /* 0x000fe20000100800 */
[----:B---3--:R-:W-:-:S15]  /*4eab0*/  HMMA.16816.F32 R20, R12, R26, R20 ;  /* 0x0000001a0c14723c */ /* 0x008fde0000001814 */
        /* <DEDUP_REMOVED lines=9> */
[----:B0-----:R-:W3:Y:S04]  /*4eb50*/  LDL.LU.64 R22, [R1+0x66e8] ;  /* 0x0066e80001167983 */ /* 0x001ee80000300a00 */
[----:B------:R-:W4:Y:S04]  /*4eb60*/  LDL.LU.64 R20, [R1+0x66e0] ;  /* 0x0066e00001147983 */ /* 0x000f280000300a00 */
[----:B------:R-:W-:Y:S04]  /*4eb70*/  STL.64 [R1+0x6620], R26 ;  /* 0x0066201a01007387 */ /* 0x000fe80000100a00 */
[----:B------:R0:W-:Y:S04]  /*4eb80*/  STL.64 [R1+0x6618], R24 ;  /* 0x0066181801007387 */ /* 0x0001e80000100a00 */
[----:B0-----:R-:W2:Y:S04]  /*4eb90*/  LDL.LU R24, [R1+0xda0] ;  /* 0x000da00001187983 */ /* 0x001ea80000300800 */
[----:B------:R-:W2:Y:S04]  /*4eba0*/  LDL.LU R25, [R1+0xda4] ;  /* 0x000da40001197983 */ /* 0x000ea80000300800 */
[----:B------:R-:W2:Y:S04]  /*4ebb0*/  LDL.LU R26, [R1+0xda8] ;  /* 0x000da800011a7983 */ /* 0x000ea80000300800 */
[----:B------:R-:W2:Y:S01]  /*4ebc0*/  LDL.LU R27, [R1+0xdac] ;  /* 0x000dac00011b7983 */ /* 0x000ea20000300800 */
        /* <DEDUP_REMOVED lines=11> */
[----:B------:R-:W2:Y:S04]  /*4ec80*/  LDL.LU.64 R16, [R1+0x66c0] ;  /* 0x0066c00001107983 */ /* 0x000ea80000300a00 */
[----:B------:R-:W-:Y:S04]  /*4ec90*/  STL.64 [R1+0x6600], R22 ;  /* 0x0066001601007387 */ /* 0x000fe80000100a00 */
[----:B------:R0:W-:Y:S04]  /*4eca0*/  STL.64 [R1+0x65f8], R20 ;  /* 0x0065f81401007387 */ /* 0x0001e80000100a00 */
[----:B0-----:R-:W4:Y:S04]  /*4ecb0*/  LDL.LU R20, [R1+0xd10] ;  /* 0x000d100001147983 */ /* 0x001f280000300800 */
[----:B------:R-:W4:Y:S04]  /*4ecc0*/  LDL.LU R21, [R1+0xd14] ;  /* 0x000d140001157983 */ /* 0x000f280000300800 */
[----:B------:R-:W2:Y:S04]  /*4ecd0*/  LDL.LU R22, [R1+0xd18] ;  /* 0x000d180001167983 */ /* 0x000ea80000300800 */
[----:B------:R-:W2:Y:S04]  /*4ece0*/  LDL.LU R23, [R1+0xd1c] ;  /* 0x000d1c0001177983 */ /* 0x000ea80000300800 */
[----:B--2---:R-:W-:Y:S04]  /*4ecf0*/  STL.64 [R1+0x6630], R22 ;  /* 0x0066301601007387 */ /* 0x004fe80000100a00 */
[----:B----4-:R0:W-:Y:S04]  /*4ed00*/  STL.64 [R1+0x6628], R20 ;  /* 0x0066281401007387 */ /* 0x0101e80000100a00 */
[----:B0-----:R-:W3:Y:S04]  /*4ed10*/  LDL.LU R20, [R1+0xdb0] ;  /* 0x000db00001147983 */ /* 0x001ee80000300800 */
[----:B------:R-:W3:Y:S04]  /*4ed20*/  LDL.LU R21, [R1+0xdb4] ;  /* 0x000db40001157983 */ /* 0x000ee80000300800 */
[----:B------:R-:W3:Y:S04]  /*4ed30*/  LDL.LU R22, [R1+0xdb8] ;  /* 0x000db80001167983 */ /* 0x000ee80000300800 */
[----:B------:R-:W3:Y:S02]  /*4ed40*/  LDL.LU R23, [R1+0xdbc] ;  /* 0x000dbc0001177983 */ /* 0x000ee40000300800 */
[----:B---3--:R-:W-:-:S15]  /*4ed50*/  HMMA.16816.F32 R20, R12, R18, R20 ;  /* 0x000000120c14723c */ /* 0x008fde0000001814 */
[----:B------:R-:W-:-:S04]  /*4ed60*/  NOP ;  /* 0x0000000000007918 */ /* 0x000fc80000000000 */
[----:B------:R-:W-:Y:S04]  /*4ed70*/  STL.64 [R1+0xdc0], R20 ;  /* 0x000dc01401007387 */ /* 0x000fe80000100a00 */
[----:B------:R0:W-:Y:S02]  /*4ed80*/  STL.64 [R1+0xdc8], R22 ;  /* 0x000dc81601007387 */ /* 0x0001e40000100a00 */
[----:B0-----:R-:W-:Y:S01]  /*4ed90*/  HMMA.16816.F32 R20, R12, R16, R24 ;  /* 0x000000100c14723c */ /* 0x001fe20000001818 */
[----:B------:R-:W-:Y:S02]  /*4eda0*/  IMAD.MOV.U32 R26, RZ, RZ, R4 ;  /* 0x000000ffff1a7224 */ /* 0x000fe400078e0004 */
[----:B------:R-:W-:-:S15]  /*4edb0*/  IMAD.MOV.U32 R27, RZ, RZ, R3 ;  /* 0x000000ffff1b7224 */ /* 0x000fde00078e0003 */
[----:B------:R-:W-:Y:S01]  /*4edc0*/  NOP ;  /* 0x0000000000007918 */ /* 0x000fe20000000000 */
[----:B------:R0:W-:Y:S04]  /*4edd0*/  STL.64 [R1+0xdb0], R20 ;  /* 0x000db01401007387 */ /* 0x0001e80000100a00 */
[----:B------:R1:W-:Y:S04]  /*4ede0*/  STL.64 [R1+0xdb8], R22 ;  /* 0x000db81601007387 */ /* 0x0003e80000100a00 */
[----:B------:R-:W-:Y:S04]  /*4edf0*/  STL.64 [R1+0x6638], R26 ;  /* 0x0066381a01007387 */ /* 0x000fe80000100a00 */
[----:B0-----:R-:W2:Y:S04]  /*4ee00*/  LDL.LU R20, [R1+0xd40] ;  /* 0x000d400001147983 */ /* 0x001ea80000300800 */
[----:B------:R-:W2:Y:S04]  /*4ee10*/  LDL.LU R21, [R1+0xd44] ;  /* 0x000d440001157983 */ /* 0x000ea80000300800 */
[----:B-1----:R-:W3:Y:S04]  /*4ee20*/  LDL.LU R22, [R1+0xd48] ;  /* 0x000d480001167983 */ /* 0x002ee80000300800 */
[----:B------:R-:W3:Y:S01]  /*4ee30*/  LDL.LU R23, [R1+0xd4c] ;  /* 0x000d4c0001177983 */ /* 0x000ee20000300800 */
[----:B------:R-:W-:-:S02]  /*4ee40*/  IMAD.MOV.U32 R24, RZ, RZ, R2 ;  /* 0x000000ffff187224 */ /* 0x000fc400078e0002 */
[----:B------:R-:W-:Y:S02]  /*4ee50*/  IMAD.MOV.U32 R0, RZ, RZ, R5 ;  /* 0x000000ffff007224 */ /* 0x000fe400078e0005 */
[----:B------:R-:W-:Y:S02]  /*4ee60*/  IMAD.MOV.U32 R8, RZ, RZ, R6 ;  /* 0x000000ffff087224 */ /* 0x000fe400078e0006 */
[----:B------:R-:W-:Y:S01]  /*4ee70*/  IMAD.MOV.U32 R9, RZ, RZ, R7 ;  /* 0x000000ffff097224 */ /* 0x000fe200078e0007 */
[----:B---3--:R-:W-:Y:S04]  /*4ee80*/  STL.64 [R1+0x6648], R22 ;  /* 0x0066481601007387 */ /* 0x008fe80000100a00 */
[----:B--2---:R0:W-:Y:S04]  /*4ee90*/  STL.64 [R1+0x6640], R20 ;  /* 0x0066401401007387 */ /* 0x0041e80000100a00 */
[----:B------:R-:W-:Y:S04]  /*4eea0*/  STL [R1+0x6674], R24 ;  /* 0x0066741801007387 */ /* 0x000fe80000100800 */
[----:B0-----:R-:W2:Y:S04]  /*4eeb0*/  LDL.LU R20, [R1+0xd50] ;  /* 0x000d500001147983 */ /* 0x001ea80000300800 */
[----:B------:R-:W2:Y:S04]  /*4eec0*/  LDL.LU R21, [R1+0xd54] ;  /* 0x000d540001157983 */ /* 0x000ea80000300800 */
[----:B------:R-:W3:Y:S04]  /*4eed0*/  LDL.LU R22, [R1+0xd58] ;  /* 0x000d580001167983 */ /* 0x000ee80000300800 */
[----:B------:R-:W3:Y:S04]  /*4eee0*/  LDL.LU R23, [R1+0xd5c] ;  /* 0x000d5c0001177983 */ /* 0x000ee80000300800 */
[----:B------:R-:W4:Y:S04]  /*4eef0*/  LDL.LU R4, [R1+0xd80] ;  /* 0x000d800001047983 */ /* 0x000f280000300800 */
[----:B------:R-:W4:Y:S04]  /*4ef00*/  LDL.LU R5, [R1+0xd84] ;  /* 0x000d840001057983 */ /* 0x000f280000300800 */
[----:B------:R-:W2:Y:S04]  /*4ef10*/  LDL.LU R6, [R1+0xd88] ;  /* 0x000d880001067983 */ /* 0x000ea80000300800 */
[----:B------:R-:W2:Y:S04]  /*4ef20*/  LDL.LU R7, [R1+0xd8c] ;  /* 0x000d8c0001077983 */ /* 0x000ea80000300800 */
[----:B--2---:R-:W-:Y:S04]  /*4ef30*/  STL.64 [R1+0x66b0], R6 ;  /* 0x0066b00601007387 */ /* 0x004fe80000100a00 */
[----:B----4-:R0:W-:Y:S04]  /*4ef40*/  STL.64 [R1+0x66a8], R4 ;  /* 0x0066a80401007387 */ /* 0x0101e80000100a00 */
[----:B0-----:R-:W2:Y:S04]  /*4ef50*/  LDL.LU R4, [R1+0xd90] ;  /* 0x000d900001047983 */ /* 0x001ea80000300800 */
[----:B------:R-:W2:Y:S04]  /*4ef60*/  LDL.LU R5, [R1+0xd94] ;  /* 0x000d940001057983 */ /* 0x000ea80000300800 */
[----:B------:R-:W2:Y:S04]  /*4ef70*/  LDL.LU R6, [R1+0xd98] ;  /* 0x000d980001067983 */ /* 0x000ea80000300800 */
[----:B------:R-:W2:Y:S04]  /*4ef80*/  LDL.LU R7, [R1+0xd9c] ;  /* 0x000d9c0001077983 */ /* 0x000ea80000300800 */
[----:B------:R-:W4:Y:S04]  /*4ef90*/  LDL.LU R24, [R1+0x218c] ;  /* 0x00218c0001187983 */ /* 0x000f280000300800 */
[----:B------:R-:W2:Y:S04]  /*4efa0*/  LDL.LU R29, [R1+0x2188] ;  /* 0x00218800011d7983 */ /* 0x000ea80000300800 */
[----:B------:R-:W2:Y:S04]  /*4efb0*/  LDL.LU R28, [R1+0x2194] ;  /* 0x00219400011c7983 */ /* 0x000ea80000300800 */
[----:B------:R-:W2:Y:S04]  /*4efc0*/  LDL.LU R27, [R1+0x2190] ;  /* 0x00219000011b7983 */ /* 0x000ea80000300800 */
[----:B------:R-:W2:Y:S04]  /*4efd0*/  LDL.LU R2, [R1+0x219c] ;  /* 0x00219c0001027983 */ /* 0x000ea80000300800 */
[----:B------:R-:W2:Y:S01]  /*4efe0*/  LDL.LU R26, [R1+0x2198] ;  /* 0x00219800011a7983 */ /* 0x000ea20000300800 */
[----:B------:R-:W-:-:S03]  /*4eff0*/  IMAD.MOV.U32 R25, RZ, RZ, R0 ;  /* 0x000000ffff197224 */ /* 0x000fc600078e0000 */
[----:B--2---:R-:W-:Y:S04]  /*4f000*/  STL.64 [R1+0x6680], R26 ;  /* 0x0066801a01007387 */ /* 0x004fe80000100a00 */
[----:B----4-:R0:W-:Y:S04]  /*4f010*/  STL.64 [R1+0x6678], R24 ;  /* 0x0066781801007387 */ /* 0x0101e80000100a00 */
[----:B0-----:R-:W2:Y:S04]  /*4f020*/  LDL.LU R24, [R1+0xd60] ;  /* 0x000d600001187983 */ /* 0x001ea80000300800 */
[----:B------:R-:W2:Y:S04]  /*4f030*/  LDL.LU R25, [R1+0xd64] ;  /* 0x000d640001197983 */ /* 0x000ea80000300800 */
[----:B------:R-:W4:Y:S04]  /*4f040*/  LDL.LU R26, [R1+0xd68] ;  /* 0x000d6800011a7983 */ /* 0x000f280000300800 */
[----:B------:R-:W4:Y:S01]  /*4f050*/  LDL.LU R27, [R1+0xd6c] ;  /* 0x000d6c00011b7983 */ /* 0x000f220000300800 */
[----:B------:R-:W-:Y:S03]  /*4f060*/  HMMA.16816.F32 R4, R12, R10, R4 ;  /* 0x0000000a0c04723c */ /* 0x000fe60000001804 */
[----:B----4-:R-:W-:Y:S04]  /*4f070*/  STL.64 [R1+0x6690], R26 ;  /* 0x0066901a01007387 */ /* 0x010fe80000100a00 */
[----:B--2---:R0:W-:Y:S04]  /*4f080*/  STL.64 [R1+0x6688], R24 ;  /* 0x0066881801007387 */ /* 0x0041e80000100a00 */
[----:B0-----:R-:W2:Y:S04]  /*4f090*/  LDL.LU R24, [R1+0xd70] ;  /* 0x000d700001187983 */ /* 0x001ea80000300800 */
[----:B------:R-:W2:Y:S04]  /*4f0a0*/  LDL.LU R25, [R1+0xd74] ;  /* 0x000d740001197983 */ /* 0x000ea80000300800 */
[----:B------:R-:W2:Y:S04]  /*4f0b0*/  LDL.LU R26, [R1+0xd78] ;  /* 0x000d7800011a7983 */ /* 0x000ea80000300800 */
[----:B------:R-:W2:Y:S04]  /*4f0c0*/  LDL.LU R27, [R1+0xd7c] ;  /* 0x000d7c00011b7983 */ /* 0x000ea80000300800 */
[----:B------:R-:W4:Y:S04]  /*4f0d0*/  LDL.LU R3, [R1+0x21a4] ;  /* 0x0021a40001037983 */ /* 0x000f280000300800 */
[----:B------:R-:W4:Y:S04]  /*4f0e0*/  LDL.LU R0, [R1+0x21a0] ;  /* 0x0021a00001007983 */ /* 0x000f280000300800 */
[----:B---3--:R-:W-:Y:S04]  /*4f0f0*/  STL.64 [R1+0x6660], R22 ;  /* 0x0066601601007387 */ /* 0x008fe80000100a00 */
[----:B------:R0:W-:Y:S04]  /*4f100*/  STL.64 [R1+0x6658], R20 ;  /* 0x0066581401007387 */ /* 0x0001e80000100a00 */
[----:B0-----:R-:W3:Y:S04]  /*4f110*/  LDL.LU R20, [R1+0x2b0] ;  /* 0x0002b00001147983 */ /* 0x001ee80000300800 */
[----:B------:R-:W3:Y:S04]  /*4f120*/  LDL.LU R21, [R1+0x2b4] ;  /* 0x0002b40001157983 */ /* 0x000ee80000300800 */
[----:B------:R-:W3:Y:S04]  /*4f130*/  LDL.LU R22, [R1+0x2b8] ;  /* 0x0002b80001167983 */ /* 0x000ee80000300800 */
[----:B------:R-:W3:Y:S04]  /*4f140*/  LDL.LU R23, [R1+0x2bc] ;  /* 0x0002bc0001177983 */ /* 0x000ee80000300800 */
[----:B------:R0:W-:Y:S02]  /*4f150*/  STL.64 [R1+0x65e0], R18 ;  /* 0x0065e01201007387 */ /* 0x0001e40000100a00 */
[----:B0-----:R-:W-:-:S02]  /*4f160*/  IMAD.MOV.U32 R18, RZ, RZ, R8 ;  /* 0x000000ffff127224 */ /* 0x001fc400078e0008 */
[----:B------:R-:W2:Y:S01]  /*4f170*/  LDL.LU R8, [R1+0x66bc] ;  /* 0x0066bc0001087983 */ /* 0x000ea20000300800 */
[----:B------:R-:W-:-:S03]  /*4f180*/  IMAD.MOV.U32 R19, RZ, RZ, R9 ;  /* 0x000000ffff137224 */ /* 0x000fc600078e0009 */
[----:B------:R-:W2:Y:S04]  /*4f190*/  LDL.LU R9, [R1+0x66b8] ;  /* 0x0066b80001097983 */ /* 0x000ea80000300800 */
[----:B------:R0:W-:Y:S04]  /*4f1a0*/  STL.64 [R1+0x65d8], R16 ;  /* 0x0065d81001007387 */ /* 0x0001e80000100a00 */
[----:B0-----:R-:W2:Y:S04]  /*4f1b0*/  LDL R16, [R1+0x8] ;  /* 0x0000080001107983 */ /* 0x001ea80000100800 */
[----:B------:R-:W2:Y:S04]  /*4f1c0*/  LDL R17, [R1+0xc] ;  /* 0x00000c0001117983 */ /* 0x000ea80000100800 */
        /* <DEDUP_REMOVED lines=29> */
[----:B------:R0:W-:Y:S01]  /*4f3a0*/  STL.64 [R1+0x6598], R4 ;  /* 0x0065980401007387 */ /* 0x0001e20000100a00 */
[----:B----4-:R-:W-:-:S03]  /*4f3b0*/  IMAD R0, R0, 0x100, R3 ;  /* 0x0000010000007824 */ /* 0x010fc600078e0203 */
[----:B0-----:R-:W4:Y:S04]  /*4f3c0*/  LDL.LU R4, [R1+0xd30] ;  /* 0x000d300001047983 */ /* 0x001f280000300800 */
[----:B------:R-:W4:Y:S04]  /*4f3d0*/  LDL.LU R5, [R1+0xd34] ;  /* 0x000d340001057983 */ /* 0x000f280000300800 */
[----:B------:R-:W4:Y:S04]  /*4f3e0*/  LDL.LU R6, [R1+0xd38] ;  /* 0x000d380001067983 */ /* 0x000f280000300800 */
[----:B------:R-:W4:Y:S01]  /*4f3f0*/  LDL.LU R7, [R1+0xd3c] ;  /* 0x000d3c0001077983 */ /* 0x000f220000300800 */
[----:B--2---:R-:W-:-:S02]  /*4f400*/  IMAD R27, R27, 0x100, R28 ;  /* 0x000001001b1b7824 */ /* 0x004fc400078e021c */
[----:B------:R-:W-:Y:S02]  /*4f410*/  IMAD R26, R26, 0x100, R2 ;  /* 0x000001001a1a7824 */ /* 0x000fe400078e0202 */
[----:B---3--:R-:W-:Y:S02]  /*4f420*/  IMAD R29, R29, 0x100, R24 ;  /* 0x000001001d1d7824 */ /* 0x008fe400078e0218 */
[----:B------:R-:W2:Y:S04]  /*4f430*/  LDL.LU R24, [R1+0x6674] ;  /* 0x0066740001187983 */ /* 0x000ea80000300800 */
[----:B------:R-:W3:Y:S04]  /*4f440*/  LDL.LU R28, [R1+0x6670] ;  /* 0x00667000011c7983 */ /* 0x000ee80000300800 */
[----:B------:R-:W2:Y:S04]  /*4f450*/  LDL.LU R2, [R1+0x666c] ;  /* 0x00666c0001027983 */ /* 0x000ea80000300800 */
[----:B------:R-:W2:Y:S02]  /*4f460*/  LDL.LU R3, [R1+0x6668] ;  /* 0x0066680001037983 */ /* 0x000ea40000300800 */
[----:B--2---:R-:W-:Y:S02]  /*4f470*/  HMMA.16816.F32 R12, R12, R2, R20 ;  /* 0x000000020c0c723c */ /* 0x004fe40000001814 */
[----:B------:R-:W2:Y:S04]  /*4f480*/  LDL.LU.64 R22, [R1+0x6660] ;  /* 0x0066600001167983 */ /* 0x000ea80000300a00 */
[----:B------:R-:W2:-:S13]  /*4f490*/  LDL.LU.64 R20, [R1+0x6658] ;  /* 0x0066580001147983 */ /* 0x000e9a0000300a00 */
[----:B------:R0:W-:Y:S04]  /*4f4a0*/  STL.64 [R1+0x2c0], R12 ;  /* 0x0002c00c01007387 */ /* 0x0001e80000100a00 */
[----:B------:R1:W-:Y:S01]  /*4f4b0*/  STL.64 [R1+0x2c8], R14 ;  /* 0x0002c80e01007387 */ /* 0x0003e20000100a00 */
[----:B0-----:R-:W-:Y:S02]  /*4f4c0*/  F2FP.F16.E4M3.UNPACK_B R12, R29 ;  /* 0x0000001dff0c723e */ /* 0x001fe400020006ff */
[----:B------:R-:W-:Y:S01]  /*4f4d0*/  F2FP.F16.E4M3.UNPACK_B R13, R27 ;  /* 0x0000001bff0d723e */ /* 0x000fe200020006ff */
[----:B------:R-:W3:Y:S01]  /*4f4e0*/  LDL.LU R29, [R1+0x6650] ;  /* 0x00665000011d7983 */ /* 0x000ee20000300800 */
[----:B-1----:R-:W-:Y:S02]  /*4f4f0*/  F2FP.F16.E4M3.UNPACK_B R14, R26 ;  /* 0x0000001aff0e723e */ /* 0x002fe400020006ff */
[----:B------:R-:W-:-:S07]  /*4f500*/  F2FP.F16.E4M3.UNPACK_B R15, R0 ;  /* 0x00000000ff0f723e */ /* 0x000fce00020006ff */
[----:B--2---:R-:W-:Y:S01]  /*4f510*/  HMMA.16816.F32 R24, R12, R24, R20 ;  /* 0x000000180c18723c */ /* 0x004fe20000001814 */
[----:B------:R-:W2:Y:S04]  /*4f520*/  LDL.LU.64 R22, [R1+0x6648] ;  /* 0x0066480001167983 */ /* 0x000ea80000300a00 */
[----:B------:R-:W2:-:S14]  /*4f530*/  LDL.LU.64 R20, [R1+0x6640] ;  /* 0x0066400001147983 */ /* 0x000e9c0000300a00 */
[----:B------:R-:W-:Y:S04]  /*4f540*/  STL.64 [R1+0xd60], R24 ;  /* 0x000d601801007387 */ /* 0x000fe80000100a00 */
[----:B------:R0:W-:Y:S04]  /*4f550*/  STL.64 [R1+0xd68], R26 ;  /* 0x000d681a01007387 */ /* 0x0001e80000100a00 */
[----:B0-----:R-:W2:Y:S01]  /*4f560*/  LDL.LU.64 R26, [R1+0x6638] ;  /* 0x00663800011a7983 */ /* 0x001ea20000300a00 */
[C---:B----4-:R-:W-:Y:S08]  /*4f570*/  HMMA.16816.F32 R4, R12.reuse, R16, R4 ;  /* 0x000000100c04723c */ /* 0x050ff00000001804 */
[----:B--2---:R-:W-:Y:S01]  /*4f580*/  HMMA.16816.F32 R24, R12, R26, R20 ;  /* 0x0000001a0c18723c */ /* 0x004fe20000001814 */
[----:B------:R-:W3:Y:S04]  /*4f590*/  LDL.LU.64 R22, [R1+0x6630] ;  /* 0x0066300001167983 */ /* 0x000ee80000300a00 */
[----:B------:R-:W3:-:S14]  /*4f5a0*/  LDL.LU.64 R20, [R1+0x6628] ;  /* 0x0066280001147983 */ /* 0x000edc0000300a00 */
[----:B------:R-:W-:Y:S04]  /*4f5b0*/  STL.64 [R1+0xd50], R24 ;  /* 0x000d501801007387 */ /* 0x000fe80000100a00 */
[----:B------:R0:W-:Y:S04]  /*4f5c0*/  STL.64 [R1+0xd58], R26 ;  /* 0x000d581a01007387 */ /* 0x0001e80000100a00 */
[----:B0-----:R-:W2:Y:S04]  /*4f5d0*/  LDL.LU.64 R26, [R1+0x6620] ;  /* 0x00662000011a7983 */ /* 0x001ea80000300a00 */
[----:B------:R-:W4:Y:S04]  /*4f5e0*/  LDL.LU.64 R24, [R1+0x6618] ;  /* 0x0066180001187983 */ /* 0x000f280000300a00 */
[----:B------:R-:W-:Y:S04]  /*4f5f0*/  STL.64 [R1+0xd40], R4 ;  /* 0x000d400401007387 */ /* 0x000fe80000100a00 */
[----:B------:R0:W-:Y:S04]  /*4f600*/  STL.64 [R1+0xd48], R6 ;  /* 0x000d480601007387 */ /* 0x0001e80000100a00 */
[----:B------:R-:W2:Y:S01]  /*4f610*/  LDL.LU R0, [R1+0x21c0] ;  /* 0x0021c00001007983 */ /* 0x000ea20000300800 */
[----:B0-----:R-:W-:-:S15]  /*4f620*/  HMMA.16816.F32 R4, R12, R18, R8 ;  /* 0x000000120c04723c */ /* 0x001fde0000001808 */
[----:B------:R-:W-:-:S04]  /*4f630*/  NOP ;  /* 0x0000000000007918 */ /* 0x000fc80000000000 */
[----:B------:R0:W-:Y:S04]  /*4f640*/  STL.64 [R1+0xd30], R4 ;  /* 0x000d300401007387 */ /* 0x0001e80000100a00 */
[----:B------:R1:W-:Y:S04]  /*4f650*/  STL.64 [R1+0xd38], R6 ;  /* 0x000d380601007387 */ /* 0x0003e80000100a00 */
[----:B0-----:R-:W2:Y:S01]  /*4f660*/  LDL.LU R4, [R1+0xc90] ;  /* 0x000c900001047983 */ /* 0x001ea20000300800 */
[----:B---3--:R-:W-:-:S15]  /*4f670*/  HMMA.16816.F32 R8, R12, R28, R20 ;  /* 0x0000001c0c08723c */ /* 0x008fde0000001814 */
[----:B------:R-:W-:-:S04]  /*4f680*/  NOP ;  /* 0x0000000000007918 */ /* 0x000fc80000000000 */
[----:B------:R-:W-:Y:S04]  /*4f690*/  STL.64 [R1+0xd20], R8 ;  /* 0x000d200801007387 */ /* 0x000fe80000100a00 */
[----:B------:R-:W-:Y:S04]  /*4f6a0*/  STL.64 [R1+0xd28], R10 ;  /* 0x000d280a01007387 */ /* 0x000fe80000100a00 */
[----:B------:R-:W3:Y:S04]  /*4f6b0*/  LDL.LU R5, [R1+0xc94] ;  /* 0x000c940001057983 */ /* 0x000ee80000300800 */
[----:B-1----:R-:W2:Y:S04]  /*4f6c0*/  LDL.LU R6, [R1+0xc98] ;  /* 0x000c980001067983 */ /* 0x002ea80000300800 */
        /* <DEDUP_REMOVED lines=19> */
[C---:B--2---:R-:W-:Y:S03]  /*4f800*/  HMMA.16816.F32 R20, R12.reuse, R26, R20 ;  /* 0x0000001a0c14723c */ /* 0x044fe60000001814 */
[----:B---3--:R-:W-:Y:S04]  /*4f810*/  STL.64 [R1+0x65f0], R18 ;  /* 0x0065f01201007387 */ /* 0x008fe80000100a00 */
        /* <DEDUP_REMOVED lines=11> */
[----:B------:R-:W-:Y:S04]  /*4f8d0*/  STL.64 [R1+0x65b0], R6 ;  /* 0x0065b00601007387 */ /* 0x000fe80000100a00 */
[----:B------:R0:W-:Y:S04]  /*4f8e0*/  STL.64 [R1+0x65a8], R4 ;  /* 0x0065a80401007387 */ /* 0x0001e80000100a00 */
[----:B0-----:R-:W2:Y:S04]  /*4f8f0*/  LDL.LU R4, [R1+0xca0] ;  /* 0x000ca00001047983 */ /* 0x001ea80000300800 */
[----:B------:R-:W2:Y:S04]  /*4f900*/  LDL.LU R5, [R1+0xca4] ;  /* 0x000ca40001057983 */ /* 0x000ea80000300800 */
[----:B------:R-:W2:Y:S04]  /*4f910*/  LDL.LU R6, [R1+0xca8] ;  /* 0x000ca80001067983 */ /* 0x000ea80000300800 */
[----:B------:R-:W2:Y:S04]  /*4f920*/  LDL.LU R7, [R1+0xcac] ;  /* 0x000cac0001077983 */ /* 0x000ea80000300800 */
        /* <DEDUP_REMOVED lines=15> */
[----:B0-----:R-:W3:Y:S04]  /*4fa20*/  LDL.LU R24, [R1+0x2a0] ;  /* 0x0002a00001187983 */ /* 0x001ee80000300800 */
        /* <DEDUP_REMOVED lines=20> */
[----:B------:R0:W-:Y:S04]  /*4fb70*/  STL.64 [R1+0x6510], R22 ;  /* 0x0065101601007387 */ /* 0x0001e80000100a00 */
[----:B0-----:R-:W2:Y:S04]  /*4fb80*/  LDL.LU R22, [R1+0x21b0] ;  /* 0x0021b00001167983 */ /* 0x001ea80000300800 */
[----:B------:R-:W2:Y:S04]  /*4fb90*/  LDL.LU R23, [R1+0x21bc] ;  /* 0x0021bc0001177983 */ /* 0x000ea80000300800 */
[----:B------:R0:W-:Y:S04]  /*4fba0*/  STL.64 [R1+0x6508], R20 ;  /* 0x0065081401007387 */ /* 0x0001e80000100a00 */
[----:B0-----:R-:W2:Y:S04]  /*4fbb0*/  LDL.LU R20, [R1+0x21a8] ;  /* 0x0021a80001147983 */ /* 0x001ea80000300800 */
        /* <DEDUP_REMOVED lines=15> */
[----:B------:R-:W-:Y:S01]  /*4fcb0*/  STL.64 [R1+0x64e8], R16 ;  /* 0x0064e81001007387 */ /* 0x000fe20000100a00 */
[----:B---3--:R-:W-:-:S15]  /*4fcc0*/  HMMA.16816.F32 R4, R12, R10, R4 ;  /* 0x0000000a0c04723c */ /* 0x008fde0000001804 */
[----:B------:R-:W-:-:S04]  /*4fcd0*/  NOP ;  /* 0x0000000000007918 */ /* 0x000fc80000000000 */
[----:B------:R-:W-:Y:S04]  /*4fce0*/  STL.64 [R1+0xcb0], R4 ;  /* 0x000cb00401007387 */ /* 0x000fe80000100a00 */
[----:B------:R0:W-:Y:S04]  /*4fcf0*/  STL.64 [R1+0xcb8], R6 ;  /* 0x000cb80601007387 */ /* 0x0001e80000100a00 */
[----:B0-----:R-:W4:Y:S04]  /*4fd00*/  LDL.LU.64 R6, [R1+0x65b0] ;  /* 0x0065b00001067983 */ /* 0x001f280000300a00 */
[----:B------:R-:W4:Y:S04]  /*4fd10*/  LDL.LU.64 R4, [R1+0x65a8] ;  /* 0x0065a80001047983 */ /* 0x000f280000300a00 */
[----:B------:R-:W-:Y:S01]  /*4fd20*/  STL [R1+0x64e0], R11 ;  /* 0x0064e00b01007387 */ /* 0x000fe20000100800 */
[----:B----4-:R-:W-:-:S15]  /*4fd30*/  HMMA.16816.F32 R4, R12, R8, R4 ;  /* 0x000000080c04723c */ /* 0x010fde0000001804 */
[----:B------:R-:W-:-:S04]  /*4fd40*/  NOP ;  /* 0x0000000000007918 */ /* 0x000fc80000000000 */
[----:B------:R-:W-:Y:S04]  /*4fd50*/  STL.64 [R1+0xca0], R4 ;  /* 0x000ca00401007387 */ /* 0x000fe80000100a00 */
[----:B------:R0:W-:Y:S04]  /*4fd60*/  STL.64 [R1+0xca8], R6 ;  /* 0x000ca80601007387 */ /* 0x0001e80000100a00 */
[----:B0-----:R-:W2:Y:S04]  /*4fd70*/  LDL.LU.64 R6, [R1+0x65a0] ;  /* 0x0065a00001067983 */ /* 0x001ea80000300a00 */
[----:B------:R-:W3:Y:S04]  /*4fd80*/  LDL.LU.64 R4, [R1+0x6598] ;  /* 0x0065980001047983 */ /* 0x000ee80000300a00 */
[----:B------:R-:W-:Y:S04]  /*4fd90*/  STL [R1+0x6548], R10 ;  /* 0x0065480a01007387 */ /* 0x000fe80000100800 */
        /* <DEDUP_REMOVED lines=11> */
[----:B---3--:R-:W-:Y:S03]  /*4fe50*/  HMMA.16816.F32 R8, R12, R4, R8 ;  /* 0x000000040c08723c */ /* 0x008fe60000001808 */
[----:B------:R-:W-:Y:S04]  /*4fe60*/  STL.64 [R1+0x64c8], R6 ;  /* 0x0064c80601007387 */ /* 0x000fe80000100a00 */
[----:B------:R0:W-:Y:S02]  /*4fe70*/  STL.64 [R1+0x64c0], R4 ;  /* 0x0064c00401007387 */ /* 0x0001e40000100a00 */
[----:B0-----:R-:W-:-:S02]  /*4fe80*/  IMAD R5, R20, 0x100, R19 ;  /* 0x0000010014057824 */ /* 0x001fc400078e0213 */
[----:B------:R-:W-:-:S08]  /*4fe90*/  IMAD R4, R22, 0x100, R21 ;  /* 0x0000010016047824 */ /* 0x000fd000078e0215 */
[----:B------:R0:W-:Y:S04]  /*4fea0*/  STL.64 [R1+0xc80], R8 ;  /* 0x000c800801007387 */ /* 0x0001e80000100a00 */
[----:B------:R-:W-:Y:S04]  /*4feb0*/  STL.64 [R1+0xc88], R10 ;  /* 0x000c880a01007387 */ /* 0x000fe80000100a00 */
[----:B------:R-:W-:Y:S04]  /*4fec0*/  STL [R1+0x90], R5 ;  /* 0x0000900501007387 */ /* 0x000fe80000100800 */
[----:B------:R2:W-:Y:S01]  /*4fed0*/  STL [R1+0x94], R4 ;  /* 0x0000940401007387 */ /* 0x0005e20000100800 */
[----:B0-----:R-:W-:-:S05]  /*4fee0*/  IMAD R8, R28, 0x100, R23 ;  /* 0x000001001c087824 */ /* 0x001fca00078e0217 */
[----:B------:R-:W-:Y:S04]  /*4fef0*/  STL [R1+0x98], R8 ;  /* 0x0000980801007387 */ /* 0x000fe80000100800 */
[----:B------:R-:W3:Y:S01]  /*4ff00*/  LDL.LU R20, [R1+0xc00] ;  /* 0x000c000001147983 */ /* 0x000ee20000300800 */
[----:B--2---:R-:W-:-:S15]  /*4ff10*/  HMMA.16816.F32 R4, R12, R2, R24 ;  /* 0x000000020c04723c */ /* 0x004fde0000001818 */
[----:B------:R-:W-:-:S04]  /*4ff20*/  NOP ;  /* 0x0000000000007918 */ /* 0x000fc80000000000 */
[----:B------:R-:W-:Y:S04]  /*4ff30*/  STL.64 [R1+0x2b0], R4 ;  /* 0x0002b00401007387 */ /* 0x000fe80000100a00 */
[----:B------:R-:W-:Y:S04]  /*4ff40*/  STL.64 [R1+0x2b8], R6 ;  /* 0x0002b80601007387 */ /* 0x000fe80000100a00 */
[----:B------:R-:W3:Y:S04]  /*4ff50*/  LDL.LU R21, [R1+0xc04] ;  /* 0x000c040001157983 */ /* 0x000ee80000300800 */
[----:B------:R-:W2:Y:S04]  /*4ff60*/  LDL.LU R22, [R1+0xc08] ;  /* 0x000c080001167983 */ /* 0x000ea80000300800 */
[----:B------:R-:W2:Y:S04]  /*4ff70*/  LDL.LU R23, [R1+0xc0c] ;  /* 0x000c0c0001177983 */ /* 0x000ea80000300800 */
[----:B------:R-:W4:Y:S04]  /*4ff80*/  LDL.LU R24, [R1+0xc20] ;  /* 0x000c200001187983 */ /* 0x000f280000300800 */
[----:B------:R-:W4:Y:S04]  /*4ff90*/  LDL.LU R25, [R1+0xc24] ;  /* 0x000c240001197983 */ /* 0x000f280000300800 */
[----:B----4-:R0:W-:Y:S04]  /*4ffa0*/  STL.64 [R1+0x6550], R24 ;  /* 0x0065501801007387 */ /* 0x0101e80000100a00 */
[----:B------:R-:W4:Y:S04]  /*4ffb0*/  LDL.LU R26, [R1+0xc28] ;  /* 0x000c2800011a7983 */ /* 0x000f280000300800 */
[----:B------:R-:W4:Y:S04]  /*4ffc0*/  LDL.LU R27, [R1+0xc2c] ;  /* 0x000c2c00011b7983 */ /* 0x000f280000300800 */
[----:B0-----:R-:W2:Y:S04]  /*4ffd0*/  LDL.64 R24, [R1+0x8] ;  /* 0x0000080001187983 */ /* 0x001ea80000100a00 */
[----:B----4-:R-:W-:Y:S04]  /*4ffe0*/  STL.64 [R1+0x6570], R26 ;  /* 0x0065701a01007387 */ /* 0x010fe80000100a00 */
[----:B--2---:R0:W-:Y:S04]  /*4fff0*/  STL.64 [R1+0x6568], R24 ;  /* 0x0065681801007387 */ /* 0x0041e80000100a00 */
[----:B------:R-:W2:Y:S04]  /*50000*/  LDL.LU R8, [R1+0xc30] ;  /* 0x000c300001087983 */ /* 0x000ea80000300800 */
[----:B------:R-:W2:Y:S04]  /*50010*/  LDL.LU R9, [R1+0xc34] ;  /* 0x000c340001097983 */ /* 0x000ea80000300800 */
[----:B------:R-:W4:Y:S04]  /*50020*/  LDL.LU R10, [R1+0xc38] ;  /* 0x000c3800010a7983 */ /* 0x000f280000300800 */
[----:B------:R-:W4:Y:S04]  /*50030*/  LDL.LU R11, [R1+0xc3c] ;  /* 0x000c3c00010b7983 */ /* 0x000f280000300800 */
[----:B0-----:R-:W2:Y:S04]  /*50040*/  LDL.LU R24, [R1+0xc50] ;  /* 0x000c500001187983 */ /* 0x001ea80000300800 */
[----:B------:R-:W2:Y:S04]  /*50050*/  LDL.LU R25, [R1+0xc54] ;  /* 0x000c540001197983 */ /* 0x000ea80000300800 */
[----:B------:R-:W2:Y:S04]  /*50060*/  LDL.LU R26, [R1+0xc58] ;  /* 0x000c5800011a7983 */ /* 0x000ea80000300800 */
[----:B------:R-:W2:Y:S04]  /*50070*/  LDL.LU R27, [R1+0xc5c] ;  /* 0x000c5c00011b7983 */ /* 0x000ea80000300800 */
[----:B------:R-:W3:Y:S04]  /*50080*/  LDL.LU R13, [R1+0x90] ;  /* 0x00009000010d7983 */ /* 0x000ee80000300800 */
[----:B------:R-:W3:Y:S04]  /*50090*/  LDL.LU R14, [R1+0x94] ;  /* 0x00009400010e7983 */ /* 0x000ee80000300800 */
[----:B------:R-:W3:Y:S01]  /*500a0*/  LDL.LU R15, [R1+0x98] ;  /* 0x00009800010f7983 */ /* 0x000ee20000300800 */
[----:B------:R-:W-:-:S03]  /*500b0*/  IMAD R0, R0, 0x100, R29 ;  /* 0x0000010000007824 */ /* 0x000fc600078e021d */
[----:B--2---:R-:W-:Y:S04]  /*500c0*/  STL.64 [R1+0x6580], R26 ;  /* 0x0065801a01007387 */ /* 0x004fe80000100a00 */
[----:B------:R0:W-:Y:S04]  /*500d0*/  STL.64 [R1+0x6578], R24 ;  /* 0x0065781801007387 */ /* 0x0001e80000100a00 */
[----:B0-----:R-:W2:Y:S04]  /*500e0*/  LDL.LU R24, [R1+0xc60] ;  /* 0x000c600001187983 */ /* 0x001ea80000300800 */
[----:B------:R-:W2:Y:S04]  /*500f0*/  LDL.LU R25, [R1+0xc64] ;  /* 0x000c640001197983 */ /* 0x000ea80000300800 */
[----:B------:R-:W2:Y:S04]  /*50100*/  LDL.LU R26, [R1+0xc68] ;  /* 0x000c6800011a7983 */ /* 0x000ea80000300800 */
[----:B------:R-:W2:Y:S04]  /*50110*/  LDL.LU R27, [R1+0xc6c] ;  /* 0x000c6c00011b7983 */ /* 0x000ea80000300800 */
[----:B------:R-:W2:Y:S04]  /*50120*/  LDL.64 R4, [R1+0x18] ;  /* 0x0000180001047983 */ /* 0x000ea80000100a00 */
[----:B------:R-:W2:Y:S04]  /*50130*/  LDL.64 R6, [R1+0x10] ;  /* 0x0000100001067983 */ /* 0x000ea80000100a00 */
[----:B----4-:R-:W-:Y:S04]  /*50140*/  STL.64 [R1+0x6560], R10 ;  /* 0x0065600a01007387 */ /* 0x010fe80000100a00 */
[----:B------:R0:W-:Y:S04]  /*50150*/  STL.64 [R1+0x6558], R8 ;  /* 0x0065580801007387 */ /* 0x0001e80000100a00 */
[----:B0-----:R-:W4:Y:S04]  /*50160*/  LDL.LU R8, [R1+0xc40] ;  /* 0x000c400001087983 */ /* 0x001f280000300800 */
[----:B------:R-:W4:Y:S04]  /*50170*/  LDL.LU R9, [R1+0xc44] ;  /* 0x000c440001097983 */ /* 0x000f280000300800 */
[----:B------:R-:W4:Y:S04]  /*50180*/  LDL.LU R10, [R1+0xc48] ;  /* 0x000c4800010a7983 */ /* 0x000f280000300800 */
[----:B------:R-:W4:Y:S04]  /*50190*/  LDL.LU R11, [R1+0xc4c] ;  /* 0x000c4c00010b7983 */ /* 0x000f280000300800 */
[----:B------:R-:W4:Y:S04]  /*501a0*/  LDL.64 R28, [R1] ;  /* 0x00000000011c7983 */ /* 0x000f280000100a00 */
[----:B------:R-:W-:Y:S04]  /*501b0*/  STL.64 [R1+0x6520], R22 ;  /* 0x0065201601007387 */ /* 0x000fe80000100a00 */
[----:B---3--:R0:W-:Y:S04]  /*501c0*/  STL.64 [R1+0x6518], R20 ;  /* 0x0065181401007387 */ /* 0x0081e80000100a00 */
[----:B0-----:R-:W3:Y:S04]  /*501d0*/  LDL.LU R20, [R1+0xc10] ;  /* 0x000c100001147983 */ /* 0x001ee80000300800 */
[----:B------:R-:W3:Y:S04]  /*501e0*/  LDL.LU R21, [R1+0xc14] ;  /* 0x000c140001157983 */ /* 0x000ee80000300800 */
[----:B------:R-:W3:Y:S04]  /*501f0*/  LDL.LU R22, [R1+0xc18] ;  /* 0x000c180001167983 */ /* 0x000ee80000300800 */
[----:B------:R-:W3:Y:S04]  /*50200*/  LDL.LU R23, [R1+0xc1c] ;  /* 0x000c1c0001177983 */ /* 0x000ee80000300800 */
[----:B------:R-:W3:Y:S04]  /*50210*/  LDL.LU R16, [R1+0xbe0] ;  /* 0x000be00001107983 */ /* 0x000ee80000300800 */
[----:B------:R-:W3:Y:S04]  /*50220*/  LDL.LU R17, [R1+0xbe4] ;  /* 0x000be40001117983 */ /* 0x000ee80000300800 */
[----:B------:R-:W3:Y:S04]  /*50230*/  LDL.LU R18, [R1+0xbe8] ;  /* 0x000be80001127983 */ /* 0x000ee80000300800 */
[----:B------:R-:W3:Y:S01]  /*50240*/  LDL.LU R19, [R1+0xbec] ;  /* 0x000bec0001137983 */ /* 0x000ee20000300800 */
[----:B------:R-:W-:-:S02]  /*50250*/  F2FP.F16.E4M3.UNPACK_B R12, R13 ;  /* 0x0000000dff0c723e */ /* 0x000fc400020006ff */
[----:B------:R-:W-:Y:S02]  /*50260*/  F2FP.F16.E4M3.UNPACK_B R13, R14 ;  /* 0x0000000eff0d723e */ /* 0x000fe400020006ff */
[----:B------:R-:W-:Y:S02]  /*50270*/  F2FP.F16.E4M3.UNPACK_B R14, R15 ;  /* 0x0000000fff0e723e */ /* 0x000fe400020006ff */
[----:B------:R-:W-:-:S07]  /*50280*/  F2FP.F16.E4M3.UNPACK_B R15, R0 ;  /* 0x00000000ff0f723e */ /* 0x000fce00020006ff */
[C---:B--2---:R-:W-:Y:S01]  /*50290*/  HMMA.16816.F32 R24, R12.reuse, R4, R24 ;  /* 0x000000040c18723c */ /* 0x044fe20000001818 */
[----:B---3--:R-:W-:Y:S04]  /*502a0*/  STL.64 [R1+0x6500], R18 ;  /* 0x0065001201007387 */ /* 0x008fe80000100a00 */
[----:B------:R0:W-:Y:S04]  /*502b0*/  STL.64 [R1+0x64f8], R16 ;  /* 0x0064f81001007387 */ /* 0x0001e80000100a00 */
[----:B0-----:R-:W2:Y:S04]  /*502c0*/  LDL.LU R16, [R1+0xbf0] ;  /* 0x000bf00001107983 */ /* 0x001ea80000300800 */
[----:B------:R-:W2:Y:S04]  /*502d0*/  LDL.LU R17, [R1+0xbf4] ;  /* 0x000bf40001117983 */ /* 0x000ea80000300800 */
[----:B------:R-:W2:Y:S04]  /*502e0*/  LDL.LU R18, [R1+0xbf8] ;  /* 0x000bf80001127983 */ /* 0x000ea80000300800 */
[----:B------:R-:W2:Y:S04]  /*502f0*/  LDL.LU R19, [R1+0xbfc] ;  /* 0x000bfc0001137983 */ /* 0x000ea80000300800 */
[----:B------:R-:W-:Y:S04]  /*50300*/  STL [R1+0x6494], R2 ;  /* 0x0064940201007387 */ /* 0x000fe80000100800 */
[----:B------:R-:W-:Y:S04]  /*50310*/  STL [R1+0x6490], R3 ;  /* 0x0064900301007387 */ /* 0x000fe80000100800 */
        /* <DEDUP_REMOVED lines=9> */
[----:B------:R-:W4:Y:S02]  /*503b0*/  LDL.LU.64 R24, [R1+0x6568] ;  /* 0x0065680001187983 */ /* 0x000f240000300a00 */
[----:B----4-:R-:W-:-:S15]  /*503c0*/  HMMA.16816.F32 R8, R12, R24, R8 ;  /* 0x000000180c08723c */ /* 0x010fde0000001808 */
[----:B------:R-:W-:-:S04]  /*503d0*/  NOP ;  /* 0x0000000000007918 */ /* 0x000fc80000000000 */
[----:B------:R-:W-:Y:S04]  /*503e0*/  STL.64 [R1+0xc50], R8 ;  /* 0x000c500801007387 */ /* 0x000fe80000100a00 */
[----:B------:R0:W-:Y:S04]  /*503f0*/  STL.64 [R1+0xc58], R10 ;  /* 0x000c580a01007387 */ /* 0x0001e80000100a00 */
[----:B0-----:R-:W4:Y:S04]  /*50400*/  LDL.LU.64 R10, [R1+0x6560] ;  /* 0x00656000010a7983 */ /* 0x001f280000300a00 */
[----:B------:R-:W4:Y:S01]  /*50410*/  LDL.LU.64 R8, [R1+0x6558] ;  /* 0x0065580001087983 */ /* 0x000f220000300a00 */
[----:B------:R-:W-:-:S02]  /*50420*/  IMAD.MOV.U32 R2, RZ, RZ, R4 ;  /* 0x000000ffff027224 */ /* 0x000fc400078e0004 */
[----:B------:R-:W-:Y:S02]  /*50430*/  IMAD.MOV.U32 R0, RZ, RZ, R5 ;  /* 0x000000ffff007224 */ /* 0x000fe400078e0005 */
[----:B------:R-:W-:Y:S02]  /*50440*/  IMAD.MOV.U32 R4, RZ, RZ, R6 ;  /* 0x000000ffff047224 */ /* 0x000fe400078e0006 */
[----:B------:R-:W-:Y:S02]  /*50450*/  IMAD.MOV.U32 R6, RZ, RZ, R24 ;  /* 0x000000ffff067224 */ /* 0x000fe400078e0018 */
[----:B------:R-:W-:Y:S02]  /*50460*/  IMAD.MOV.U32 R5, RZ, RZ, R25 ;  /* 0x000000ffff057224 */ /* 0x000fe400078e0019 */
[----:B------:R-:W3:Y:S01]  /*50470*/  LDL.LU.64 R24, [R1+0x6550] ;  /* 0x0065500001187983 */ /* 0x000ee20000300a00 */
[----:B------:R-:W-:Y:S02]  /*50480*/  IMAD.MOV.U32 R3, RZ, RZ, R7 ;  /* 0x000000ffff037224 */ /* 0x000fe400078e0007 */
[----:B------:R-:W-:Y:S01]  /*50490*/  IMAD.MOV.U32 R7, RZ, RZ, R29 ;  /* 0x000000ffff077224 */ /* 0x000fe200078e001d */
[----:B----4-:R-:W-:-:S15]  /*504a0*/  HMMA.16816.F32 R8, R12, R28, R8 ;  /* 0x0000001c0c08723c */ /* 0x010fde0000001808 */
[----:B------:R-:W-:-:S04]  /*504b0*/  NOP ;  /* 0x0000000000007918 */ /* 0x000fc80000000000 */
[----:B------:R-:W-:Y:S04]  /*504c0*/  STL.64 [R1+0xc40], R8 ;  /* 0x000c400801007387 */ /* 0x000fe80000100a00 */
[----:B------:R0:W-:Y:S04]  /*504d0*/  STL.64 [R1+0xc48], R10 ;  /* 0x000c480a01007387 */ /* 0x0001e80000100a00 */
[----:B0-----:R-:W4:Y:S01]  /*504e0*/  LDL.LU R10, [R1+0x6548] ;  /* 0x00654800010a7983 */ /* 0x001f220000300800 */
[----:B------:R-:W-:-:S03]  /*504f0*/  IMAD.MOV.U32 R11, RZ, RZ, R28 ;  /* 0x000000ffff0b7224 */ /* 0x000fc600078e001c */
[----:B------:R-:W2:Y:S04]  /*50500*/  LDL.LU.64 R8, [R1+0x6540] ;  /* 0x0065400001087983 */ /* 0x000ea80000300a00 */
[----:B------:R-:W3:Y:S02]  /*50510*/  LDL.LU.64 R28, [R1+0x6538] ;  /* 0x00653800011c7983 */ /* 0x000ee40000300a00 */
[----:B---3--:R-:W-:-:S15]  /*50520*/  HMMA.16816.F32 R24, R12, R28, R24 ;  /* 0x0000001c0c18723c */ /* 0x008fde0000001818 */
[----:B------:R-:W-:-:S04]  /*50530*/  NOP ;  /* 0x0000000000007918 */ /* 0x000fc80000000000 */
[----:B------:R-:W-:Y:S04]  /*50540*/  STL.64 [R1+0xc30], R24 ;  /* 0x000c301801007387 */ /* 0x000fe80000100a00 */
[----:B------:R0:W-:Y:S04]  /*50550*/  STL.64 [R1+0xc38], R26 ;  /* 0x000c381a01007387 */ /* 0x0001e80000100a00 */
[----:B0-----:R-:W3:Y:S04]  /*50560*/  LDL.LU.64 R26, [R1+0x6530] ;  /* 0x00653000011a7983 */ /* 0x001ee80000300a00 */
[----:B------:R-:W2:Y:S04]  /*50570*/  LDL.LU.64 R24, [R1+0x6528] ;  /* 0x0065280001187983 */ /* 0x000ea80000300a00 */
[----:B------:R-:W-:Y:S04]  /*50580*/  STL [R1+0x6498], R28 ;  /* 0x0064981c01007387 */ /* 0x000fe80000100800 */
[----:B------:R-:W-:Y:S01]  /*50590*/  STL [R1+0x6478], R29 ;  /* 0x0064781d01007387 */ /* 0x000fe20000100800 */
        /* <DEDUP_REMOVED lines=32> */
[----:B0-----:R-:W2:Y:S04]  /*507a0*/  LDL.LU R20, [R1+0xbd0] ;  /* 0x000bd00001147983 */ /* 0x001ea80000300800 */
[----:B------:R-:W2:Y:S04]  /*507b0*/  LDL.LU R21, [R1+0xbd4] ;  /* 0x000bd40001157983 */ /* 0x000ea80000300800 */
[----:B------:R-:W2:Y:S04]  /*507c0*/  LDL.LU R22, [R1+0xbd8] ;  /* 0x000bd80001167983 */ /* 0x000ea80000300800 */
[----:B------:R-:W2:Y:S02]  /*507d0*/  LDL.LU R23, [R1+0xbdc] ;  /* 0x000bdc0001177983 */ /* 0x000ea40000300800 */
[----:B--2---:R-:W-:-:S15]  /*507e0*/  HMMA.16816.F32 R20, R12, R18, R20 ;  /* 0x000000120c14723c */ /* 0x004fde0000001814 */
[----:B------:R-:W-:-:S04]  /*507f0*/  NOP ;  /* 0x0000000000007918 */ /* 0x000fc80000000000 */
[----:B------:R-:W-:Y:S04]  /*50800*/  STL.64 [R1+0xbe0], R20 ;  /* 0x000be01401007387 */ /* 0x000fe80000100a00 */
[----:B------:R3:W-:Y:S02]  /*50810*/  STL.64 [R1+0xbe8], R22 ;  /* 0x000be81601007387 */ /* 0x0007e40000100a00 */
[----:B---3--:R-:W-:Y:S01]  /*50820*/  HMMA.16816.F32 R20, R12, R16, R24 ;  /* 0x000000100c14723c */ /* 0x008fe20000001818 */
[----:B------:R-:W-:Y:S02]  /*50830*/  IMAD.MOV.U32 R26, RZ, RZ, R11 ;  /* 0x000000ffff1a7224 */ /* 0x000fe400078e000b */
[----:B------:R-:W-:Y:S01]  /*50840*/  IMAD.MOV.U32 R27, RZ, RZ, R7 ;  /* 0x000000ffff1b7224 */ /* 0x000fe200078e0007 */
[----:B------:R-:W4:-:S15]  /*50850*/  LDL.LU R11, [R1+0x64e0] ;  /* 0x0064e000010b7983 */ /* 0x000f1e0000300800 */
        /* <DEDUP_REMOVED lines=8> */
[----:B------:R-:W-:Y:S01]  /*508e0*/  IMAD.MOV.U32 R25, RZ, RZ, R5 ;  /* 0x000000ffff197224 */ /* 0x000fe200078e0005 */
[----:B---3--:R-:W-:Y:S04]  /*508f0*/  STL.64 [R1+0x6440], R22 ;  /* 0x0064401601007387 */ /* 0x008fe80000100a00 */
[----:B--2---:R0:W-:Y:S04]  /*50900*/  STL.64 [R1+0x6438], R20 ;  /* 0x0064381401007387 */ /* 0x0041e80000100a00 */
[----:B------:R-:W-:Y:S04]  /*50910*/  STL.64 [R1+0x6448], R24 ;  /* 0x0064481801007387 */ /* 0x000fe80000100a00 */
[----:B0-----:R-:W2:Y:S04]  /*50920*/  LDL.LU R20, [R1+0xb50] ;  /* 0x000b500001147983 */ /* 0x001ea80000300800 */
[----:B------:R-:W2:Y:S04]  /*50930*/  LDL.LU R21, [R1+0xb54] ;  /* 0x000b540001157983 */ /* 0x000ea80000300800 */
[----:B------:R-:W3:Y:S04]  /*50940*/  LDL.LU R22, [R1+0xb58] ;  /* 0x000b580001167983 */ /* 0x000ee80000300800 */
        /* <DEDUP_REMOVED lines=10> */
[----:B------:R-:W-:-:S03]  /*509f0*/  IMAD.MOV.U32 R24, RZ, RZ, R2 ;  /* 0x000000ffff187224 */ /* 0x000fc600078e0002 */
[----:B---3--:R-:W-:Y:S04]  /*50a00*/  STL.64 [R1+0x6470], R22 ;  /* 0x0064701601007387 */ /* 0x008fe80000100a00 */
[----:B--2---:R0:W-:Y:S04]  /*50a10*/  STL.64 [R1+0x6468], R20 ;  /* 0x0064681401007387 */ /* 0x0041e80000100a00 */
[----:B------:R-:W-:Y:S04]  /*50a20*/  STL [R1+0x649c], R24 ;  /* 0x00649c1801007387 */ /* 0x000fe80000100800 */
[----:B0-----:R-:W2:Y:S04]  /*50a30*/  LDL.LU R20, [R1+0xb70] ;  /* 0x000b700001147983 */ /* 0x001ea80000300800 */
[----:B------:R-:W2:Y:S04]  /*50a40*/  LDL.LU R21, [R1+0xb74] ;  /* 0x000b740001157983 */ /* 0x000ea80000300800 */
[----:B------:R-:W3:Y:S04]  /*50a50*/  LDL.LU R22, [R1+0xb78] ;  /* 0x000b780001167983 */ /* 0x000ee80000300800 */
[----:B------:R-:W3:Y:S04]  /*50a60*/  LDL.LU R23, [R1+0xb7c] ;  /* 0x000b7c0001177983 */ /* 0x000ee80000300800 */
[----:B------:R-:W2:Y:S04]  /*50a70*/  LDL.LU R4, [R1+0xba0] ;  /* 0x000ba00001047983 */ /* 0x000ea80000300800 */
[----:B------:R-:W2:Y:S04]  /*50a80*/  LDL.LU R5, [R1+0xba4] ;  /* 0x000ba40001057983 */ /* 0x000ea80000300800 */
[----:B------:R-:W2:Y:S04]  /*50a90*/  LDL.LU R6, [R1+0xba8] ;  /* 0x000ba80001067983 */ /* 0x000ea80000300800 */
[----:B------:R-:W2:Y:S04]  /*50aa0*/  LDL.LU R7, [R1+0xbac] ;  /* 0x000bac0001077983 */ /* 0x000ea80000300800 */
[----:B--2---:R-:W-:Y:S04]  /*50ab0*/  STL.64 [R1+0x64d8], R6 ;  /* 0x0064d80601007387 */ /* 0x004fe80000100a00 */
[----:B------:R0:W-:Y:S04]  /*50ac0*/  STL.64 [R1+0x64d0], R4 ;  /* 0x0064d00401007387 */ /* 0x0001e80000100a00 */
[----:B0-----:R-:W4:Y:S04]  /*50ad0*/  LDL.LU R4, [R1+0xbb0] ;  /* 0x000bb00001047983 */ /* 0x001f280000300800 */
[----:B------:R-:W4:Y:S04]  /*50ae0*/  LDL.LU R5, [R1+0xbb4] ;  /* 0x000bb40001057983 */ /* 0x000f280000300800 */
[----:B------:R-:W4:Y:S04]  /*50af0*/  LDL.LU R6, [R1+0xbb8] ;  /* 0x000bb80001067983 */ /* 0x000f280000300800 */
[----:B------:R-:W4:Y:S04]  /*50b00*/  LDL.LU R7, [R1+0xbbc] ;  /* 0x000bbc0001077983 */ /* 0x000f280000300800 */
[----:B------:R-:W2:Y:S04]  /*50b10*/  LDL.LU R24, [R1+0x21cc] ;  /* 0x0021cc0001187983 */ /* 0x000ea80000300800 */
[----:B------:R-:W2:Y:S04]  /*50b20*/  LDL.LU R29, [R1+0x21c8] ;  /* 0x0021c800011d7983 */ /* 0x000ea80000300800 */
[----:B------:R-:W2:Y:S04]  /*50b30*/  LDL.LU R28, [R1+0x21d4] ;  /* 0x0021d400011c7983 */ /* 0x000ea80000300800 */
[----:B------:R-:W2:Y:S04]  /*50b40*/  LDL.LU R27, [R1+0x21d0] ;  /* 0x0021d000011b7983 */ /* 0x000ea80000300800 */
[----:B------:R-:W2:Y:S04]  /*50b50*/  LDL.LU R2, [R1+0x21dc] ;  /* 0x0021dc0001027983 */ /* 0x000ea80000300800 */
[----:B------:R-:W2:Y:S01]  /*50b60*/  LDL.LU R26, [R1+0x21d8] ;  /* 0x0021d800011a7983 */ /* 0x000ea20000300800 */
[----:B------:R-:W-:-:S03]  /*50b70*/  IMAD.MOV.U32 R25, RZ, RZ, R0 ;  /* 0x000000ffff197224 */ /* 0x000fc600078e0000 */
[----:B--2---:R-:W-:Y:S04]  /*50b80*/  STL.64 [R1+0x64a8], R26 ;  /* 0x0064a81a01007387 */ /* 0x004fe80000100a00 */
[----:B------:R0:W-:Y:S04]  /*50b90*/  STL.64 [R1+0x64a0], R24 ;  /* 0x0064a01801007387 */ /* 0x0001e80000100a00 */
[----:B0-----:R-:W2:Y:S04]  /*50ba0*/  LDL.LU R24, [R1+0xb80] ;  /* 0x000b800001187983 */ /* 0x001ea80000300800 */
[----:B------:R-:W2:Y:S04]  /*50bb0*/  LDL.LU R25, [R1+0xb84] ;  /* 0x000b840001197983 */ /* 0x000ea80000300800 */
[----:B------:R-:W2:Y:S04]  /*50bc0*/  LDL.LU R26, [R1+0xb88] ;  /* 0x000b8800011a7983 */ /* 0x000ea80000300800 */
[----:B------:R-:W2:Y:S01]  /*50bd0*/  LDL.LU R27, [R1+0xb8c] ;  /* 0x000b8c00011b7983 */ /* 0x000ea20000300800 */
[C---:B----4-:R-:W-:Y:S03]  /*50be0*/  HMMA.16816.F32 R4, R12.reuse, R10, R4 ;  /* 0x0000000a0c04723c */ /* 0x050fe60000001804 */
[----:B--2---:R-:W-:Y:S04]  /*50bf0*/  STL.64 [R1+0x64b8], R26 ;  /* 0x0064b81a01007387 */ /* 0x004fe80000100a00 */
[----:B------:R0:W-:Y:S04]  /*50c00*/  STL.64 [R1+0x64b0], R24 ;  /* 0x0064b01801007387 */ /* 0x0001e80000100a00 */
        /* <DEDUP_REMOVED lines=57> */
[----:B------:R-:W4:Y:S04]  /*50fa0*/  LDL.LU R28, [R1+0x6498] ;  /* 0x00649800011c7983 */ /* 0x000f280000300800 */
[----:B------:R-:W3:Y:S04]  /*50fb0*/  LDL.LU R2, [R1+0x6494] ;  /* 0x0064940001027983 */ /* 0x000ee80000300800 */
[----:B------:R-:W3:Y:S02]  /*50fc0*/  LDL.LU R3, [R1+0x6490] ;  /* 0x0064900001037983 */ /* 0x000ee40000300800 */
[----:B---3--:R-:W-:Y:S02]  /*50fd0*/  HMMA.16816.F32 R12, R12, R2, R20 ;  /* 0x000000020c0c723c */ /* 0x008fe40000001814 */
[----:B------:R-:W2:Y:S04]  /*50fe0*/  LDL.LU.64 R22, [R1+0x6488] ;  /* 0x0064880001167983 */ /* 0x000ea80000300a00 */
[----:B------:R-:W2:-:S13]  /*50ff0*/  LDL.LU.64 R20, [R1+0x6480] ;  /* 0x0064800001147983 */ /* 0x000e9a0000300a00 */
[----:B------:R0:W-:Y:S04]  /*51000*/  STL.64 [R1+0x2a0], R12 ;  /* 0x0002a00c01007387 */ /* 0x0001e80000100a00 */
[----:B------:R1:W-:Y:S01]  /*51010*/  STL.64 [R1+0x2a8], R14 ;  /* 0x0002a80e01007387 */ /* 0x0003e20000100a00 */
[----:B0-----:R-:W-:Y:S02]  /*51020*/  F2FP.F16.E4M3.UNPACK_B R12, R29 ;  /* 0x0000001dff0c723e */ /* 0x001fe400020006ff */
[----:B------:R-:W-:Y:S01]  /*51030*/  F2FP.F16.E4M3.UNPACK_B R13, R27 ;  /* 0x0000001bff0d723e */ /* 0x000fe200020006ff */
[----:B------:R-:W4:Y:S01]  /*51040*/  LDL.LU R29, [R1+0x6478] ;  /* 0x00647800011d7983 */ /* 0x000f220000300800 */
[----:B-1----:R-:W-:Y:S02]  /*51050*/  F2FP.F16.E4M3.UNPACK_B R14, R26 ;  /* 0x0000001aff0e723e */ /* 0x002fe400020006ff */
[----:B------:R-:W-:-:S07]  /*51060*/  F2FP.F16.E4M3.UNPACK_B R15, R0 ;  /* 0x00000000ff0f723e */ /* 0x000fce00020006ff */
[----:B--2---:R-:W-:Y:S01]  /*51070*/  HMMA.16816.F32 R24, R12, R24, R20 ;  /* 0x000000180c18723c */ /* 0x004fe20000001814 */
[----:B------:R-:W2:Y:S04]  /*51080*/  LDL.LU.64 R22, [R1+0x6470] ;  /* 0x0064700001167983 */ /* 0x000ea80000300a00 */
[----:B------:R-:W2:-:S14]  /*51090*/  LDL.LU.64 R20, [R1+0x6468] ;  /* 0x0064680001147983 */ /* 0x000e9c0000300a00 */
        /* <DEDUP_REMOVED lines=17> */
[----:B------:R-:W3:-:S13]  /*511b0*/  LDL.LU.64 R20, [R1+0x6420] ;  /* 0x0064200001147983 */ /* 0x000eda0000300a00 */
[----:B------:R-:W-:Y:S04]  /*511c0*/  STL.64 [R1+0xb50], R24 ;  /* 0x000b501801007387 */ /* 0x000fe80000100a00 */
[----:B------:R0:W-:Y:S04]  /*511d0*/  STL.64 [R1+0xb58], R26 ;  /* 0x000b581a01007387 */ /* 0x0001e80000100a00 */
[----:B0-----:R-:W2:Y:S04]  /*511e0*/  LDL.LU.64 R26, [R1+0x6418] ;  /* 0x00641800011a7983 */ /* 0x001ea80000300a00 */
[----:B------:R-:W3:Y:S01]  /*511f0*/  LDL.LU.64 R24, [R1+0x6410] ;  /* 0x0064100001187983 */ /* 0x000ee20000300a00 */
[----:B----4-:R-:W-:-:S15]  /*51200*/  HMMA.16816.F32 R4, R12, R28, R4 ;  /* 0x0000001c0c04723c */ /* 0x010fde0000001804 */
[----:B------:R-:W-:-:S04]  /*51210*/  NOP ;  /* 0x0000000000007918 */ /* 0x000fc80000000000 */
[----:B------:R-:W-:Y:S04]  /*51220*/  STL.64 [R1+0xb40], R4 ;  /* 0x000b400401007387 */ /* 0x000fe80000100a00 */
[----:B------:R2:W-:Y:S02]  /*51230*/  STL.64 [R1+0xb48], R6 ;  /* 0x000b480601007387 */ /* 0x0005e40000100a00 */
[C---:B--2---:R-:W-:Y:S08]  /*51240*/  HMMA.16816.F32 R4, R12.reuse, R26, R8 ;  /* 0x0000001a0c04723c */ /* 0x044ff00000001808 */
[C---:B---3--:R-:W-:Y:S11]  /*51250*/  HMMA.16816.F32 R8, R12.reuse, R24, R16 ;  /* 0x000000180c08723c */ /* 0x048ff60000001810 */
[----:B------:R0:W-:Y:S04]  /*51260*/  STL.64 [R1+0xb30], R4 ;  /* 0x000b300401007387 */ /* 0x0001e80000100a00 */
[----:B------:R1:W-:Y:S04]  /*51270*/  STL.64 [R1+0xb38], R6 ;  /* 0x000b380601007387 */ /* 0x0003e80000100a00 */
[----:B0-----:R-:W2:Y:S04]  /*51280*/  LDL.LU R4, [R1+0xab0] ;  /* 0x000ab00001047983 */ /* 0x001ea80000300800 */
[----:B------:R0:W-:Y:S04]  /*51290*/  STL.64 [R1+0xb20], R8 ;  /* 0x000b200801007387 */ /* 0x0001e80000100a00 */
[----:B------:R3:W-:Y:S04]  /*512a0*/  STL.64 [R1+0xb28], R10 ;  /* 0x000b280a01007387 */ /* 0x0007e80000100a00 */
[----:B------:R-:W2:Y:S04]  /*512b0*/  LDL.LU R5, [R1+0xab4] ;  /* 0x000ab40001057983 */ /* 0x000ea80000300800 */
[----:B-1----:R-:W4:Y:S04]  /*512c0*/  LDL.LU R6, [R1+0xab8] ;  /* 0x000ab80001067983 */ /* 0x002f280000300800 */
[----:B------:R-:W4:Y:S04]  /*512d0*/  LDL.LU R7, [R1+0xabc] ;  /* 0x000abc0001077983 */ /* 0x000f280000300800 */
[----:B0-----:R-:W2:Y:S04]  /*512e0*/  LDL.LU R8, [R1+0xad0] ;  /* 0x000ad00001087983 */ /* 0x001ea80000300800 */
[----:B------:R-:W2:Y:S04]  /*512f0*/  LDL.LU R9, [R1+0xad4] ;  /* 0x000ad40001097983 */ /* 0x000ea80000300800 */
[----:B---3--:R-:W3:Y:S04]  /*51300*/  LDL.LU R10, [R1+0xad8] ;  /* 0x000ad800010a7983 */ /* 0x008ee80000300800 */
[----:B------:R-:W3:Y:S04]  /*51310*/  LDL.LU R11, [R1+0xadc] ;  /* 0x000adc00010b7983 */ /* 0x000ee80000300800 */
        /* <DEDUP_REMOVED lines=10> */
[----:B---3--:R-:W-:Y:S04]  /*513c0*/  STL.64 [R1+0x63e8], R10 ;  /* 0x0063e80a01007387 */ /* 0x008fe80000100a00 */
[----:B------:R0:W-:Y:S04]  /*513d0*/  STL.64 [R1+0x63e0], R8 ;  /* 0x0063e00801007387 */ /* 0x0001e80000100a00 */
[----:B0-----:R-:W3:Y:S04]  /*513e0*/  LDL.LU R8, [R1+0xae0] ;  /* 0x000ae00001087983 */ /* 0x001ee80000300800 */
[----:B------:R-:W3:Y:S04]  /*513f0*/  LDL.LU R9, [R1+0xae4] ;  /* 0x000ae40001097983 */ /* 0x000ee80000300800 */
[----:B------:R-:W3:Y:S04]  /*51400*/  LDL.LU R10, [R1+0xae8] ;  /* 0x000ae800010a7983 */ /* 0x000ee80000300800 */
[----:B------:R-:W3:Y:S04]  /*51410*/  LDL.LU R11, [R1+0xaec] ;  /* 0x000aec00010b7983 */ /* 0x000ee80000300800 */
[----:B----4-:R-:W-:Y:S04]  /*51420*/  STL.64 [R1+0x63c8], R6 ;  /* 0x0063c80601007387 */ /* 0x010fe80000100a00 */
[----:B------:R0:W-:Y:S04]  /*51430*/  STL.64 [R1+0x63c0], R4 ;  /* 0x0063c00401007387 */ /* 0x0001e80000100a00 */
[----:B0-----:R-:W4:Y:S04]  /*51440*/  LDL.LU R4, [R1+0xac0] ;  /* 0x000ac00001047983 */ /* 0x001f280000300800 */
[----:B------:R-:W4:Y:S04]  /*51450*/  LDL.LU R5, [R1+0xac4] ;  /* 0x000ac40001057983 */ /* 0x000f280000300800 */
[----:B------:R-:W4:Y:S04]  /*51460*/  LDL.LU R6, [R1+0xac8] ;  /* 0x000ac80001067983 */ /* 0x000f280000300800 */
[----:B------:R-:W4:Y:S04]  /*51470*/  LDL.LU R7, [R1+0xacc] ;  /* 0x000acc0001077983 */ /* 0x000f280000300800 */
[----:B------:R-:W2:Y:S04]  /*51480*/  LDL.LU R0, [R1+0x2200] ;  /* 0x0022000001007983 */ /* 0x000ea80000300800 */
[----:B------:R0:W-:Y:S04]  /*51490*/  STL.64 [R1+0x6350], R26 ;  /* 0x0063501a01007387 */ /* 0x0001e80000100a00 */
[----:B0-----:R-:W2:Y:S04]  /*514a0*/  LDL.64 R26, [R1+0x18] ;  /* 0x00001800011a7983 */ /* 0x001ea80000100a00 */
[----:B------:R0:W-:Y:S04]  /*514b0*/  STL.64 [R1+0x6348], R24 ;  /* 0x0063481801007387 */ /* 0x0001e80000100a00 */
[----:B0-----:R-:W3:Y:S04]  /*514c0*/  LDL.LU R24, [R1+0x21f8] ;  /* 0x0021f80001187983 */ /* 0x001ee80000300800 */
[----:B------:R-:W3:Y:S04]  /*514d0*/  LDL.LU R25, [R1+0x2204] ;  /* 0x0022040001197983 */ /* 0x000ee80000300800 */
[----:B--2---:R-:W-:Y:S04]  /*514e0*/  STL.64 [R1+0x6398], R26 ;  /* 0x0063981a01007387 */ /* 0x004fe80000100a00 */
[----:B---3--:R0:W-:Y:S04]  /*514f0*/  STL.64 [R1+0x6390], R24 ;  /* 0x0063901801007387 */ /* 0x0081e80000100a00 */
[----:B0-----:R-:W2:Y:S04]  /*51500*/  LDL.LU R24, [R1+0xa90] ;  /* 0x000a900001187983 */ /* 0x001ea80000300800 */
[----:B------:R-:W2:Y:S04]  /*51510*/  LDL.LU R25, [R1+0xa94] ;  /* 0x000a940001197983 */ /* 0x000ea80000300800 */
[----:B------:R-:W3:Y:S04]  /*51520*/  LDL.LU R26, [R1+0xa98] ;  /* 0x000a9800011a7983 */ /* 0x000ee80000300800 */
[----:B------:R-:W3:Y:S01]  /*51530*/  LDL.LU R27, [R1+0xa9c] ;  /* 0x000a9c00011b7983 */ /* 0x000ee20000300800 */
[C---:B------:R-:W-:Y:S03]  /*51540*/  HMMA.16816.F32 R16, R12.reuse, R22, R16 ;  /* 0x000000160c10723c */ /* 0x040fe60000001810 */
        /* <DEDUP_REMOVED lines=15> */
[----:B------:R-:W2:Y:S04]  /*51640*/  LDL.LU.64 R16, [R1+0x63f0] ;  /* 0x0063f00001107983 */ /* 0x000ea80000300a00 */
        /* <DEDUP_REMOVED lines=21> */
[----:B------:R-:W3:Y:S04]  /*517a0*/  LDL.LU R17, [R1+0x284] ;  /* 0x0002840001117983 */ /* 0x000ee80000300800 */
[----:B------:R-:W3:Y:S04]  /*517b0*/  LDL.LU R18, [R1+0x288] ;  /* 0x0002880001127983 */ /* 0x000ee80000300800 */
[----:B------:R-:W3:Y:S01]  /*517c0*/  LDL.LU R19, [R1+0x28c] ;  /* 0x00028c0001137983 */ /* 0x000ee20000300800 */
        /* <DEDUP_REMOVED lines=12> */
[----:B------:R0:W-:Y:S04]  /*51890*/  STL.64 [R1+0x62f0], R10 ;  /* 0x0062f00a01007387 */ /* 0x0001e80000100a00 */
[----:B0-----:R-:W3:Y:S04]  /*518a0*/  LDL.LU R10, [R1+0x21f0] ;  /* 0x0021f000010a7983 */ /* 0x001ee80000300800 */
[----:B------:R-:W3:Y:S04]  /*518b0*/  LDL.LU R11, [R1+0x21fc] ;  /* 0x0021fc00010b7983 */ /* 0x000ee80000300800 */
[----:B------:R0:W-:Y:S04]  /*518c0*/  STL.64 [R1+0x62e8], R8 ;  /* 0x0062e80801007387 */ /* 0x0001e80000100a00 */
[----:B0-----:R-:W3:Y:S04]  /*518d0*/  LDL.LU R8, [R1+0x21e8] ;  /* 0x0021e80001087983 */ /* 0x001ee80000300800 */
[----:B------:R-:W3:Y:S01]  /*518e0*/  LDL.LU R9, [R1+0x21f4] ;  /* 0x0021f40001097983 */ /* 0x000ee20000300800 */
        /* <DEDUP_REMOVED lines=12> */
[----:B------:R0:W-:Y:S04]  /*519b0*/  STL.64 [R1+0x62e0], R6 ;  /* 0x0062e00601007387 */ /* 0x0001e80000100a00 */
[----:B0-----:R-:W2:Y:S01]  /*519c0*/  LDL.LU R7, [R1+0x21ec] ;  /* 0x0021ec0001077983 */ /* 0x001ea20000300800 */
[----:B---3--:R-:W-:Y:S03]  /*519d0*/  HMMA.16816.F32 R12, R12, R2, R16 ;  /* 0x000000020c0c723c */ /* 0x008fe60000001810 */
[----:B------:R0:W-:Y:S04]  /*519e0*/  STL.64 [R1+0x62d8], R4 ;  /* 0x0062d80401007387 */ /* 0x0001e80000100a00 */
[----:B------:R-:W-:Y:S04]  /*519f0*/  STL [R1+0x62cc], R2 ;  /* 0x0062cc0201007387 */ /* 0x000fe80000100800 */
[----:B------:R-:W-:Y:S01]  /*51a00*/  STL [R1+0x62c8], R3 ;  /* 0x0062c80301007387 */ /* 0x000fe20000100800 */
[----:B0-----:R-:W-:-:S07]  /*51a10*/  IMAD R5, R10, 0x100, R9 ;  /* 0x000001000a057824 */ /* 0x001fce00078e0209 */
[----:B------:R0:W-:Y:S04]  /*51a20*/  STL.64 [R1+0x290], R12 ;  /* 0x0002900c01007387 */ /* 0x0001e80000100a00 */
[----:B------:R1:W-:Y:S01]  /*51a30*/  STL.64 [R1+0x298], R14 ;  /* 0x0002980e01007387 */ /* 0x0003e20000100a00 */
[----:B0-----:R-:W-:Y:S01]  /*51a40*/  F2FP.F16.E4M3.UNPACK_B R13, R5 ;  /* 0x00000005ff0d723e */ /* 0x001fe200020006ff */
[----:B----4-:R-:W-:Y:S02]  /*51a50*/  IMAD R4, R24, 0x100, R11 ;  /* 0x0000010018047824 */ /* 0x010fe400078e020b */
[----:B------:R-:W-:-:S03]  /*51a60*/  IMAD R0, R0, 0x100, R25 ;  /* 0x0000010000007824 */ /* 0x000fc600078e0219 */
[----:B-1----:R-:W-:Y:S02]  /*51a70*/  F2FP.F16.E4M3.UNPACK_B R14, R4 ;  /* 0x00000004ff0e723e */ /* 0x002fe400020006ff */
[----:B------:R-:W-:Y:S01]  /*51a80*/  F2FP.F16.E4M3.UNPACK_B R15, R0 ;  /* 0x00000000ff0f723e */ /* 0x000fe200020006ff */
[----:B--2---:R-:W-:-:S05]  /*51a90*/  IMAD R8, R8, 0x100, R7 ;  /* 0x0000010008087824 */ /* 0x004fca00078e0207 */
[----:B------:R-:W-:-:S07]  /*51aa0*/  F2FP.F16.E4M3.UNPACK_B R12, R8 ;  /* 0x00000008ff0c723e */ /* 0x000fce00020006ff */
[----:B------:R-:W-:Y:S01]  /*51ab0*/  HMMA.16816.F32 R4, R12, R26, R20 ;  /* 0x0000001a0c04723c */ /* 0x000fe20000001814 */
[----:B------:R-:W-:Y:S02]  /*51ac0*/  IMAD.MOV.U32 R2, RZ, RZ, R26 ;  /* 0x000000ffff027224 */ /* 0x000fe400078e001a */
[----:B------:R-:W-:-:S15]  /*51ad0*/  IMAD.MOV.U32 R0, RZ, RZ, R27 ;  /* 0x000000ffff007224 */ /* 0x000fde00078e001b */
[----:B------:R-:W-:Y:S01]  /*51ae0*/  NOP ;  /* 0x0000000000007918 */ /* 0x000fe20000000000 */
[----:B------:R-:W-:Y:S04]  /*51af0*/  STL.64 [R1+0xa90], R4 ;  /* 0x000a900401007387 */ /* 0x000fe80000100a00 */
[----:B------:R0:W-:Y:S04]  /*51b00*/  STL.64 [R1+0xa98], R6 ;  /* 0x000a980601007387 */ /* 0x0001e80000100a00 */
        /* <DEDUP_REMOVED lines=8> */
[----:B------:R-:W2:Y:S04]  /*51b90*/  LDL.LU R24, [R1+0xa40] ;  /* 0x000a400001187983 */ /* 0x000ea80000300800 */
[----:B------:R-:W2:Y:S04]  /*51ba0*/  LDL.LU R25, [R1+0xa44] ;  /* 0x000a440001197983 */ /* 0x000ea80000300800 */
[----:B------:R-:W2:Y:S04]  /*51bb0*/  LDL.LU R26, [R1+0xa48] ;  /* 0x000a4800011a7983 */ /* 0x000ea80000300800 */
[----:B------:R-:W2:Y:S04]  /*51bc0*/  LDL.LU R27, [R1+0xa4c] ;  /* 0x000a4c00011b7983 */ /* 0x000ea80000300800 */
[----:B--2---:R1:W-:Y:S04]  /*51bd0*/  STL.64 [R1+0x6360], R26 ;  /* 0x0063601a01007387 */ /* 0x0043e80000100a00 */
[----:B0-----:R-:W2:Y:S04]  /*51be0*/  LDL R6, [R1+0x8] ;  /* 0x0000080001067983 */ /* 0x001ea80000100800 */
[----:B------:R-:W2:Y:S04]  /*51bf0*/  LDL R7, [R1+0xc] ;  /* 0x00000c0001077983 */ /* 0x000ea80000100800 */
[----:B-1----:R-:W2:Y:S04]  /*51c00*/  LDL R26, [R1] ;  /* 0x00000000011a7983 */ /* 0x002ea80000100800 */
[----:B------:R-:W2:Y:S04]  /*51c10*/  LDL R27, [R1+0x4] ;  /* 0x00000400011b7983 */ /* 0x000ea80000100800 */
[----:B------:R-:W3:Y:S04]  /*51c20*/  LDL.64 R4, [R1+0x10] ;  /* 0x0000100001047983 */ /* 0x000ee80000100a00 */
[----:B------:R0:W-:Y:S04]  /*51c30*/  STL.64 [R1+0x6358], R24 ;  /* 0x0063581801007387 */ /* 0x0001e80000100a00 */
[----:B--2---:R1:W-:Y:S04]  /*51c40*/  STL.64 [R1+0x6378], R26 ;  /* 0x0063781a01007387 */ /* 0x0043e80000100a00 */
[----:B0-----:R-:W2:Y:S04]  /*51c50*/  LDL.LU R24, [R1+0xa60] ;  /* 0x000a600001187983 */ /* 0x001ea80000300800 */
[----:B------:R-:W2:Y:S04]  /*51c60*/  LDL.LU R25, [R1+0xa64] ;  /* 0x000a640001197983 */ /* 0x000ea80000300800 */
[----:B-1----:R-:W2:Y:S04]  /*51c70*/  LDL.LU R26, [R1+0xa68] ;  /* 0x000a6800011a7983 */ /* 0x002ea80000300800 */
        /* <DEDUP_REMOVED lines=8> */
[----:B----4-:R0:W-:Y:S04]  /*51d00*/  STL.64 [R1+0x6338], R20 ;  /* 0x0063381401007387 */ /* 0x0101e80000100a00 */
        /* <DEDUP_REMOVED lines=16> */
[----:B------:R-:W4:Y:S04]  /*51e10*/  LDL.LU R8, [R1+0x9e0] ;  /* 0x0009e00001087983 */ /* 0x000f280000300800 */
[----:B------:R-:W4:Y:S04]  /*51e20*/  LDL.LU R9, [R1+0x9e4] ;  /* 0x0009e40001097983 */ /* 0x000f280000300800 */
[----:B------:R-:W2:Y:S04]  /*51e30*/  LDL.LU R10, [R1+0x9e8] ;  /* 0x0009e800010a7983 */ /* 0x000ea80000300800 */
[----:B------:R-:W2:Y:S01]  /*51e40*/  LDL.LU R11, [R1+0x9ec] ;  /* 0x0009ec00010b7983 */ /* 0x000ea20000300800 */
[----:B------:R-:W-:Y:S03]  /*51e50*/  HMMA.16816.F32 R24, R12, R4, R24 ;  /* 0x000000040c18723c */ /* 0x000fe60000001818 */
[----:B--2---:R-:W-:Y:S04]  /*51e60*/  STL.64 [R1+0x6300], R10 ;  /* 0x0063000a01007387 */ /* 0x004fe80000100a00 */
[----:B----4-:R0:W-:Y:S04]  /*51e70*/  STL.64 [R1+0x62f8], R8 ;  /* 0x0062f80801007387 */ /* 0x0101e80000100a00 */
[----:B0-----:R-:W2:Y:S04]  /*51e80*/  LDL.LU R8, [R1+0x9f0] ;  /* 0x0009f00001087983 */ /* 0x001ea80000300800 */
[----:B------:R-:W2:Y:S04]  /*51e90*/  LDL.LU R9, [R1+0x9f4] ;  /* 0x0009f40001097983 */ /* 0x000ea80000300800 */
[----:B------:R-:W2:Y:S04]  /*51ea0*/  LDL.LU R10, [R1+0x9f8] ;  /* 0x0009f800010a7983 */ /* 0x000ea80000300800 */
[----:B------:R-:W2:Y:S04]  /*51eb0*/  LDL.LU R11, [R1+0x9fc] ;  /* 0x0009fc00010b7983 */ /* 0x000ea80000300800 */
[----:B------:R-:W-:Y:S04]  /*51ec0*/  STL.64 [R1+0xa80], R24 ;  /* 0x000a801801007387 */ /* 0x000fe80000100a00 */
[----:B------:R0:W-:Y:S04]  /*51ed0*/  STL.64 [R1+0xa88], R26 ;  /* 0x000a881a01007387 */ /* 0x0001e80000100a00 */
[----:B0-----:R-:W4:Y:S04]  /*51ee0*/  LDL.LU.64 R26, [R1+0x6388] ;  /* 0x00638800011a7983 */ /* 0x001f280000300a00 */
[----:B------:R-:W4:Y:S01]  /*51ef0*/  LDL.LU.64 R24, [R1+0x6380] ;  /* 0x0063800001187983 */ /* 0x000f220000300a00 */
[----:B------:R-:W-:-:S02]  /*51f00*/  IMAD.MOV.U32 R3, RZ, RZ, R5 ;  /* 0x000000ffff037224 */ /* 0x000fc400078e0005 */
[----:B----4-:R-:W-:Y:S01]  /*51f10*/  HMMA.16816.F32 R4, R12, R6, R24 ;  /* 0x000000060c04723c */ /* 0x010fe20000001818 */
[----:B------:R-:W4:-:S15]  /*51f20*/  LDL.LU.64 R26, [R1+0x6378] ;  /* 0x00637800011a7983 */ /* 0x000f1e0000300a00 */
[----:B------:R-:W-:-:S03]  /*51f30*/  NOP ;  /* 0x0000000000007918 */ /* 0x000fc60000000000 */
[----:B------:R0:W-:Y:S04]  /*51f40*/  STL.64 [R1+0xa70], R4 ;  /* 0x000a700401007387 */ /* 0x0001e80000100a00 */
[----:B------:R1:W-:Y:S04]  /*51f50*/  STL.64 [R1+0xa78], R6 ;  /* 0x000a780601007387 */ /* 0x0003e80000100a00 */
[----:B0-----:R-:W2:Y:S04]  /*51f60*/  LDL.LU R4, [R1+0x9d0] ;  /* 0x0009d00001047983 */ /* 0x001ea80000300800 */
[----:B------:R-:W2:Y:S04]  /*51f70*/  LDL.LU R5, [R1+0x9d4] ;  /* 0x0009d40001057983 */ /* 0x000ea80000300800 */
[----:B-1----:R-:W2:Y:S04]  /*51f80*/  LDL.LU R6, [R1+0x9d8] ;  /* 0x0009d80001067983 */ /* 0x002ea80000300800 */
[----:B------:R-:W2:Y:S01]  /*51f90*/  LDL.LU R7, [R1+0x9dc] ;  /* 0x0009dc0001077983 */ /* 0x000ea20000300800 */
        /* <DEDUP_REMOVED lines=13> */
[----:B------:R0:W-:Y:S04]  /*52070*/  STL [R1+0x62d0], R28 ;  /* 0x0062d01c01007387 */ /* 0x0001e80000100800 */
[----:B0-----:R-:W2:Y:S04]  /*52080*/  LDL.LU R28, [R1+0x2208] ;  /* 0x00220800011c7983 */ /* 0x001ea80000300800 */
[----:B------:R0:W-:Y:S04]  /*52090*/  STL [R1+0x62b0], R29 ;  /* 0x0062b01d01007387 */ /* 0x0001e80000100800 */
[----:B0-----:R-:W2:Y:S01]  /*520a0*/  LDL.LU R29, [R1+0x220c] ;  /* 0x00220c00011d7983 */ /* 0x001ea20000300800 */
        /* <DEDUP_REMOVED lines=16> */
[----:B------:R-:W4:Y:S04]  /*521b0*/  LDL.LU R26, [R1+0x9a8] ;  /* 0x0009a800011a7983 */ /* 0x000f280000300800 */
[----:B------:R-:W4:Y:S01]  /*521c0*/  LDL.LU R27, [R1+0x9ac] ;  /* 0x0009ac00011b7983 */ /* 0x000f220000300800 */
        /* <DEDUP_REMOVED lines=41> */
[----:B------:R-:W4:Y:S01]  /*52460*/  LDL.LU.64 R4, [R1+0x62d8] ;  /* 0x0062d80001047983 */ /* 0x000f220000300a00 */
[----:B---3--:R-:W-:Y:S03]  /*52470*/  HMMA.16816.F32 R16, R12, R8, R16 ;  /* 0x000000080c10723c */ /* 0x008fe60000001810 */
[----:B------:R-:W-:Y:S04]  /*52480*/  STL.64 [R1+0x6220], R10 ;  /* 0x0062200a01007387 */ /* 0x000fe80000100a00 */
[----:B------:R-:W-:-:S12]  /*52490*/  STL.64 [R1+0x6218], R8 ;  /* 0x0062180801007387 */ /* 0x000fd80000100a00 */
[----:B------:R-:W-:Y:S04]  /*524a0*/  STL.64 [R1+0x9d0], R16 ;  /* 0x0009d01001007387 */ /* 0x000fe80000100a00 */
[----:B------:R2:W-:Y:S02]  /*524b0*/  STL.64 [R1+0x9d8], R18 ;  /* 0x0009d81201007387 */ /* 0x0005e40000100a00 */
[C---:B--2---:R-:W-:Y:S08]  /*524c0*/  HMMA.16816.F32 R16, R12.reuse, R6, R20 ;  /* 0x000000060c10723c */ /* 0x044ff00000001814 */
[----:B----4-:R-:W-:Y:S01]  /*524d0*/  HMMA.16816.F32 R8, R12, R4, R24 ;  /* 0x000000040c08723c */ /* 0x010fe20000001818 */
[----:B------:R0:W-:Y:S10]  /*524e0*/  STL.64 [R1+0x61f0], R6 ;  /* 0x0061f00601007387 */ /* 0x0001f40000100a00 */
[----:B------:R-:W-:Y:S04]  /*524f0*/  STL.64 [R1+0x9c0], R16 ;  /* 0x0009c01001007387 */ /* 0x000fe80000100a00 */
[----:B------:R-:W-:Y:S04]  /*52500*/  STL.64 [R1+0x9c8], R18 ;  /* 0x0009c81201007387 */ /* 0x000fe80000100a00 */
[----:B------:R1:W-:Y:S04]  /*52510*/  STL.64 [R1+0x61e8], R4 ;  /* 0x0061e80401007387 */ /* 0x0003e80000100a00 */
[----:B------:R-:W-:Y:S04]  /*52520*/  STL.64 [R1+0x9b0], R8 ;  /* 0x0009b00801007387 */ /* 0x000fe80000100a00 */
[----:B------:R-:W-:Y:S04]  /*52530*/  STL.64 [R1+0x9b8], R10 ;  /* 0x0009b80a01007387 */ /* 0x000fe80000100a00 */
[----:B------:R-:W2:Y:S04]  /*52540*/  LDL.LU R20, [R1+0x930] ;  /* 0x0009300001147983 */ /* 0x000ea80000300800 */
        /* <DEDUP_REMOVED lines=8> */
[----:B-1----:R-:W2:Y:S04]  /*525d0*/  LDL.64 R4, [R1+0x8] ;  /* 0x0000080001047983 */ /* 0x002ea80000100a00 */
[----:B----4-:R-:W-:Y:S04]  /*525e0*/  STL.64 [R1+0x6280], R6 ;  /* 0x0062800601007387 */ /* 0x010fe80000100a00 */
[----:B--2---:R-:W-:Y:S04]  /*525f0*/  STL.64 [R1+0x6278], R4 ;  /* 0x0062780401007387 */ /* 0x004fe80000100a00 */
[----:B------:R-:W-:Y:S04]  /*52600*/  STL.64 [R1+0x6260], R26 ;  /* 0x0062601a01007387 */ /* 0x000fe80000100a00 */
[----:B------:R0:W-:Y:S04]  /*52610*/  STL.64 [R1+0x6258], R24 ;  /* 0x0062581801007387 */ /* 0x0001e80000100a00 */
[----:B0-----:R-:W2:Y:S04]  /*52620*/  LDL.LU R24, [R1+0x960] ;  /* 0x0009600001187983 */ /* 0x001ea80000300800 */
[----:B------:R-:W2:Y:S04]  /*52630*/  LDL.LU R25, [R1+0x964] ;  /* 0x0009640001197983 */ /* 0x000ea80000300800 */
[----:B------:R-:W4:Y:S04]  /*52640*/  LDL.LU R26, [R1+0x968] ;  /* 0x00096800011a7983 */ /* 0x000f280000300800 */
[----:B------:R-:W4:Y:S04]  /*52650*/  LDL.LU R27, [R1+0x96c] ;  /* 0x00096c00011b7983 */ /* 0x000f280000300800 */
[----:B------:R-:W2:Y:S01]  /*52660*/  LDL R6, [R1+0x10] ;  /* 0x0000100001067983 */ /* 0x000ea20000100800 */
[----:B------:R-:W-:-:S05]  /*52670*/  IMAD.MOV.U32 R7, RZ, RZ, R3 ;  /* 0x000000ffff077224 */ /* 0x000fca00078e0003 */
[----:B--2---:R-:W-:Y:S04]  /*52680*/  STL.64 [R1+0x6298], R6 ;  /* 0x0062980601007387 */ /* 0x004fe80000100a00 */
[----:B----4-:R-:W-:Y:S04]  /*52690*/  STL.64 [R1+0x6270], R26 ;  /* 0x0062701a01007387 */ /* 0x010fe80000100a00 */
[----:B------:R0:W-:Y:S04]  /*526a0*/  STL.64 [R1+0x6268], R24 ;  /* 0x0062681801007387 */ /* 0x0001e80000100a00 */
[----:B0-----:R-:W2:Y:S04]  /*526b0*/  LDL.LU R24, [R1+0x970] ;  /* 0x0009700001187983 */ /* 0x001ea80000300800 */
[----:B------:R-:W2:Y:S04]  /*526c0*/  LDL.LU R25, [R1+0x974] ;  /* 0x0009740001197983 */ /* 0x000ea80000300800 */
[----:B------:R-:W4:Y:S04]  /*526d0*/  LDL.LU R26, [R1+0x978] ;  /* 0x00097800011a7983 */ /* 0x000f280000300800 */
[----:B------:R-:W4:Y:S01]  /*526e0*/  LDL.LU R27, [R1+0x97c] ;  /* 0x00097c00011b7983 */ /* 0x000f220000300800 */
[----:B------:R-:W-:-:S02]  /*526f0*/  IMAD R29, R28, 0x100, R29 ;  /* 0x000001001c1d7824 */ /* 0x000fc400078e021d */
[----:B------:R-:W-:Y:S01]  /*52700*/  IMAD.MOV.U32 R4, RZ, RZ, R2 ;  /* 0x000000ffff047224 */ /* 0x000fe200078e0002 */
[----:B------:R-:W2:Y:S01]  /*52710*/  LDL.LU R28, [R1+0x2214] ;  /* 0x00221400011c7983 */ /* 0x000ea20000300800 */
[----:B------:R-:W-:-:S03]  /*52720*/  IMAD.MOV.U32 R5, RZ, RZ, R0 ;  /* 0x000000ffff057224 */ /* 0x000fc600078e0000 */
        /* <DEDUP_REMOVED lines=15> */
[----:B------:R-:W4:Y:S04]  /*52820*/  LDL.LU R26, [R1+0x998] ;  /* 0x00099800011a7983 */ /* 0x000f280000300800 */
[----:B------:R-:W4:Y:S01]  /*52830*/  LDL.LU R27, [R1+0x99c] ;  /* 0x00099c00011b7983 */ /* 0x000f220000300800 */
[----:B---3--:R-:W-:-:S02]  /*52840*/  IMAD R7, R7, 0x100, R28 ;  /* 0x0000010007077824 */ /* 0x008fc400078e021c */
[----:B------:R-:W-:Y:S02]  /*52850*/  IMAD R6, R6, 0x100, R2 ;  /* 0x0000010006067824 */ /* 0x000fe400078e0202 */
[----:B------:R-:W-:Y:S01]  /*52860*/  IMAD R0, R0, 0x100, R3 ;  /* 0x0000010000007824 */ /* 0x000fe200078e0203 */
        /* <DEDUP_REMOVED lines=22> */
[----:B------:R-:W2:Y:S02]  /*529d0*/  LDL.LU R3, [R1+0x62c8] ;  /* 0x0062c80001037983 */ /* 0x000ea40000300800 */
[----:B--2---:R-:W-:Y:S02]  /*529e0*/  HMMA.16816.F32 R12, R12, R2, R24 ;  /* 0x000000020c0c723c */ /* 0x004fe40000001818 */
[----:B------:R-:W2:Y:S04]  /*529f0*/  LDL.LU.64 R26, [R1+0x62c0] ;  /* 0x0062c000011a7983 */ /* 0x000ea80000300a00 */
[----:B------:R-:W2:Y:S04]  /*52a00*/  LDL.LU.64 R24, [R1+0x62b8] ;  /* 0x0062b80001187983 */ /* 0x000ea80000300a00 */
[----:B------:R-:W-:Y:S04]  /*52a10*/  STL [R1+0x61bc], R2 ;  /* 0x0061bc0201007387 */ /* 0x000fe80000100800 */
[----:B------:R-:W-:Y:S05]  /*52a20*/  STL [R1+0x61b8], R3 ;  /* 0x0061b80301007387 */ /* 0x000fea0000100800 */
[----:B------:R0:W-:Y:S04]  /*52a30*/  STL.64 [R1+0x280], R12 ;  /* 0x0002800c01007387 */ /* 0x0001e80000100a00 */
[----:B------:R1:W-:Y:S01]  /*52a40*/  STL.64 [R1+0x288], R14 ;  /* 0x0002880e01007387 */ /* 0x0003e20000100a00 */
[----:B0-----:R-:W-:-:S02]  /*52a50*/  F2FP.F16.E4M3.UNPACK_B R12, R29 ;  /* 0x0000001dff0c723e */ /* 0x001fc400020006ff */
        /* <DEDUP_REMOVED lines=75> */
[----:B---3--:R-:W-:Y:S02]  /*52f10*/  HMMA.16816.F32 R20, R12, R16, R24 ;  /* 0x000000100c14723c */ /* 0x008fe40000001818 */
        /* <DEDUP_REMOVED lines=8> */
[----:B------:R-:W-:-:S03]  /*52fa0*/  IMAD.MOV.U32 R2, RZ, RZ, R4 ;  /* 0x000000ffff027224 */ /* 0x000fc600078e0004 */
[----:B---3--:R0:W-:Y:S04]  /*52fb0*/  STL.64 [R1+0x6150], R18 ;  /* 0x0061501201007387 */ /* 0x0081e80000100a00 */
[----:B--2---:R-:W-:Y:S04]  /*52fc0*/  STL.64 [R1+0x6148], R16 ;  /* 0x0061481001007387 */ /* 0x004fe80000100a00 */
[----:B------:R-:W2:Y:S04]  /*52fd0*/  LDL.LU R24, [R1+0x860] ;  /* 0x0008600001187983 */ /* 0x000ea80000300800 */
[----:B------:R-:W2:Y:S04]  /*52fe0*/  LDL.LU R25, [R1+0x864] ;  /* 0x0008640001197983 */ /* 0x000ea80000300800 */
[----:B------:R-:W3:Y:S04]  /*52ff0*/  LDL.LU R26, [R1+0x868] ;  /* 0x00086800011a7983 */ /* 0x000ee80000300800 */
[----:B------:R-:W3:Y:S01]  /*53000*/  LDL.LU R27, [R1+0x86c] ;  /* 0x00086c00011b7983 */ /* 0x000ee20000300800 */
[----:B------:R-:W-:-:S02]  /*53010*/  IMAD.MOV.U32 R4, RZ, RZ, R6 ;  /* 0x000000ffff047224 */ /* 0x000fc400078e0006 */
[----:B------:R-:W-:Y:S02]  /*53020*/  IMAD.MOV.U32 R3, RZ, RZ, R7 ;  /* 0x000000ffff037224 */ /* 0x000fe400078e0007 */
[----:B0-----:R-:W-:Y:S02]  /*53030*/  IMAD.MOV.U32 R18, RZ, RZ, R4 ;  /* 0x000000ffff127224 */ /* 0x001fe400078e0004 */
[----:B------:R-:W-:Y:S01]  /*53040*/  IMAD.MOV.U32 R19, RZ, RZ, R3 ;  /* 0x000000ffff137224 */ /* 0x000fe200078e0003 */
[----:B---3--:R-:W-:Y:S04]  /*53050*/  STL.64 [R1+0x6160], R26 ;  /* 0x0061601a01007387 */ /* 0x008fe80000100a00 */
[----:B--2---:R0:W-:Y:S04]  /*53060*/  STL.64 [R1+0x6158], R24 ;  /* 0x0061581801007387 */ /* 0x0041e80000100a00 */
[----:B------:R1:W-:Y:S04]  /*53070*/  STL.64 [R1+0x6168], R18 ;  /* 0x0061681201007387 */ /* 0x0003e80000100a00 */
[----:B0-----:R-:W2:Y:S04]  /*53080*/  LDL.LU R24, [R1+0x870] ;  /* 0x0008700001187983 */ /* 0x001ea80000300800 */
[----:B------:R-:W2:Y:S04]  /*53090*/  LDL.LU R25, [R1+0x874] ;  /* 0x0008740001197983 */ /* 0x000ea80000300800 */
[----:B------:R-:W3:Y:S04]  /*530a0*/  LDL.LU R26, [R1+0x878] ;  /* 0x00087800011a7983 */ /* 0x000ee80000300800 */
[----:B------:R-:W3:Y:S01]  /*530b0*/  LDL.LU R27, [R1+0x87c] ;  /* 0x00087c00011b7983 */ /* 0x000ee20000300800 */
[----:B------:R-:W-:-:S03]  /*530c0*/  IMAD.MOV.U32 R0, RZ, RZ, R5 ;  /* 0x000000ffff007224 */ /* 0x000fc600078e0005 */
[----:B---3--:R-:W-:Y:S04]  /*530d0*/  STL.64 [R1+0x6178], R26 ;  /* 0x0061781a01007387 */ /* 0x008fe80000100a00 */
[----:B--2---:R0:W-:Y:S04]  /*530e0*/  STL.64 [R1+0x6170], R24 ;  /* 0x0061701801007387 */ /* 0x0041e80000100a00 */
[----:B-1----:R-:W2:Y:S01]  /*530f0*/  LDL.64 R18, [R1+0x10] ;  /* 0x0000100001127983 */ /* 0x002ea20000100a00 */
[----:B------:R-:W-:Y:S02]  /*53100*/  IMAD.MOV.U32 R16, RZ, RZ, R2 ;  /* 0x000000ffff107224 */ /* 0x000fe400078e0002 */
[----:B------:R-:W-:Y:S01]  /*53110*/  IMAD.MOV.U32 R17, RZ, RZ, R0 ;  /* 0x000000ffff117224 */ /* 0x000fe200078e0000 */
[----:B--2---:R-:W-:Y:S04]  /*53120*/  STL.64 [R1+0x6198], R18 ;  /* 0x0061981201007387 */ /* 0x004fe80000100a00 */
[----:B------:R1:W-:Y:S04]  /*53130*/  STL.64 [R1+0x6190], R16 ;  /* 0x0061901001007387 */ /* 0x0003e80000100a00 */
[----:B0-----:R-:W2:Y:S04]  /*53140*/  LDL.LU R24, [R1+0x880] ;  /* 0x0008800001187983 */ /* 0x001ea80000300800 */
[----:B------:R-:W2:Y:S04]  /*53150*/  LDL.LU R25, [R1+0x884] ;  /* 0x0008840001197983 */ /* 0x000ea80000300800 */
[----:B------:R-:W3:Y:S04]  /*53160*/  LDL.LU R26, [R1+0x888] ;  /* 0x00088800011a7983 */ /* 0x000ee80000300800 */
[----:B------:R-:W3:Y:S04]  /*53170*/  LDL.LU R27, [R1+0x88c] ;  /* 0x00088c00011b7983 */ /* 0x000ee80000300800 */
        /* <DEDUP_REMOVED lines=16> */
[----:B--2---:R0:W-:Y:S04]  /*53280*/  STL [R1+0x61c4], R28 ;  /* 0x0061c41c01007387 */ /* 0x0041e80000100800 */
        /* <DEDUP_REMOVED lines=16> */
[C---:B------:R-:W-:Y:S03]  /*53390*/  HMMA.16816.F32 R4, R12.reuse, R10, R4 ;  /* 0x0000000a0c04723c */ /* 0x040fe60000001804 */
        /* <DEDUP_REMOVED lines=36> */
[----:B0-----:R-:W4:Y:S04]  /*535e0*/  LDL.LU.64 R18, [R1+0x61e0] ;  /* 0x0061e00001127983 */ /* 0x001f280000300a00 */
[----:B------:R-:W4:Y:S01]  /*535f0*/  LDL.LU.64 R16, [R1+0x61d8] ;  /* 0x0061d80001107983 */ /* 0x000f220000300a00 */
[----:B------:R-:W-:Y:S01]  /*53600*/  IMAD R29, R29, 0x100, R28 ;  /* 0x000001001d1d7824 */ /* 0x000fe200078e021c */
[----:B----4-:R-:W-:-:S15]  /*53610*/  HMMA.16816.F32 R16, R12, R4, R16 ;  /* 0x000000040c10723c */ /* 0x010fde0000001810 */
[----:B------:R-:W-:-:S04]  /*53620*/  NOP ;  /* 0x0000000000007918 */ /* 0x000fc80000000000 */
[----:B------:R-:W-:Y:S04]  /*53630*/  STL.64 [R1+0x8c0], R16 ;  /* 0x0008c01001007387 */ /* 0x000fe80000100a00 */
[----:B------:R0:W-:Y:S04]  /*53640*/  STL.64 [R1+0x8c8], R18 ;  /* 0x0008c81201007387 */ /* 0x0001e80000100a00 */
[----:B0-----:R-:W2:Y:S04]  /*53650*/  LDL.LU.64 R18, [R1+0x61d0] ;  /* 0x0061d00001127983 */ /* 0x001ea80000300a00 */
[----:B------:R-:W2:Y:S04]  /*53660*/  LDL.LU.64 R16, [R1+0x61c8] ;  /* 0x0061c80001107983 */ /* 0x000ea80000300a00 */
[----:B------:R0:W-:Y:S04]  /*53670*/  STL.64 [R1+0x60e0], R6 ;  /* 0x0060e00601007387 */ /* 0x0001e80000100a00 */
[----:B0-----:R-:W4:Y:S04]  /*53680*/  LDL.64 R6, [R1+0x18] ;  /* 0x0000180001067983 */ /* 0x001f280000100a00 */
[----:B------:R0:W-:Y:S04]  /*53690*/  STL.64 [R1+0x60d8], R4 ;  /* 0x0060d80401007387 */ /* 0x0001e80000100a00 */
[----:B0-----:R-:W2:Y:S04]  /*536a0*/  LDL.LU R5, [R1+0x2230] ;  /* 0x0022300001057983 */ /* 0x001ea80000300800 */
[----:B------:R-:W2:Y:S04]  /*536b0*/  LDL.LU R4, [R1+0x2238] ;  /* 0x0022380001047983 */ /* 0x000ea80000300800 */
[----:B------:R-:W3:Y:S01]  /*536c0*/  LDL.LU R28, [R1+0x61c4] ;  /* 0x0061c400011c7983 */ /* 0x000ee20000300800 */
[----:B------:R-:W-:-:S02]  /*536d0*/  IMAD R0, R0, 0x100, R3 ;  /* 0x0000010000007824 */ /* 0x000fc400078e0203 */
[----:B--2---:R-:W-:Y:S02]  /*536e0*/  IMAD R4, R4, 0x100, R2 ;  /* 0x0000010004047824 */ /* 0x004fe400078e0202 */
[----:B---3--:R-:W-:Y:S02]  /*536f0*/  IMAD R5, R5, 0x100, R28 ;  /* 0x0000010005057824 */ /* 0x008fe400078e021c */
[----:B------:R-:W2:Y:S04]  /*53700*/  LDL.LU R28, [R1+0x61c0] ;  /* 0x0061c000011c7983 */ /* 0x000ea80000300800 */
[----:B------:R-:W3:Y:S04]  /*53710*/  LDL.LU R2, [R1+0x61bc] ;  /* 0x0061bc0001027983 */ /* 0x000ee80000300800 */
[----:B------:R-:W3:Y:S02]  /*53720*/  LDL.LU R3, [R1+0x61b8] ;  /* 0x0061b80001037983 */ /* 0x000ee40000300800 */
[----:B---3--:R-:W-:Y:S02]  /*53730*/  HMMA.16816.F32 R12, R12, R2, R16 ;  /* 0x000000020c0c723c */ /* 0x008fe40000001810 */
[----:B------:R-:W4:Y:S04]  /*53740*/  LDL.LU.64 R18, [R1+0x61b0] ;  /* 0x0061b00001127983 */ /* 0x000f280000300a00 */
[----:B------:R-:W4:-:S13]  /*53750*/  LDL.LU.64 R16, [R1+0x61a8] ;  /* 0x0061a80001107983 */ /* 0x000f1a0000300a00 */
[----:B------:R0:W-:Y:S04]  /*53760*/  STL.64 [R1+0x270], R12 ;  /* 0x0002700c01007387 */ /* 0x0001e80000100a00 */
[----:B------:R1:W-:Y:S01]  /*53770*/  STL.64 [R1+0x278], R14 ;  /* 0x0002780e01007387 */ /* 0x0003e20000100a00 */
[----:B0-----:R-:W-:Y:S02]  /*53780*/  F2FP.F16.E4M3.UNPACK_B R12, R29 ;  /* 0x0000001dff0c723e */ /* 0x001fe400020006ff */
[----:B------:R-:W-:Y:S01]  /*53790*/  F2FP.F16.E4M3.UNPACK_B R13, R5 ;  /* 0x00000005ff0d723e */ /* 0x000fe200020006ff */
[----:B------:R-:W2:Y:S01]  /*537a0*/  LDL.LU R29, [R1+0x61a0] ;  /* 0x0061a000011d7983 */ /* 0x000ea20000300800 */
[----:B-1----:R-:W-:Y:S02]  /*537b0*/  F2FP.F16.E4M3.UNPACK_B R14, R4 ;  /* 0x00000004ff0e723e */ /* 0x002fe400020006ff */
[----:B------:R-:W-:-:S07]  /*537c0*/  F2FP.F16.E4M3.UNPACK_B R15, R0 ;  /* 0x00000000ff0f723e */ /* 0x000fce00020006ff */
[----:B----4-:R-:W-:-:S15]  /*537d0*/  HMMA.16816.F32 R16, R12, R6, R16 ;  /* 0x000000060c10723c */ /* 0x010fde0000001810 */
[----:B------:R-:W-:-:S04]  /*537e0*/  NOP ;  /* 0x0000000000007918 */ /* 0x000fc80000000000 */
[----:B------:R-:W-:Y:S04]  /*537f0*/  STL.64 [R1+0x8b0], R16 ;  /* 0x0008b01001007387 */ /* 0x000fe80000100a00 */
[----:B------:R0:W-:Y:S04]  /*53800*/  STL.64 [R1+0x8b8], R18 ;  /* 0x0008b81201007387 */ /* 0x0001e80000100a00 */
[----:B0-----:R-:W3:Y:S04]  /*53810*/  LDL.LU.64 R18, [R1+0x6198] ;  /* 0x0061980001127983 */ /* 0x001ee80000300a00 */
[----:B------:R-:W4:Y:S01]  /*53820*/  LDL.LU.64 R16, [R1+0x6190] ;  /* 0x0061900001107983 */ /* 0x000f220000300a00 */
[----:B---3--:R-:W-:-:S15]  /*53830*/  HMMA.16816.F32 R24, R12, R18, R24 ;  /* 0x000000120c18723c */ /* 0x008fde0000001818 */
        /* <DEDUP_REMOVED lines=8> */
[----:B----4-:R-:W-:Y:S01]  /*538c0*/  HMMA.16816.F32 R16, R12, R16, R24 ;  /* 0x000000100c10723c */ /* 0x010fe20000001818 */
[----:B------:R-:W3:Y:S04]  /*538d0*/  LDL.LU.64 R26, [R1+0x6178] ;  /* 0x00617800011a7983 */ /* 0x000ee80000300a00 */
[----:B------:R-:W3:-:S14]  /*538e0*/  LDL.LU.64 R24, [R1+0x6170] ;  /* 0x0061700001187983 */ /* 0x000edc0000300a00 */
[----:B------:R-:W-:Y:S04]  /*538f0*/  STL.64 [R1+0x890], R16 ;  /* 0x0008901001007387 */ /* 0x000fe80000100a00 */
[----:B------:R0:W-:Y:S04]  /*53900*/  STL.64 [R1+0x898], R18 ;  /* 0x0008981201007387 */ /* 0x0001e80000100a00 */
[----:B0-----:R-:W3:Y:S02]  /*53910*/  LDL.LU.64 R18, [R1+0x6168] ;  /* 0x0061680001127983 */ /* 0x001ee40000300a00 */
[----:B---3--:R-:W-:Y:S02]  /*53920*/  HMMA.16816.F32 R16, R12, R18, R24 ;  /* 0x000000120c10723c */ /* 0x008fe40000001818 */
[----:B------:R-:W2:Y:S04]  /*53930*/  LDL.LU.64 R26, [R1+0x6160] ;  /* 0x00616000011a7983 */ /* 0x000ea80000300a00 */
[----:B------:R-:W2:-:S13]  /*53940*/  LDL.LU.64 R24, [R1+0x6158] ;  /* 0x0061580001187983 */ /* 0x000e9a0000300a00 */
        /* <DEDUP_REMOVED lines=14> */
[----:B0-----:R-:W3:Y:S01]  /*53a30*/  LDL.LU.64 R22, [R1+0x6130] ;  /* 0x0061300001167983 */ /* 0x001ee20000300a00 */
[----:B----4-:R-:W-:Y:S03]  /*53a40*/  HMMA.16816.F32 R8, R12, R24, R8 ;  /* 0x000000180c08723c */ /* 0x010fe60000001808 */
[----:B------:R-:W2:Y:S04]  /*53a50*/  LDL.LU.64 R20, [R1+0x6128] ;  /* 0x0061280001147983 */ /* 0x000ea80000300a00 */
[----:B------:R0:W-:-:S12]  /*53a60*/  STL.64 [R1+0x6070], R26 ;  /* 0x0060701a01007387 */ /* 0x0001d80000100a00 */
[----:B------:R-:W-:Y:S04]  /*53a70*/  STL.64 [R1+0x850], R8 ;  /* 0x0008500801007387 */ /* 0x000fe80000100a00 */
[----:B------:R-:W-:Y:S01]  /*53a80*/  STL.64 [R1+0x858], R10 ;  /* 0x0008580a01007387 */ /* 0x000fe20000100a00 */
[----:B0-----:R-:W-:-:S03]  /*53a90*/  IMAD.MOV.U32 R27, RZ, RZ, R5 ;  /* 0x000000ffff1b7224 */ /* 0x001fc600078e0005 */
[----:B------:R0:W-:Y:S01]  /*53aa0*/  STL.64 [R1+0x6068], R24 ;  /* 0x0060681801007387 */ /* 0x0001e20000100a00 */
[----:B------:R-:W-:Y:S02]  /*53ab0*/  IMAD.MOV.U32 R26, RZ, RZ, R6 ;  /* 0x000000ffff1a7224 */ /* 0x000fe400078e0006 */
[----:B------:R-:W-:Y:S02]  /*53ac0*/  IMAD.MOV.U32 R0, RZ, RZ, R7 ;  /* 0x000000ffff007224 */ /* 0x000fe400078e0007 */
[----:B0-----:R-:W-:Y:S01]  /*53ad0*/  IMAD.MOV.U32 R24, RZ, RZ, R4 ;  /* 0x000000ffff187224 */ /* 0x001fe200078e0004 */
[----:B---3--:R-:W-:-:S15]  /*53ae0*/  HMMA.16816.F32 R8, R12, R22, R16 ;  /* 0x000000160c08723c */ /* 0x008fde0000001810 */
[----:B------:R-:W-:-:S04]  /*53af0*/  NOP ;  /* 0x0000000000007918 */ /* 0x000fc80000000000 */
[----:B------:R0:W-:Y:S04]  /*53b00*/  STL.64 [R1+0x840], R8 ;  /* 0x0008400801007387 */ /* 0x0001e80000100a00 */
[----:B------:R1:W-:Y:S04]  /*53b10*/  STL.64 [R1+0x848], R10 ;  /* 0x0008480a01007387 */ /* 0x0003e80000100a00 */
[----:B------:R-:W3:Y:S04]  /*53b20*/  LDL.LU R4, [R1+0x7e0] ;  /* 0x0007e00001047983 */ /* 0x000ee80000300800 */
[----:B------:R-:W3:Y:S04]  /*53b30*/  LDL.LU R5, [R1+0x7e4] ;  /* 0x0007e40001057983 */ /* 0x000ee80000300800 */
[----:B------:R-:W4:Y:S04]  /*53b40*/  LDL.LU R6, [R1+0x7e8] ;  /* 0x0007e80001067983 */ /* 0x000f280000300800 */
[----:B------:R-:W4:Y:S04]  /*53b50*/  LDL.LU R7, [R1+0x7ec] ;  /* 0x0007ec0001077983 */ /* 0x000f280000300800 */
[----:B0-----:R-:W2:Y:S04]  /*53b60*/  LDL.LU R8, [R1+0x800] ;  /* 0x0008000001087983 */ /* 0x001ea80000300800 */
[----:B------:R-:W2:Y:S04]  /*53b70*/  LDL.LU R9, [R1+0x804] ;  /* 0x0008040001097983 */ /* 0x000ea80000300800 */
[----:B-1----:R-:W2:Y:S04]  /*53b80*/  LDL.LU R10, [R1+0x808] ;  /* 0x00080800010a7983 */ /* 0x002ea80000300800 */
[----:B------:R-:W2:Y:S04]  /*53b90*/  LDL.LU R11, [R1+0x80c] ;  /* 0x00080c00010b7983 */ /* 0x000ea80000300800 */
[----:B------:R-:W3:Y:S04]  /*53ba0*/  LDL.LU R16, [R1+0x820] ;  /* 0x0008200001107983 */ /* 0x000ee80000300800 */
[----:B------:R-:W3:Y:S04]  /*53bb0*/  LDL.LU R17, [R1+0x824] ;  /* 0x0008240001117983 */ /* 0x000ee80000300800 */
[----:B------:R-:W3:Y:S04]  /*53bc0*/  LDL.LU R18, [R1+0x828] ;  /* 0x0008280001127983 */ /* 0x000ee80000300800 */
[----:B------:R-:W3:Y:S01]  /*53bd0*/  LDL.LU R19, [R1+0x82c] ;  /* 0x00082c0001137983 */ /* 0x000ee20000300800 */
[----:B------:R-:W-:-:S03]  /*53be0*/  IMAD.MOV.U32 R25, RZ, RZ, R0 ;  /* 0x000000ffff197224 */ /* 0x000fc600078e0000 */
[----:B--2---:R-:W-:Y:S04]  /*53bf0*/  STL.64 [R1+0x6110], R10 ;  /* 0x0061100a01007387 */ /* 0x004fe80000100a00 */
[----:B------:R0:W-:Y:S04]  /*53c00*/  STL.64 [R1+0x6108], R8 ;  /* 0x0061080801007387 */ /* 0x0001e80000100a00 */
[----:B0-----:R-:W2:Y:S04]  /*53c10*/  LDL.LU R8, [R1+0x810] ;  /* 0x0008100001087983 */ /* 0x001ea80000300800 */
[----:B------:R-:W2:Y:S04]  /*53c20*/  LDL.LU R9, [R1+0x814] ;  /* 0x0008140001097983 */ /* 0x000ea80000300800 */
[----:B------:R-:W2:Y:S04]  /*53c30*/  LDL.LU R10, [R1+0x818] ;  /* 0x00081800010a7983 */ /* 0x000ea80000300800 */
[----:B------:R-:W2:Y:S04]  /*53c40*/  LDL.LU R11, [R1+0x81c] ;  /* 0x00081c00010b7983 */ /* 0x000ea80000300800 */
[----:B----4-:R-:W-:Y:S04]  /*53c50*/  STL.64 [R1+0x60f0], R6 ;  /* 0x0060f00601007387 */ /* 0x010fe80000100a00 */
[----:B---3--:R0:W-:Y:S04]  /*53c60*/  STL.64 [R1+0x60e8], R4 ;  /* 0x0060e80401007387 */ /* 0x0081e80000100a00 */
[----:B0-----:R-:W3:Y:S04]  /*53c70*/  LDL.LU R4, [R1+0x7f0] ;  /* 0x0007f00001047983 */ /* 0x001ee80000300800 */
[----:B------:R-:W3:Y:S04]  /*53c80*/  LDL.LU R5, [R1+0x7f4] ;  /* 0x0007f40001057983 */ /* 0x000ee80000300800 */
[----:B------:R-:W3:Y:S04]  /*53c90*/  LDL.LU R6, [R1+0x7f8] ;  /* 0x0007f80001067983 */ /* 0x000ee80000300800 */
[----:B------:R-:W3:Y:S04]  /*53ca0*/  LDL.LU R7, [R1+0x7fc] ;  /* 0x0007fc0001077983 */ /* 0x000ee80000300800 */
[----:B------:R-:W4:Y:S04]  /*53cb0*/  LDL.LU R0, [R1+0x2264] ;  /* 0x0022640001007983 */ /* 0x000f280000300800 */
[----:B------:R-:W-:Y:S04]  /*53cc0*/  STL.64 [R1+0x60b0], R26 ;  /* 0x0060b01a01007387 */ /* 0x000fe80000100a00 */
        /* <DEDUP_REMOVED lines=58> */
[----:B------:R0:W-:Y:S04]  /*54070*/  STL.64 [R1+0x6010], R10 ;  /* 0x0060100a01007387 */ /* 0x0001e80000100a00 */
[----:B0-----:R-:W3:Y:S04]  /*54080*/  LDL.LU R10, [R1+0x225c] ;  /* 0x00225c00010a7983 */ /* 0x001ee80000300800 */
[----:B------:R-:W4:Y:S04]  /*54090*/  LDL.LU R11, [R1+0x2268] ;  /* 0x00226800010b7983 */ /* 0x000f280000300800 */
[----:B------:R0:W-:Y:S04]  /*540a0*/  STL.64 [R1+0x6008], R8 ;  /* 0x0060080801007387 */ /* 0x0001e80000100a00 */
[----:B0-----:R-:W3:Y:S04]  /*540b0*/  LDL.LU R8, [R1+0x224c] ;  /* 0x00224c0001087983 */ /* 0x001ee80000300800 */
        /* <DEDUP_REMOVED lines=12> */
[----:B------:R-:W2:Y:S04]  /*54180*/  LDL.LU.64 R24, [R1+0x60b8] ;  /* 0x0060b80001187983 */ /* 0x000ea80000300a00 */
[----:B------:R0:W-:Y:S04]  /*54190*/  STL.64 [R1+0x5ff0], R6 ;  /* 0x005ff00601007387 */ /* 0x0001e80000100a00 */
[----:B0-----:R-:W3:Y:S04]  /*541a0*/  LDL.LU R6, [R1+0x2258] ;  /* 0x0022580001067983 */ /* 0x001ee80000300800 */
[----:B------:R-:W3:Y:S04]  /*541b0*/  LDL.LU R7, [R1+0x2254] ;  /* 0x0022540001077983 */ /* 0x000ee80000300800 */
[----:B------:R0:W-:Y:S04]  /*541c0*/  STL.64 [R1+0x5fe8], R4 ;  /* 0x005fe80401007387 */ /* 0x0001e80000100a00 */
[----:B0-----:R-:W3:Y:S01]  /*541d0*/  LDL.LU R5, [R1+0x2250] ;  /* 0x0022500001057983 */ /* 0x001ee20000300800 */
[----:B--2---:R-:W-:Y:S03]  /*541e0*/  HMMA.16816.F32 R12, R12, R2, R24 ;  /* 0x000000020c0c723c */ /* 0x004fe60000001818 */
[----:B------:R-:W2:Y:S04]  /*541f0*/  LDL.LU.64 R26, [R1+0x60b0] ;  /* 0x0060b000011a7983 */ /* 0x000ea80000300a00 */
[----:B------:R-:W2:Y:S01]  /*54200*/  LDL.LU.64 R24, [R1+0x60a8] ;  /* 0x0060a80001187983 */ /* 0x000ea20000300a00 */
[----:B------:R-:W-:-:S02]  /*54210*/  IMAD R4, R10, 0x100, R9 ;  /* 0x000001000a047824 */ /* 0x000fc400078e0209 */
[----:B----4-:R-:W-:Y:S01]  /*54220*/  IMAD R0, R0, 0x100, R11 ;  /* 0x0000010000007824 */ /* 0x010fe200078e020b */
[----:B------:R-:W-:Y:S04]  /*54230*/  STL [R1+0x5fe4], R2 ;  /* 0x005fe40201007387 */ /* 0x000fe80000100800 */
[----:B------:R0:W-:Y:S04]  /*54240*/  STL [R1+0x5fe0], R3 ;  /* 0x005fe00301007387 */ /* 0x0001e80000100800 */
[----:B------:R-:W-:Y:S04]  /*54250*/  STL.64 [R1+0x260], R12 ;  /* 0x0002600c01007387 */ /* 0x000fe80000100a00 */
[----:B------:R1:W-:Y:S04]  /*54260*/  STL.64 [R1+0x268], R14 ;  /* 0x0002680e01007387 */ /* 0x0003e80000100a00 */
[----:B0-----:R-:W4:Y:S01]  /*54270*/  LDL.LU R3, [R1+0x2280] ;  /* 0x0022800001037983 */ /* 0x001f220000300800 */
[----:B---3--:R-:W-:-:S02]  /*54280*/  IMAD R8, R8, 0x100, R5 ;  /* 0x0000010008087824 */ /* 0x008fc400078e0205 */
[----:B------:R-:W-:Y:S01]  /*54290*/  IMAD R5, R7, 0x100, R6 ;  /* 0x0000010007057824 */ /* 0x000fe200078e0206 */
[----:B-1----:R-:W-:Y:S02]  /*542a0*/  F2FP.F16.E4M3.UNPACK_B R14, R4 ;  /* 0x00000004ff0e723e */ /* 0x002fe400020006ff */
[----:B------:R-:W-:Y:S02]  /*542b0*/  F2FP.F16.E4M3.UNPACK_B R12, R8 ;  /* 0x00000008ff0c723e */ /* 0x000fe400020006ff */
[----:B------:R-:W-:Y:S02]  /*542c0*/  F2FP.F16.E4M3.UNPACK_B R13, R5 ;  /* 0x00000005ff0d723e */ /* 0x000fe400020006ff */
[----:B------:R-:W-:Y:S02]  /*542d0*/  F2FP.F16.E4M3.UNPACK_B R15, R0 ;  /* 0x00000000ff0f723e */ /* 0x000fe400020006ff */
[----:B------:R-:W4:Y:S05]  /*542e0*/  LDL.LU R0, [R1+0x227c] ;  /* 0x00227c0001007983 */ /* 0x000f2a0000300800 */
[----:B--2---:R-:W-:-:S15]  /*542f0*/  HMMA.16816.F32 R4, R12, R24, R16 ;  /* 0x000000180c04723c */ /* 0x004fde0000001810 */
[----:B------:R-:W-:-:S04]  /*54300*/  NOP ;  /* 0x0000000000007918 */ /* 0x000fc80000000000 */
[----:B------:R-:W-:Y:S04]  /*54310*/  STL.64 [R1+0x7c0], R4 ;  /* 0x0007c00401007387 */ /* 0x000fe80000100a00 */
[----:B------:R0:W-:Y:S04]  /*54320*/  STL.64 [R1+0x7c8], R6 ;  /* 0x0007c80601007387 */ /* 0x0001e80000100a00 */
[----:B------:R-:W2:Y:S01]  /*54330*/  LDL.LU R8, [R1+0x710] ;  /* 0x0007100001087983 */ /* 0x000ea20000300800 */
[----:B0-----:R-:W-:-:S15]  /*54340*/  HMMA.16816.F32 R4, R12, R26, R20 ;  /* 0x0000001a0c04723c */ /* 0x001fde0000001814 */
[----:B------:R-:W-:-:S04]  /*54350*/  NOP ;  /* 0x0000000000007918 */ /* 0x000fc80000000000 */
[----:B------:R-:W-:Y:S04]  /*54360*/  STL.64 [R1+0x7b0], R4 ;  /* 0x0007b00401007387 */ /* 0x000fe80000100a00 */
[----:B------:R-:W-:Y:S04]  /*54370*/  STL.64 [R1+0x7b8], R6 ;  /* 0x0007b80601007387 */ /* 0x000fe80000100a00 */
[----:B------:R-:W2:Y:S04]  /*54380*/  LDL.LU R9, [R1+0x714] ;  /* 0x0007140001097983 */ /* 0x000ea80000300800 */
[----:B------:R-:W3:Y:S04]  /*54390*/  LDL.LU R10, [R1+0x718] ;  /* 0x00071800010a7983 */ /* 0x000ee80000300800 */
[----:B------:R-:W3:Y:S04]  /*543a0*/  LDL.LU R11, [R1+0x71c] ;  /* 0x00071c00010b7983 */ /* 0x000ee80000300800 */
        /* <DEDUP_REMOVED lines=12> */
[----:B--2---:R0:W-:Y:S04]  /*54470*/  STL.64 [R1+0x6080], R26 ;  /* 0x0060801a01007387 */ /* 0x0041e80000100a00 */
[----:B0-----:R-:W2:Y:S04]  /*54480*/  LDL R26, [R1] ;  /* 0x00000000011a7983 */ /* 0x001ea80000100800 */
[----:B------:R-:W2:Y:S04]  /*54490*/  LDL R27, [R1+0x4] ;  /* 0x00000400011b7983 */ /* 0x000ea80000100800 */
[----:B------:R0:W-:Y:S04]  /*544a0*/  STL.64 [R1+0x6078], R24 ;  /* 0x0060781801007387 */ /* 0x0001e80000100a00 */
[----:B0-----:R-:W2:Y:S04]  /*544b0*/  LDL.64 R24, [R1+0x8] ;  /* 0x0000080001187983 */ /* 0x001ea80000100a00 */
        /* <DEDUP_REMOVED lines=20> */
[----:B0-----:R-:W4:Y:S04]  /*54600*/  LDL.LU R16, [R1+0x740] ;  /* 0x0007400001107983 */ /* 0x001f280000300800 */
[----:B------:R-:W4:Y:S04]  /*54610*/  LDL.LU R17, [R1+0x744] ;  /* 0x0007440001117983 */ /* 0x000f280000300800 */
        /* <DEDUP_REMOVED lines=21> */
[----:B0-----:R-:W3:Y:S04]  /*54770*/  LDL.LU.64 R22, [R1+0x60a0] ;  /* 0x0060a00001167983 */ /* 0x001ee80000300a00 */
[----:B------:R-:W3:Y:S01]  /*54780*/  LDL.LU.64 R20, [R1+0x6098] ;  /* 0x0060980001147983 */ /* 0x000ee20000300a00 */
[----:B------:R-:W-:-:S02]  /*54790*/  IMAD.MOV.U32 R2, RZ, RZ, R25 ;  /* 0x000000ffff027224 */ /* 0x000fc400078e0019 */
[----:B---3--:R-:W-:Y:S01]  /*547a0*/  HMMA.16816.F32 R24, R12, R26, R20 ;  /* 0x0000001a0c18723c */ /* 0x008fe20000001814 */
[----:B------:R-:W3:Y:S04]  /*547b0*/  LDL.LU.64 R22, [R1+0x6090] ;  /* 0x0060900001167983 */ /* 0x000ee80000300a00 */
[----:B------:R-:W3:-:S14]  /*547c0*/  LDL.LU.64 R20, [R1+0x6088] ;  /* 0x0060880001147983 */ /* 0x000edc0000300a00 */
        /* <DEDUP_REMOVED lines=10> */
[----:B------:R0:W-:Y:S04]  /*54870*/  STL.64 [R1+0x5f70], R28 ;  /* 0x005f701c01007387 */ /* 0x0001e80000100a00 */
[----:B0-----:R-:W2:Y:S04]  /*54880*/  LDL.LU R28, [R1+0x2278] ;  /* 0x00227800011c7983 */ /* 0x001ea80000300800 */
        /* <DEDUP_REMOVED lines=13> */
[----:B------:R0:W-:Y:S04]  /*54960*/  STL.64 [R1+0x5f68], R26 ;  /* 0x005f681a01007387 */ /* 0x0001e80000100a00 */
[----:B0-----:R-:W3:Y:S04]  /*54970*/  LDL.LU R26, [R1+0x2270] ;  /* 0x00227000011a7983 */ /* 0x001ee80000300800 */
[----:B------:R-:W3:Y:S04]  /*54980*/  LDL.LU R27, [R1+0x226c] ;  /* 0x00226c00011b7983 */ /* 0x000ee80000300800 */
[----:B------:R-:W-:Y:S01]  /*54990*/  STL.64 [R1+0x5f60], R24 ;  /* 0x005f601801007387 */ /* 0x000fe20000100a00 */
        /* <DEDUP_REMOVED lines=47> */
[----:B0-----:R-:W3:Y:S04]  /*54c90*/  LDL.LU.64 R6, [R1+0x5ff0] ;  /* 0x005ff00001067983 */ /* 0x001ee80000300a00 */
[----:B------:R-:W2:Y:S04]  /*54ca0*/  LDL.LU.64 R4, [R1+0x5fe8] ;  /* 0x005fe80001047983 */ /* 0x000ea80000300a00 */
[----:B------:R-:W-:Y:S04]  /*54cb0*/  STL [R1+0x5f80], R10 ;  /* 0x005f800a01007387 */ /* 0x000fe80000100800 */
[----:B------:R2:W-:Y:S01]  /*54cc0*/  STL.64 [R1+0x5f78], R8 ;  /* 0x005f780801007387 */ /* 0x0005e20000100a00 */
[----:B------:R-:W-:Y:S01]  /*54cd0*/  IMAD R0, R0, 0x100, R3 ;  /* 0x0000010000007824 */ /* 0x000fe200078e0203 */
[C---:B---3--:R-:W-:Y:S08]  /*54ce0*/  HMMA.16816.F32 R16, R12.reuse, R6, R16 ;  /* 0x000000060c10723c */ /* 0x048ff00000001810 */
[----:B--2---:R-:W-:Y:S01]  /*54cf0*/  HMMA.16816.F32 R8, R12, R4, R20 ;  /* 0x000000040c08723c */ /* 0x004fe20000001814 */
[----:B------:R0:W-:Y:S10]  /*54d00*/  STL [R1+0x5f00], R5 ;  /* 0x005f000501007387 */ /* 0x0001f40000100800 */
[----:B------:R-:W-:Y:S01]  /*54d10*/  STL.64 [R1+0x6f0], R16 ;  /* 0x0006f01001007387 */ /* 0x000fe20000100a00 */
[----:B0-----:R-:W-:-:S03]  /*54d20*/  IMAD R5, R27, 0x100, R26 ;  /* 0x000001001b057824 */ /* 0x001fc600078e021a */
[----:B------:R-:W-:Y:S04]  /*54d30*/  STL.64 [R1+0x6f8], R18 ;  /* 0x0006f81201007387 */ /* 0x000fe80000100a00 */
[----:B------:R-:W-:Y:S04]  /*54d40*/  STL.64 [R1+0x5fb0], R6 ;  /* 0x005fb00601007387 */ /* 0x000fe80000100a00 */
[----:B------:R-:W-:Y:S04]  /*54d50*/  STL.64 [R1+0x6e0], R8 ;  /* 0x0006e00801007387 */ /* 0x000fe80000100a00 */
[----:B------:R-:W-:Y:S04]  /*54d60*/  STL.64 [R1+0x6e8], R10 ;  /* 0x0006e80a01007387 */ /* 0x000fe80000100a00 */
[----:B------:R0:W-:Y:S04]  /*54d70*/  STL [R1+0x5fa8], R4 ;  /* 0x005fa80401007387 */ /* 0x0001e80000100800 */
[----:B------:R-:W-:Y:S04]  /*54d80*/  STL [R1+0x90], R5 ;  /* 0x0000900501007387 */ /* 0x000fe80000100800 */
[----:B------:R-:W2:Y:S01]  /*54d90*/  LDL.LU R20, [R1+0x660] ;  /* 0x0006600001147983 */ /* 0x000ea20000300800 */
[----:B0-----:R-:W-:-:S05]  /*54da0*/  IMAD R4, R29, 0x100, R28 ;  /* 0x000001001d047824 */ /* 0x001fca00078e021c */
[----:B------:R0:W-:Y:S04]  /*54db0*/  STL [R1+0x94], R4 ;  /* 0x0000940401007387 */ /* 0x0001e80000100800 */
[----:B------:R-:W-:Y:S04]  /*54dc0*/  STL [R1+0x98], R0 ;  /* 0x0000980001007387 */ /* 0x000fe80000100800 */
        /* <DEDUP_REMOVED lines=8> */
[----:B----4-:R-:W-:Y:S04]  /*54e50*/  STL.64 [R1+0x5f88], R24 ;  /* 0x005f881801007387 */ /* 0x010fe80000100a00 */
[----:B------:R-:W2:Y:S04]  /*54e60*/  LDL.LU R8, [R1+0x690] ;  /* 0x0006900001087983 */ /* 0x000ea80000300800 */
[----:B------:R-:W2:Y:S04]  /*54e70*/  LDL.LU R9, [R1+0x694] ;  /* 0x0006940001097983 */ /* 0x000ea80000300800 */
[----:B------:R-:W4:Y:S04]  /*54e80*/  LDL.LU R10, [R1+0x698] ;  /* 0x00069800010a7983 */ /* 0x000f280000300800 */
[----:B------:R-:W4:Y:S04]  /*54e90*/  LDL.LU R11, [R1+0x69c] ;  /* 0x00069c00010b7983 */ /* 0x000f280000300800 */
[----:B0-----:R-:W2:Y:S04]  /*54ea0*/  LDL.LU R4, [R1+0x6b0] ;  /* 0x0006b00001047983 */ /* 0x001ea80000300800 */
[----:B------:R-:W2:Y:S04]  /*54eb0*/  LDL.LU R5, [R1+0x6b4] ;  /* 0x0006b40001057983 */ /* 0x000ea80000300800 */
[----:B--2---:R0:W-:Y:S04]  /*54ec0*/  STL.64 [R1+0x5fb8], R4 ;  /* 0x005fb80401007387 */ /* 0x0041e80000100a00 */
[----:B0-----:R-:W2:Y:S04]  /*54ed0*/  LDL.64 R4, [R1+0x18] ;  /* 0x0000180001047983 */ /* 0x001ea80000100a00 */
        /* <DEDUP_REMOVED lines=12> */
[----:B------:R-:W-:Y:S04]  /*54fa0*/  STL.64 [R1+0x5f98], R8 ;  /* 0x005f980801007387 */ /* 0x000fe80000100a00 */
[----:B------:R-:W4:Y:S01]  /*54fb0*/  LDL R26, [R1+0x8] ;  /* 0x00000800011a7983 */ /* 0x000f220000100800 */
[----:B------:R-:W-:-:S03]  /*54fc0*/  IMAD.MOV.U32 R27, RZ, RZ, R2 ;  /* 0x000000ffff1b7224 */ /* 0x000fc600078e0002 */
[----:B------:R-:W2:Y:S01]  /*54fd0*/  LDL.LU R2, [R1+0x5fe4] ;  /* 0x005fe40001027983 */ /* 0x000ea20000300800 */
[----:B---3--:R-:W-:-:S03]  /*54fe0*/  IMAD R0, R0, 0x100, R3 ;  /* 0x0000010000007824 */ /* 0x008fc600078e0203 */
[----:B----4-:R-:W-:Y:S04]  /*54ff0*/  STL.64 [R1+0x5fc8], R26 ;  /* 0x005fc81a01007387 */ /* 0x010fe80000100a00 */
[----:B--2---:R0:W-:Y:S04]  /*55000*/  STL.64 [R1+0x5fc0], R24 ;  /* 0x005fc01801007387 */ /* 0x0041e80000100a00 */
        /* <DEDUP_REMOVED lines=8> */
[----:B------:R-:W4:Y:S04]  /*55090*/  LDL.64 R28, [R1] ;  /* 0x00000000011c7983 */ /* 0x000f280000100a00 */
[----:B------:R-:W-:Y:S04]  /*550a0*/  STL.64 [R1+0x5f58], R22 ;  /* 0x005f581601007387 */ /* 0x000fe80000100a00 */
        /* <DEDUP_REMOVED lines=12> */
[----:B------:R-:W2:-:S13]  /*55170*/  LDL.LU.64 R4, [R1+0x5fd0] ;  /* 0x005fd00001047983 */ /* 0x000e9a0000300a00 */
[----:B------:R0:W-:Y:S04]  /*55180*/  STL.64 [R1+0x250], R12 ;  /* 0x0002500c01007387 */ /* 0x0001e80000100a00 */
[----:B------:R1:W-:Y:S04]  /*55190*/  STL.64 [R1+0x258], R14 ;  /* 0x0002580e01007387 */ /* 0x0003e80000100a00 */
[----:B0-----:R-:W2:Y:S04]  /*551a0*/  LDL.LU R13, [R1+0x90] ;  /* 0x00009000010d7983 */ /* 0x001ea80000300800 */
[----:B-1----:R-:W3:Y:S04]  /*551b0*/  LDL.LU R14, [R1+0x94] ;  /* 0x00009400010e7983 */ /* 0x002ee80000300800 */
[----:B------:R-:W4:Y:S04]  /*551c0*/  LDL.LU R15, [R1+0x98] ;  /* 0x00009800010f7983 */ /* 0x000f280000300800 */
[----:B------:R0:W-:Y:S04]  /*551d0*/  STL [R1+0x5ed4], R2 ;  /* 0x005ed40201007387 */ /* 0x0001e80000100800 */
[----:B------:R-:W-:Y:S01]  /*551e0*/  STL [R1+0x5ed0], R3 ;  /* 0x005ed00301007387 */ /* 0x000fe20000100800 */
[----:B--2---:R-:W-:-:S02]  /*551f0*/  F2FP.F16.E4M3.UNPACK_B R12, R13 ;  /* 0x0000000dff0c723e */ /* 0x004fc400020006ff */
[----:B---3--:R-:W-:Y:S02]  /*55200*/  F2FP.F16.E4M3.UNPACK_B R13, R14 ;  /* 0x0000000eff0d723e */ /* 0x008fe400020006ff */
[----:B----4-:R-:W-:Y:S02]  /*55210*/  F2FP.F16.E4M3.UNPACK_B R14, R15 ;  /* 0x0000000fff0e723e */ /* 0x010fe400020006ff */
[----:B------:R-:W-:-:S07]  /*55220*/  F2FP.F16.E4M3.UNPACK_B R15, R0 ;  /* 0x00000000ff0f723e */ /* 0x000fce00020006ff */
[----:B------:R-:W-:Y:S01]  /*55230*/  HMMA.16816.F32 R24, R12, R4, R24 ;  /* 0x000000040c18723c */ /* 0x000fe20000001818 */
[----:B0-----:R-:W-:Y:S02]  /*55240*/  IMAD.MOV.U32 R2, RZ, RZ, R4 ;  /* 0x000000ffff027224 */ /* 0x001fe400078e0004 */
[----:B------:R-:W-:-:S15]  /*55250*/  IMAD.MOV.U32 R0, RZ, RZ, R5 ;  /* 0x000000ffff007224 */ /* 0x000fde00078e0005 */
[----:B------:R-:W-:Y:S01]  /*55260*/  NOP ;  /* 0x0000000000007918 */ /* 0x000fe20000000000 */
[----:B------:R-:W-:Y:S04]  /*55270*/  STL.64 [R1+0x6d0], R24 ;  /* 0x0006d01801007387 */ /* 0x000fe80000100a00 */
[----:B------:R0:W-:Y:S04]  /*55280*/  STL.64 [R1+0x6d8], R26 ;  /* 0x0006d81a01007387 */ /* 0x0001e80000100a00 */
[----:B0-----:R-:W2:Y:S04]  /*55290*/  LDL.LU.64 R26, [R1+0x5fc8] ;  /* 0x005fc800011a7983 */ /* 0x001ea80000300a00 */
[----:B------:R-:W3:Y:S04]  /*552a0*/  LDL.LU.64 R24, [R1+0x5fc0] ;  /* 0x005fc00001187983 */ /* 0x000ee80000300a00 */
[----:B------:R-:W3:Y:S02]  /*552b0*/  LDL.LU.64 R4, [R1+0x5fb8] ;  /* 0x005fb80001047983 */ /* 0x000ee40000300a00 */
[----:B---3--:R-:W-:-:S15]  /*552c0*/  HMMA.16816.F32 R4, R12, R24, R4 ;  /* 0x000000180c04723c */ /* 0x008fde0000001804 */
[----:B------:R-:W-:-:S04]  /*552d0*/  NOP ;  /* 0x0000000000007918 */ /* 0x000fc80000000000 */
[----:B------:R-:W-:Y:S04]  /*552e0*/  STL.64 [R1+0x6c0], R4 ;  /* 0x0006c00401007387 */ /* 0x000fe80000100a00 */
[----:B------:R0:W-:Y:S04]  /*552f0*/  STL.64 [R1+0x6c8], R6 ;  /* 0x0006c80601007387 */ /* 0x0001e80000100a00 */
[----:B0-----:R-:W3:Y:S04]  /*55300*/  LDL.LU.64 R6, [R1+0x5fb0] ;  /* 0x005fb00001067983 */ /* 0x001ee80000300a00 */
[----:B------:R-:W4:Y:S01]  /*55310*/  LDL.LU R4, [R1+0x5fa8] ;  /* 0x005fa80001047983 */ /* 0x000f220000300800 */
[----:B------:R-:W-:-:S02]  /*55320*/  IMAD.MOV.U32 R5, RZ, RZ, R24 ;  /* 0x000000ffff057224 */ /* 0x000fc400078e0018 */
[----:B--2---:R-:W-:Y:S01]  /*55330*/  HMMA.16816.F32 R24, R12, R26, R8 ;  /* 0x0000001a0c18723c */ /* 0x004fe20000001808 */
[----:B---3--:R-:W-:Y:S04]  /*55340*/  STL.64 [R1+0x5f10], R6 ;  /* 0x005f100601007387 */ /* 0x008fe80000100a00 */
[----:B----4-:R0:W-:Y:S04]  /*55350*/  STL.64 [R1+0x5f08], R4 ;  /* 0x005f080401007387 */ /* 0x0101e80000100a00 */
[----:B0-----:R-:W2:Y:S04]  /*55360*/  LDL.LU R4, [R1+0x620] ;  /* 0x0006200001047983 */ /* 0x001ea80000300800 */
[----:B------:R-:W2:Y:S04]  /*55370*/  LDL.LU R5, [R1+0x624] ;  /* 0x0006240001057983 */ /* 0x000ea80000300800 */
[----:B------:R-:W2:Y:S04]  /*55380*/  LDL.LU R6, [R1+0x628] ;  /* 0x0006280001067983 */ /* 0x000ea80000300800 */
[----:B------:R-:W2:Y:S04]  /*55390*/  LDL.LU R7, [R1+0x62c] ;  /* 0x00062c0001077983 */ /* 0x000ea80000300800 */
[----:B------:R-:W3:Y:S04]  /*553a0*/  LDL.LU.64 R10, [R1+0x5fa0] ;  /* 0x005fa000010a7983 */ /* 0x000ee80000300a00 */
[----:B------:R-:W3:Y:S04]  /*553b0*/  LDL.LU.64 R8, [R1+0x5f98] ;  /* 0x005f980001087983 */ /* 0x000ee80000300a00 */
[----:B------:R-:W-:Y:S04]  /*553c0*/  STL.64 [R1+0x6b0], R24 ;  /* 0x0006b01801007387 */ /* 0x000fe80000100a00 */
[----:B------:R0:W-:Y:S01]  /*553d0*/  STL.64 [R1+0x6b8], R26 ;  /* 0x0006b81a01007387 */ /* 0x0001e20000100a00 */
[----:B------:R-:W-:-:S03]  /*553e0*/  IMAD.MOV.U32 R3, RZ, RZ, R29 ;  /* 0x000000ffff037224 */ /* 0x000fc600078e001d */
[----:B0-----:R-:W4:Y:S04]  /*553f0*/  LDL.LU.64 R26, [R1+0x5f90] ;  /* 0x005f9000011a7983 */ /* 0x001f280000300a00 */
[----:B------:R-:W4:Y:S01]  /*55400*/  LDL.LU.64 R24, [R1+0x5f88] ;  /* 0x005f880001187983 */ /* 0x000f220000300a00 */
[----:B---3--:R-:W-:-:S15]  /*55410*/  HMMA.16816.F32 R8, R12, R28, R8 ;  /* 0x0000001c0c08723c */ /* 0x008fde0000001808 */
[----:B------:R-:W-:-:S04]  /*55420*/  NOP ;  /* 0x0000000000007918 */ /* 0x000fc80000000000 */
[----:B------:R-:W-:Y:S04]  /*55430*/  STL.64 [R1+0x6a0], R8 ;  /* 0x0006a00801007387 */ /* 0x000fe80000100a00 */
[----:B------:R0:W-:Y:S04]  /*55440*/  STL.64 [R1+0x6a8], R10 ;  /* 0x0006a80a01007387 */ /* 0x0001e80000100a00 */
[----:B0-----:R-:W3:Y:S01]  /*55450*/  LDL.LU R10, [R1+0x5f80] ;  /* 0x005f8000010a7983 */ /* 0x001ee20000300800 */
[----:B------:R-:W-:-:S03]  /*55460*/  IMAD.MOV.U32 R11, RZ, RZ, R28 ;  /* 0x000000ffff0b7224 */ /* 0x000fc600078e001c */
[----:B------:R-:W2:Y:S04]  /*55470*/  LDL.LU.64 R8, [R1+0x5f78] ;  /* 0x005f780001087983 */ /* 0x000ea80000300a00 */
[----:B------:R-:W4:Y:S02]  /*55480*/  LDL.LU.64 R28, [R1+0x5f70] ;  /* 0x005f7000011c7983 */ /* 0x000f240000300a00 */
[----:B----4-:R-:W-:-:S15]  /*55490*/  HMMA.16816.F32 R24, R12, R28, R24 ;  /* 0x0000001c0c18723c */ /* 0x010fde0000001818 */
[----:B------:R-:W-:-:S04]  /*554a0*/  NOP ;  /* 0x0000000000007918 */ /* 0x000fc80000000000 */
[----:B------:R-:W-:Y:S04]  /*554b0*/  STL.64 [R1+0x690], R24 ;  /* 0x0006901801007387 */ /* 0x000fe80000100a00 */
[----:B------:R0:W-:Y:S04]  /*554c0*/  STL.64 [R1+0x698], R26 ;  /* 0x0006981a01007387 */ /* 0x0001e80000100a00 */
[----:B0-----:R-:W4:Y:S04]  /*554d0*/  LDL.LU.64 R26, [R1+0x5f68] ;  /* 0x005f6800011a7983 */ /* 0x001f280000300a00 */
[----:B------:R-:W2:Y:S04]  /*554e0*/  LDL.LU.64 R24, [R1+0x5f60] ;  /* 0x005f600001187983 */ /* 0x000ea80000300a00 */
[----:B------:R-:W-:Y:S01]  /*554f0*/  STL [R1+0x5ed8], R29 ;  /* 0x005ed81d01007387 */ /* 0x000fe20000100800 */
        /* <DEDUP_REMOVED lines=14> */
[----:B0-----:R-:W2:Y:S04]  /*555e0*/  LDL.LU R24, [R1+0x650] ;  /* 0x0006500001187983 */ /* 0x001ea80000300800 */
[----:B------:R-:W2:Y:S04]  /*555f0*/  LDL.LU R25, [R1+0x654] ;  /* 0x0006540001197983 */ /* 0x000ea80000300800 */
[----:B------:R-:W2:Y:S04]  /*55600*/  LDL.LU R26, [R1+0x658] ;  /* 0x00065800011a7983 */ /* 0x000ea80000300800 */
[----:B------:R-:W2:Y:S01]  /*55610*/  LDL.LU R27, [R1+0x65c] ;  /* 0x00065c00011b7983 */ /* 0x000ea20000300800 */
[C---:B----4-:R-:W-:Y:S08]  /*55620*/  HMMA.16816.F32 R16, R12.reuse, R20, R16 ;  /* 0x000000140c10723c */ /* 0x050ff00000001810 */
[----:B--2---:R-:W-:-:S15]  /*55630*/  HMMA.16816.F32 R24, R12, R22, R24 ;  /* 0x000000160c18723c */ /* 0x004fde0000001818 */
[----:B------:R-:W-:-:S04]  /*55640*/  NOP ;  /* 0x0000000000007918 */ /* 0x000fc80000000000 */
[----:B------:R-:W-:Y:S04]  /*55650*/  STL.64 [R1+0x660], R24 ;  /* 0x0006601801007387 */ /* 0x000fe80000100a00 */
[----:B------:R0:W-:Y:S02]  /*55660*/  STL.64 [R1+0x668], R26 ;  /* 0x0006681a01007387 */ /* 0x0001e40000100a00 */
[----:B0-----:R-:W-:Y:S02]  /*55670*/  IMAD.MOV.U32 R26, RZ, RZ, R11 ;  /* 0x000000ffff1a7224 */ /* 0x001fe400078e000b */
[----:B------:R-:W3:Y:S04]  /*55680*/  LDL.LU R11, [R1+0x5f38] ;  /* 0x005f3800010b7983 */ /* 0x000ee80000300800 */
[----:B------:R-:W-:Y:S04]  /*55690*/  STL.64 [R1+0x650], R16 ;  /* 0x0006501001007387 */ /* 0x000fe80000100a00 */
[----:B------:R0:W-:Y:S04]  /*556a0*/  STL.64 [R1+0x658], R18 ;  /* 0x0006581201007387 */ /* 0x0001e80000100a00 */
[----:B0-----:R-:W2:Y:S04]  /*556b0*/  LDL.LU.64 R18, [R1+0x5f30] ;  /* 0x005f300001127983 */ /* 0x001ea80000300a00 */
[----:B------:R-:W4:Y:S04]  /*556c0*/  LDL.LU.64 R16, [R1+0x5f28] ;  /* 0x005f280001107983 */ /* 0x000f280000300a00 */
[----:B------:R-:W2:Y:S01]  /*556d0*/  LDL.64 R24, [R1+0x8] ;  /* 0x0000080001187983 */ /* 0x000ea20000100a00 */
[----:B------:R-:W-:-:S05]  /*556e0*/  IMAD.MOV.U32 R27, RZ, RZ, R3 ;  /* 0x000000ffff1b7224 */ /* 0x000fca00078e0003 */
[----:B------:R-:W-:Y:S04]  /*556f0*/  STL.64 [R1+0x5ea8], R26 ;  /* 0x005ea81a01007387 */ /* 0x000fe80000100a00 */
[----:B--2---:R0:W-:Y:S04]  /*55700*/  STL.64 [R1+0x5ea0], R24 ;  /* 0x005ea01801007387 */ /* 0x0041e80000100a00 */
        /* <DEDUP_REMOVED lines=9> */
[----:B------:R-:W2:Y:S01]  /*557a0*/  LDL.LU R23, [R1+0x5ac] ;  /* 0x0005ac0001177983 */ /* 0x000ea20000300800 */
[C---:B----4-:R-:W-:Y:S03]  /*557b0*/  HMMA.16816.F32 R4, R12.reuse, R16, R4 ;  /* 0x000000100c04723c */ /* 0x050fe60000001804 */
[----:B--2---:R-:W-:Y:S04]  /*557c0*/  STL.64 [R1+0x5eb8], R22 ;  /* 0x005eb81601007387 */ /* 0x004fe80000100a00 */
[----:B------:R0:W-:Y:S02]  /*557d0*/  STL.64 [R1+0x5eb0], R20 ;  /* 0x005eb01401007387 */ /* 0x0001e40000100a00 */
[----:B0-----:R-:W-:-:S15]  /*557e0*/  HMMA.16816.F32 R20, R12, R18, R24 ;  /* 0x000000120c14723c */ /* 0x001fde0000001818 */
[----:B------:R-:W-:-:S04]  /*557f0*/  NOP ;  /* 0x0000000000007918 */ /* 0x000fc80000000000 */
[----:B------:R-:W-:Y:S04]  /*55800*/  STL.64 [R1+0x640], R20 ;  /* 0x0006401401007387 */ /* 0x000fe80000100a00 */
[----:B------:R-:W-:Y:S04]  /*55810*/  STL.64 [R1+0x648], R22 ;  /* 0x0006481601007387 */ /* 0x000fe80000100a00 */
[----:B------:R0:W-:Y:S04]  /*55820*/  STL.64 [R1+0x630], R4 ;  /* 0x0006300401007387 */ /* 0x0001e80000100a00 */
[----:B------:R1:W-:Y:S04]  /*55830*/  STL.64 [R1+0x638], R6 ;  /* 0x0006380601007387 */ /* 0x0003e80000100a00 */
[----:B0-----:R-:W2:Y:S04]  /*55840*/  LDL.LU R4, [R1+0x600] ;  /* 0x0006000001047983 */ /* 0x001ea80000300800 */
[----:B------:R-:W2:Y:S04]  /*55850*/  LDL.LU R5, [R1+0x604] ;  /* 0x0006040001057983 */ /* 0x000ea80000300800 */
[----:B-1----:R-:W4:Y:S04]  /*55860*/  LDL.LU R6, [R1+0x608] ;  /* 0x0006080001067983 */ /* 0x002f280000300800 */
[----:B------:R-:W4:Y:S01]  /*55870*/  LDL.LU R7, [R1+0x60c] ;  /* 0x00060c0001077983 */ /* 0x000f220000300800 */
[----:B------:R-:W-:-:S03]  /*55880*/  IMAD.MOV.U32 R26, RZ, RZ, R2 ;  /* 0x000000ffff1a7224 */ /* 0x000fc600078e0002 */
[----:B----4-:R-:W-:Y:S04]  /*55890*/  STL.64 [R1+0x5f20], R6 ;  /* 0x005f200601007387 */ /* 0x010fe80000100a00 */
[----:B--2---:R0:W-:Y:S04]  /*558a0*/  STL.64 [R1+0x5f18], R4 ;  /* 0x005f180401007387 */ /* 0x0041e80000100a00 */
[----:B0-----:R-:W3:Y:S04]  /*558b0*/  LDL.LU R4, [R1+0x610] ;  /* 0x0006100001047983 */ /* 0x001ee80000300800 */
[----:B------:R-:W3:Y:S04]  /*558c0*/  LDL.LU R5, [R1+0x614] ;  /* 0x0006140001057983 */ /* 0x000ee80000300800 */
[----:B------:R-:W3:Y:S04]  /*558d0*/  LDL.LU R6, [R1+0x618] ;  /* 0x0006180001067983 */ /* 0x000ee80000300800 */
[----:B------:R-:W3:Y:S04]  /*558e0*/  LDL.LU R7, [R1+0x61c] ;  /* 0x00061c0001077983 */ /* 0x000ee80000300800 */
[----:B------:R-:W2:Y:S04]  /*558f0*/  LDL.LU R29, [R1+0x2290] ;  /* 0x00229000011d7983 */ /* 0x000ea80000300800 */
[----:B------:R-:W4:Y:S04]  /*55900*/  LDL.LU R24, [R1+0x228c] ;  /* 0x00228c0001187983 */ /* 0x000f280000300800 */
[----:B------:R-:W2:Y:S04]  /*55910*/  LDL.LU R2, [R1+0x2298] ;  /* 0x0022980001027983 */ /* 0x000ea80000300800 */
[----:B------:R-:W2:Y:S04]  /*55920*/  LDL.LU R3, [R1+0x22a0] ;  /* 0x0022a00001037983 */ /* 0x000ea80000300800 */
[----:B------:R-:W4:Y:S01]  /*55930*/  LDL.LU R25, [R1+0x22a8] ;  /* 0x0022a80001197983 */ /* 0x000f220000300800 */
[----:B------:R-:W-:-:S05]  /*55940*/  IMAD.MOV.U32 R27, RZ, RZ, R0 ;  /* 0x000000ffff1b7224 */ /* 0x000fca00078e0000 */
        /* <DEDUP_REMOVED lines=16> */
[----:B------:R-:W2:Y:S01]  /*55a50*/  LDL.LU R23, [R1+0x5dc] ;  /* 0x0005dc0001177983 */ /* 0x000ea20000300800 */
[C---:B---3--:R-:W-:Y:S03]  /*55a60*/  HMMA.16816.F32 R4, R12.reuse, R10, R4 ;  /* 0x0000000a0c04723c */ /* 0x048fe60000001804 */
        /* <DEDUP_REMOVED lines=22> */
[----:B------:R3:W-:Y:S01]  /*55bd0*/  STL.64 [R1+0x5e38], R10 ;  /* 0x005e380a01007387 */ /* 0x0007e20000100a00 */
[----:B--2---:R-:W-:Y:S01]  /*55be0*/  HMMA.16816.F32 R24, R12, R6, R24 ;  /* 0x000000060c18723c */ /* 0x004fe20000001818 */
[----:B---3--:R-:W-:-:S02]  /*55bf0*/  IMAD.MOV.U32 R10, RZ, RZ, R5 ;  /* 0x000000ffff0a7224 */ /* 0x008fc400078e0005 */
[----:B------:R-:W2:Y:S04]  /*55c00*/  LDL.LU R5, [R1+0x5f00] ;  /* 0x005f000001057983 */ /* 0x000ea80000300800 */
[----:B------:R-:W3:Y:S04]  /*55c10*/  LDL R11, [R1+0x14] ;  /* 0x00001400010b7983 */ /* 0x000ee80000100800 */
        /* <DEDUP_REMOVED lines=14> */
[----:B------:R0:W-:Y:S01]  /*55d00*/  STL.64 [R1+0x5e10], R4 ;  /* 0x005e100401007387 */ /* 0x0001e20000100a00 */
[----:B------:R-:W-:-:S02]  /*55d10*/  IMAD R9, R9, 0x100, R2 ;  /* 0x0000010009097824 */ /* 0x000fc400078e0202 */
[----:B------:R-:W-:Y:S01]  /*55d20*/  IMAD R8, R8, 0x100, R3 ;  /* 0x0000010008087824 */ /* 0x000fe200078e0203 */
[----:B0-----:R-:W3:Y:S04]  /*55d30*/  LDL.LU R4, [R1+0x5c0] ;  /* 0x0005c00001047983 */ /* 0x001ee80000300800 */
[----:B------:R-:W3:Y:S04]  /*55d40*/  LDL.LU R5, [R1+0x5c4] ;  /* 0x0005c40001057983 */ /* 0x000ee80000300800 */
[----:B------:R-:W3:Y:S04]  /*55d50*/  LDL.LU R6, [R1+0x5c8] ;  /* 0x0005c80001067983 */ /* 0x000ee80000300800 */
[----:B------:R-:W3:Y:S01]  /*55d60*/  LDL.LU R7, [R1+0x5cc] ;  /* 0x0005cc0001077983 */ /* 0x000ee20000300800 */
[----:B--2---:R-:W-:-:S03]  /*55d70*/  IMAD R24, R24, 0x100, R29 ;  /* 0x0000010018187824 */ /* 0x004fc600078e021d */
[----:B------:R-:W2:Y:S04]  /*55d80*/  LDL.LU R29, [R1+0x5ed8] ;  /* 0x005ed800011d7983 */ /* 0x000ea80000300800 */
[----:B------:R-:W2:Y:S04]  /*55d90*/  LDL.LU R2, [R1+0x5ed4] ;  /* 0x005ed40001027983 */ /* 0x000ea80000300800 */
[----:B------:R-:W2:Y:S01]  /*55da0*/  LDL.LU R3, [R1+0x5ed0] ;  /* 0x005ed00001037983 */ /* 0x000ea20000300800 */
[----:B----4-:R-:W-:Y:S01]  /*55db0*/  IMAD R0, R0, 0x100, R25 ;  /* 0x0000010000007824 */ /* 0x010fe200078e0219 */
[----:B--2---:R-:W-:Y:S02]  /*55dc0*/  HMMA.16816.F32 R12, R12, R2, R20 ;  /* 0x000000020c0c723c */ /* 0x004fe40000001814 */
[----:B------:R-:W2:Y:S04]  /*55dd0*/  LDL.LU.64 R22, [R1+0x5ec8] ;  /* 0x005ec80001167983 */ /* 0x000ea80000300a00 */
[----:B------:R-:W2:Y:S04]  /*55de0*/  LDL.LU.64 R20, [R1+0x5ec0] ;  /* 0x005ec00001147983 */ /* 0x000ea80000300a00 */
[----:B------:R-:W-:Y:S09]  /*55df0*/  STL [R1+0x5e08], R3 ;  /* 0x005e080301007387 */ /* 0x000ff20000100800 */
[----:B------:R0:W-:Y:S04]  /*55e00*/  STL.64 [R1+0x240], R12 ;  /* 0x0002400c01007387 */ /* 0x0001e80000100a00 */
[----:B------:R1:W-:Y:S01]  /*55e10*/  STL.64 [R1+0x248], R14 ;  /* 0x0002480e01007387 */ /* 0x0003e20000100a00 */
[----:B0-----:R-:W-:-:S02]  /*55e20*/  F2FP.F16.E4M3.UNPACK_B R12, R24 ;  /* 0x00000018ff0c723e */ /* 0x001fc400020006ff */
[----:B------:R-:W-:Y:S02]  /*55e30*/  F2FP.F16.E4M3.UNPACK_B R13, R9 ;  /* 0x00000009ff0d723e */ /* 0x000fe400020006ff */
[----:B-1----:R-:W-:Y:S02]  /*55e40*/  F2FP.F16.E4M3.UNPACK_B R14, R8 ;  /* 0x00000008ff0e723e */ /* 0x002fe400020006ff */
[----:B------:R-:W-:-:S07]  /*55e50*/  F2FP.F16.E4M3.UNPACK_B R15, R0 ;  /* 0x00000000ff0f723e */ /* 0x000fce00020006ff */
[----:B--2---:R-:W-:Y:S01]  /*55e60*/  HMMA.16816.F32 R24, R12, R26, R20 ;  /* 0x0000001a0c18723c */ /* 0x004fe20000001814 */
[----:B------:R-:W2:Y:S04]  /*55e70*/  LDL.LU.64 R22, [R1+0x5eb8] ;  /* 0x005eb80001167983 */ /* 0x000ea80000300a00 */
[----:B------:R-:W2:-:S14]  /*55e80*/  LDL.LU.64 R20, [R1+0x5eb0] ;  /* 0x005eb00001147983 */ /* 0x000e9c0000300a00 */
[----:B------:R-:W-:Y:S04]  /*55e90*/  STL.64 [R1+0x5e0], R24 ;  /* 0x0005e01801007387 */ /* 0x000fe80000100a00 */
[----:B------:R0:W-:Y:S04]  /*55ea0*/  STL.64 [R1+0x5e8], R26 ;  /* 0x0005e81a01007387 */ /* 0x0001e80000100a00 */
[----:B0-----:R-:W2:Y:S04]  /*55eb0*/  LDL.LU.64 R26, [R1+0x5ea8] ;  /* 0x005ea800011a7983 */ /* 0x001ea80000300a00 */
[----:B------:R-:W4:Y:S01]  /*55ec0*/  LDL.LU.64 R24, [R1+0x5ea0] ;  /* 0x005ea00001187983 */ /* 0x000f220000300a00 */
[----:B---3--:R-:W-:-:S15]  /*55ed0*/  HMMA.16816.F32 R8, R12, R10, R4 ;  /* 0x0000000a0c08723c */ /* 0x008fde0000001804 */
[----:B------:R-:W-:-:S04]  /*55ee0*/  NOP ;  /* 0x0000000000007918 */ /* 0x000fc80000000000 */
[----:B------:R0:W-:Y:S04]  /*55ef0*/  STL.64 [R1+0x5d0], R8 ;  /* 0x0005d00801007387 */ /* 0x0001e80000100a00 */
[----:B------:R-:W-:Y:S01]  /*55f00*/  STL.64 [R1+0x5d8], R10 ;  /* 0x0005d80a01007387 */ /* 0x000fe20000100a00 */
[----:B----4-:R-:W-:-:S15]  /*55f10*/  HMMA.16816.F32 R4, R12, R24, R16 ;  /* 0x000000180c04723c */ /* 0x010fde0000001810 */
[----:B------:R-:W-:-:S04]  /*55f20*/  NOP ;  /* 0x0000000000007918 */ /* 0x000fc80000000000 */
[----:B------:R-:W-:Y:S04]  /*55f30*/  STL.64 [R1+0x5c0], R4 ;  /* 0x0005c00401007387 */ /* 0x000fe80000100a00 */
[----:B------:R2:W-:Y:S04]  /*55f40*/  STL.64 [R1+0x5c8], R6 ;  /* 0x0005c80601007387 */ /* 0x0005e80000100a00 */
[----:B0-----:R-:W3:Y:S01]  /*55f50*/  LDL.LU R8, [R1+0x530] ;  /* 0x0005300001087983 */ /* 0x001ee20000300800 */
        /* <DEDUP_REMOVED lines=9> */
[----:B------:R-:W2:Y:S04]  /*55ff0*/  LDL.LU R22, [R1+0x578] ;  /* 0x0005780001167983 */ /* 0x000ea80000300800 */
[----:B------:R-:W2:Y:S01]  /*56000*/  LDL.LU R23, [R1+0x57c] ;  /* 0x00057c0001177983 */ /* 0x000ea20000300800 */
[----:B------:R-:W-:-:S02]  /*56010*/  IMAD.MOV.U32 R3, RZ, RZ, R24 ;  /* 0x000000ffff037224 */ /* 0x000fc400078e0018 */
[----:B------:R-:W-:Y:S01]  /*56020*/  IMAD.MOV.U32 R0, RZ, RZ, R25 ;  /* 0x000000ffff007224 */ /* 0x000fe200078e0019 */
[----:B------:R-:W3:Y:S04]  /*56030*/  LDL.LU R24, [R1+0x590] ;  /* 0x0005900001187983 */ /* 0x000ee80000300800 */
[----:B------:R-:W3:Y:S04]  /*56040*/  LDL.LU R25, [R1+0x594] ;  /* 0x0005940001197983 */ /* 0x000ee80000300800 */
[----:B------:R-:W3:Y:S04]  /*56050*/  LDL.LU R26, [R1+0x598] ;  /* 0x00059800011a7983 */ /* 0x000ee80000300800 */
[----:B------:R-:W3:Y:S04]  /*56060*/  LDL.LU R27, [R1+0x59c] ;  /* 0x00059c00011b7983 */ /* 0x000ee80000300800 */
[----:B--2---:R-:W-:Y:S04]  /*56070*/  STL.64 [R1+0x5e88], R22 ;  /* 0x005e881601007387 */ /* 0x004fe80000100a00 */
[----:B----4-:R0:W-:Y:S04]  /*56080*/  STL.64 [R1+0x5e80], R20 ;  /* 0x005e801401007387 */ /* 0x0101e80000100a00 */
[----:B0-----:R-:W2:Y:S04]  /*56090*/  LDL.LU R20, [R1+0x580] ;  /* 0x0005800001147983 */ /* 0x001ea80000300800 */
[----:B------:R-:W2:Y:S04]  /*560a0*/  LDL.LU R21, [R1+0x584] ;  /* 0x0005840001157983 */ /* 0x000ea80000300800 */
[----:B------:R-:W2:Y:S04]  /*560b0*/  LDL.LU R22, [R1+0x588] ;  /* 0x0005880001167983 */ /* 0x000ea80000300800 */
[----:B------:R-:W2:Y:S04]  /*560c0*/  LDL.LU R23, [R1+0x58c] ;  /* 0x00058c0001177983 */ /* 0x000ea80000300800 */
        /* <DEDUP_REMOVED lines=10> */
[----:B------:R-:W-:Y:S04]  /*56170*/  STL.64 [R1+0x5e48], R10 ;  /* 0x005e480a01007387 */ /* 0x000fe80000100a00 */
[----:B---3--:R0:W-:Y:S04]  /*56180*/  STL.64 [R1+0x5e40], R8 ;  /* 0x005e400801007387 */ /* 0x0081e80000100a00 */
        /* <DEDUP_REMOVED lines=8> */
[C---:B------:R-:W-:Y:S03]  /*56210*/  HMMA.16816.F32 R24, R12.reuse, R28, R24 ;  /* 0x0000001c0c18723c */ /* 0x040fe60000001818 */
        /* <DEDUP_REMOVED lines=80> */
[----:B------:R-:W-:Y:S04]  /*56720*/  STL [R1+0x5d54], R8 ;  /* 0x005d540801007387 */ /* 0x000fe80000100800 */
[----:B------:R-:W-:Y:S04]  /*56730*/  STL [R1+0x5d50], R9 ;  /* 0x005d500901007387 */ /* 0x000fe80000100800 */
[----:B------:R4:W-:Y:S01]  /*56740*/  STL.64 [R1+0x5da8], R10 ;  /* 0x005da80a01007387 */ /* 0x0009e20000100a00 */
[----:B------:R-:W-:-:S02]  /*56750*/  IMAD R28, R28, 0x100, R26 ;  /* 0x000001001c1c7824 */ /* 0x000fc400078e021a */
[----:B------:R-:W-:Y:S01]  /*56760*/  IMAD R29, R29, 0x100, R27 ;  /* 0x000001001d1d7824 */ /* 0x000fe200078e021b */
[C---:B--2---:R-:W-:Y:S08]  /*56770*/  HMMA.16816.F32 R16, R12.reuse, R6, R16 ;  /* 0x000000060c10723c */ /* 0x044ff00000001810 */
[----:B----4-:R-:W-:Y:S01]  /*56780*/  HMMA.16816.F32 R8, R12, R4, R20 ;  /* 0x000000040c08723c */ /* 0x010fe20000001814 */
[----:B------:R-:W-:Y:S10]  /*56790*/  STL.64 [R1+0x5d38], R6 ;  /* 0x005d380601007387 */ /* 0x000ff40000100a00 */
[----:B------:R-:W-:Y:S04]  /*567a0*/  STL.64 [R1+0x510], R16 ;  /* 0x0005101001007387 */ /* 0x000fe80000100a00 */
[----:B------:R-:W-:Y:S04]  /*567b0*/  STL.64 [R1+0x518], R18 ;  /* 0x0005181201007387 */ /* 0x000fe80000100a00 */
[----:B------:R0:W-:Y:S04]  /*567c0*/  STL.64 [R1+0x5d30], R4 ;  /* 0x005d300401007387 */ /* 0x0001e80000100a00 */
[----:B------:R1:W-:Y:S04]  /*567d0*/  STL.64 [R1+0x500], R8 ;  /* 0x0005000801007387 */ /* 0x0003e80000100a00 */
[----:B------:R2:W-:Y:S01]  /*567e0*/  STL.64 [R1+0x508], R10 ;  /* 0x0005080a01007387 */ /* 0x0005e20000100a00 */
[----:B0-----:R-:W-:-:S05]  /*567f0*/  IMAD R4, R25, 0x100, R24 ;  /* 0x0000010019047824 */ /* 0x001fca00078e0218 */
[----:B------:R-:W-:Y:S04]  /*56800*/  STL [R1+0x90], R4 ;  /* 0x0000900401007387 */ /* 0x000fe80000100800 */
        /* <DEDUP_REMOVED lines=8> */
[----:B--2---:R0:W-:Y:S04]  /*56890*/  STL.64 [R1+0x5db8], R26 ;  /* 0x005db81a01007387 */ /* 0x0041e80000100a00 */
[----:B------:R2:W-:Y:S04]  /*568a0*/  STL.64 [R1+0x5db0], R24 ;  /* 0x005db01801007387 */ /* 0x0005e80000100a00 */
[----:B-1----:R-:W2:Y:S04]  /*568b0*/  LDL.LU R8, [R1+0x4b0] ;  /* 0x0004b00001087983 */ /* 0x002ea80000300800 */
[----:B------:R-:W2:Y:S04]  /*568c0*/  LDL.LU R9, [R1+0x4b4] ;  /* 0x0004b40001097983 */ /* 0x000ea80000300800 */
[----:B------:R-:W2:Y:S04]  /*568d0*/  LDL.LU R10, [R1+0x4b8] ;  /* 0x0004b800010a7983 */ /* 0x000ea80000300800 */
[----:B------:R-:W2:Y:S01]  /*568e0*/  LDL.LU R11, [R1+0x4bc] ;  /* 0x0004bc00010b7983 */ /* 0x000ea20000300800 */
[----:B0-----:R-:W-:-:S02]  /*568f0*/  IMAD.MOV.U32 R26, RZ, RZ, R3 ;  /* 0x000000ffff1a7224 */ /* 0x001fc400078e0003 */
[----:B------:R-:W-:Y:S01]  /*56900*/  IMAD.MOV.U32 R27, RZ, RZ, R0 ;  /* 0x000000ffff1b7224 */ /* 0x000fe200078e0000 */
[----:B--2---:R-:W-:Y:S04]  /*56910*/  STL.64 [R1+0x5dc8], R10 ;  /* 0x005dc80a01007387 */ /* 0x004fe80000100a00 */
[----:B------:R0:W-:Y:S04]  /*56920*/  STL.64 [R1+0x5dc0], R8 ;  /* 0x005dc00801007387 */ /* 0x0001e80000100a00 */
[----:B------:R-:W2:Y:S04]  /*56930*/  LDL.64 R24, [R1+0x10] ;  /* 0x0000100001187983 */ /* 0x000ea80000100a00 */
[----:B------:R-:W-:Y:S04]  /*56940*/  STL.64 [R1+0x5de8], R26 ;  /* 0x005de81a01007387 */ /* 0x000fe80000100a00 */
[----:B--2---:R1:W-:Y:S04]  /*56950*/  STL.64 [R1+0x5de0], R24 ;  /* 0x005de01801007387 */ /* 0x0043e80000100a00 */
[----:B0-----:R-:W2:Y:S04]  /*56960*/  LDL.LU R8, [R1+0x4c0] ;  /* 0x0004c00001087983 */ /* 0x001ea80000300800 */
[----:B------:R-:W2:Y:S04]  /*56970*/  LDL.LU R9, [R1+0x4c4] ;  /* 0x0004c40001097983 */ /* 0x000ea80000300800 */
[----:B------:R-:W2:Y:S04]  /*56980*/  LDL.LU R10, [R1+0x4c8] ;  /* 0x0004c800010a7983 */ /* 0x000ea80000300800 */
[----:B------:R-:W2:Y:S04]  /*56990*/  LDL.LU R11, [R1+0x4cc] ;  /* 0x0004cc00010b7983 */ /* 0x000ea80000300800 */
        /* <DEDUP_REMOVED lines=13> */
[----:B------:R-:W-:Y:S04]  /*56a70*/  STL.64 [R1+0x5dd8], R10 ;  /* 0x005dd80a01007387 */ /* 0x000fe80000100a00 */
[----:B------:R0:W-:Y:S04]  /*56a80*/  STL.64 [R1+0x5dd0], R8 ;  /* 0x005dd00801007387 */ /* 0x0001e80000100a00 */
[----:B0-----:R-:W2:Y:S04]  /*56a90*/  LDL.LU R8, [R1+0x4d0] ;  /* 0x0004d00001087983 */ /* 0x001ea80000300800 */
[----:B------:R-:W2:Y:S04]  /*56aa0*/  LDL.LU R9, [R1+0x4d4] ;  /* 0x0004d40001097983 */ /* 0x000ea80000300800 */
[----:B------:R-:W2:Y:S04]  /*56ab0*/  LDL.LU R10, [R1+0x4d8] ;  /* 0x0004d800010a7983 */ /* 0x000ea80000300800 */
[----:B------:R-:W2:Y:S04]  /*56ac0*/  LDL.LU R11, [R1+0x4dc] ;  /* 0x0004dc00010b7983 */ /* 0x000ea80000300800 */
[----:B------:R-:W2:Y:S04]  /*56ad0*/  LDL.64 R6, [R1] ;  /* 0x0000000001067983 */ /* 0x000ea80000100a00 */
[----:B----4-:R-:W-:Y:S04]  /*56ae0*/  STL.64 [R1+0x5d90], R22 ;  /* 0x005d901601007387 */ /* 0x010fe80000100a00 */
        /* <DEDUP_REMOVED lines=9> */
[----:B------:R-:W-:-:S03]  /*56b80*/  IMAD R0, R0, 0x100, R3 ;  /* 0x0000010000007824 */ /* 0x000fc600078e0203 */
[----:B--2---:R-:W-:Y:S04]  /*56b90*/  STL.64 [R1+0x5d70], R18 ;  /* 0x005d701201007387 */ /* 0x004fe80000100a00 */
[----:B----4-:R0:W-:Y:S04]  /*56ba0*/  STL.64 [R1+0x5d68], R16 ;  /* 0x005d681001007387 */ /* 0x0101e80000100a00 */
[----:B0-----:R-:W2:Y:S04]  /*56bb0*/  LDL.LU R16, [R1+0x470] ;  /* 0x0004700001107983 */ /* 0x001ea80000300800 */
[----:B------:R-:W2:Y:S04]  /*56bc0*/  LDL.LU R17, [R1+0x474] ;  /* 0x0004740001117983 */ /* 0x000ea80000300800 */
[----:B------:R-:W2:Y:S04]  /*56bd0*/  LDL.LU R18, [R1+0x478] ;  /* 0x0004780001127983 */ /* 0x000ea80000300800 */
[----:B------:R-:W2:Y:S04]  /*56be0*/  LDL.LU R19, [R1+0x47c] ;  /* 0x00047c0001137983 */ /* 0x000ea80000300800 */
[----:B------:R-:W4:Y:S02]  /*56bf0*/  LDL.LU R3, [R1+0x5e08] ;  /* 0x005e080001037983 */ /* 0x000f240000300800 */
[----:B----4-:R-:W-:Y:S02]  /*56c00*/  HMMA.16816.F32 R12, R12, R2, R24 ;  /* 0x000000020c0c723c */ /* 0x010fe40000001818 */
[----:B------:R-:W4:Y:S04]  /*56c10*/  LDL.LU.64 R26, [R1+0x5e00] ;  /* 0x005e0000011a7983 */ /* 0x000f280000300a00 */
[----:B------:R-:W4:-:S13]  /*56c20*/  LDL.LU.64 R24, [R1+0x5df8] ;  /* 0x005df80001187983 */ /* 0x000f1a0000300a00 */
        /* <DEDUP_REMOVED lines=11> */
[----:B----4-:R-:W-:-:S15]  /*56ce0*/  HMMA.16816.F32 R24, R12, R4, R24 ;  /* 0x000000040c18723c */ /* 0x010fde0000001818 */
        /* <DEDUP_REMOVED lines=213> */
[----:B------:R0:W-:Y:S02]  /*57a40*/  STL.64 [R1+0x3e8], R6 ;  /* 0x0003e80601007387 */ /* 0x0001e40000100a00 */
[----:B0-----:R-:W-:-:S15]  /*57a50*/  HMMA.16816.F32 R4, R12, R18, R8 ;  /* 0x000000120c04723c */ /* 0x001fde0000001808 */
[----:B------:R-:W-:-:S04]  /*57a60*/  NOP ;  /* 0x0000000000007918 */ /* 0x000fc80000000000 */
[----:B------:R-:W-:Y:S01]  /*57a70*/  IMAD.MOV.U32 R0, RZ, RZ, R7 ;  /* 0x000000ffff007224 */ /* 0x000fe200078e0007 */
[----:B------:R0:W-:Y:S04]  /*57a80*/  STL.64 [R1+0x3d0], R4 ;  /* 0x0003d00401007387 */ /* 0x0001e80000100a00 */
[----:B------:R1:W-:Y:S04]  /*57a90*/  STL [R1+0x3d8], R6 ;  /* 0x0003d80601007387 */ /* 0x0003e80000100800 */
[----:B------:R-:W-:Y:S04]  /*57aa0*/  STL [R1+0x4ec0], R0 ;  /* 0x004ec00001007387 */ /* 0x000fe80000100800 */
        /* <DEDUP_REMOVED lines=45> */
[----:B------:R-:W2:Y:S04]  /*57d80*/  LDL.LU R0, [R1+0x22ec] ;  /* 0x0022ec0001007983 */ /* 0x000ea80000300800 */
[----:B------:R0:W-:Y:S04]  /*57d90*/  STL [R1+0x5c18], R29 ;  /* 0x005c181d01007387 */ /* 0x0001e80000100800 */
[----:B0-----:R-:W2:Y:S04]  /*57da0*/  LDL.LU R29, [R1+0x2304] ;  /* 0x00230400011d7983 */ /* 0x001ea80000300800 */
        /* <DEDUP_REMOVED lines=54> */
[----:B------:R-:W-:Y:S01]  /*58110*/  STL.64 [R1+0x5b60], R16 ;  /* 0x005b601001007387 */ /* 0x000fe20000100a00 */
        /* <DEDUP_REMOVED lines=26> */
[----:B------:R0:W-:-:S12]  /*582c0*/  STL.64 [R1+0x5b20], R4 ;  /* 0x005b200401007387 */ /* 0x0001d80000100a00 */
[----:B------:R1:W-:Y:S01]  /*582d0*/  STL.64 [R1+0x320], R8 ;  /* 0x0003200801007387 */ /* 0x0003e20000100a00 */
[----:B0-----:R-:W-:Y:S02]  /*582e0*/  IMAD R5, R20, 0x100, R19 ;  /* 0x0000010014057824 */ /* 0x001fe400078e0213 */
[----:B-1----:R-:W-:Y:S02]  /*582f0*/  IMAD R8, R0, 0x100, R18 ;  /* 0x0000010000087824 */ /* 0x002fe400078e0212 */
[----:B------:R-:W-:Y:S01]  /*58300*/  IMAD R4, R22, 0x100, R21 ;  /* 0x0000010016047824 */ /* 0x000fe200078e0215 */
[----:B------:R0:W-:Y:S04]  /*58310*/  STL.64 [R1+0x328], R10 ;  /* 0x0003280a01007387 */ /* 0x0001e80000100a00 */
[----:B------:R-:W3:Y:S01]  /*58320*/  LDL.LU R0, [R1+0x2324] ;  /* 0x0023240001007983 */ /* 0x000ee20000300800 */
[----:B------:R-:W-:Y:S01]  /*58330*/  IMAD R29, R29, 0x100, R23 ;  /* 0x000001001d1d7824 */ /* 0x000fe200078e0217 */
[----:B--2---:R-:W-:Y:S01]  /*58340*/  HMMA.16816.F32 R16, R12, R2, R24 ;  /* 0x000000020c10723c */ /* 0x004fe20000001818 */
[----:B------:R-:W-:-:S02]  /*58350*/  F2FP.F16.E4M3.UNPACK_B R14, R4 ;  /* 0x00000004ff0e723e */ /* 0x000fc400020006ff */
[----:B------:R-:W-:Y:S02]  /*58360*/  F2FP.F16.E4M3.UNPACK_B R13, R5 ;  /* 0x00000005ff0d723e */ /* 0x000fe400020006ff */
[----:B------:R-:W-:-:S14]  /*58370*/  F2FP.F16.E4M3.UNPACK_B R12, R8 ;  /* 0x00000008ff0c723e */ /* 0x000fdc00020006ff */
[----:B------:R-:W-:Y:S04]  /*58380*/  STL.64 [R1+0x210], R16 ;  /* 0x0002101001007387 */ /* 0x000fe80000100a00 */
[----:B------:R-:W-:Y:S04]  /*58390*/  STL.64 [R1+0x218], R18 ;  /* 0x0002181201007387 */ /* 0x000fe80000100a00 */
[----:B------:R-:W2:Y:S04]  /*583a0*/  LDL.LU R4, [R1+0x50] ;  /* 0x0000500001047983 */ /* 0x000ea80000300800 */
[----:B------:R-:W2:Y:S04]  /*583b0*/  LDL.LU R5, [R1+0x54] ;  /* 0x0000540001057983 */ /* 0x000ea80000300800 */
[----:B------:R-:W4:Y:S04]  /*583c0*/  LDL.LU R6, [R1+0x58] ;  /* 0x0000580001067983 */ /* 0x000f280000300800 */
[----:B------:R-:W4:Y:S04]  /*583d0*/  LDL.LU R7, [R1+0x5c] ;  /* 0x00005c0001077983 */ /* 0x000f280000300800 */
        /* <DEDUP_REMOVED lines=13> */
[----:B0-----:R-:W2:Y:S04]  /*584b0*/  LDL.LU R26, [R1] ;  /* 0x00000000011a7983 */ /* 0x001ea80000300800 */
[----:B------:R-:W2:Y:S04]  /*584c0*/  LDL.LU R27, [R1+0x4] ;  /* 0x00000400011b7983 */ /* 0x000ea80000300800 */
[----:B------:R-:W-:Y:S04]  /*584d0*/  STL.64 [R1+0x5bb0], R24 ;  /* 0x005bb01801007387 */ /* 0x000fe80000100a00 */
[----:B--2---:R-:W-:Y:S04]  /*584e0*/  STL.64 [R1+0x5bd0], R26 ;  /* 0x005bd01a01007387 */ /* 0x004fe80000100a00 */
        /* <DEDUP_REMOVED lines=17> */
[----:B------:R-:W3:Y:S04]  /*58600*/  LDL.LU R24, [R1+0x18] ;  /* 0x0000180001187983 */ /* 0x000ee80000300800 */
[----:B------:R-:W3:Y:S04]  /*58610*/  LDL.LU R25, [R1+0x1c] ;  /* 0x00001c0001197983 */ /* 0x000ee80000300800 */
[----:B--2---:R-:W-:Y:S04]  /*58620*/  STL.64 [R1+0x5c00], R26 ;  /* 0x005c001a01007387 */ /* 0x004fe80000100a00 */
        /* <DEDUP_REMOVED lines=22> */
[----:B------:R-:W-:-:S07]  /*58790*/  F2FP.F16.E4M3.UNPACK_B R15, R29 ;  /* 0x0000001dff0f723e */ /* 0x000fce00020006ff */
[C---:B---3--:R-:W-:Y:S01]  /*587a0*/  HMMA.16816.F32 R24, R12.reuse, R24, R20 ;  /* 0x000000180c18723c */ /* 0x048fe20000001814 */
        /* <DEDUP_REMOVED lines=62> */
[----:B0-----:R-:W3:Y:S04]  /*58b90*/  LDL.LU R24, [R1+0x20] ;  /* 0x0000200001187983 */ /* 0x001ee80000300800 */
[----:B------:R-:W3:Y:S04]  /*58ba0*/  LDL.LU R25, [R1+0x24] ;  /* 0x0000240001197983 */ /* 0x000ee80000300800 */
[----:B-1----:R-:W3:Y:S04]  /*58bb0*/  LDL.LU R26, [R1+0x28] ;  /* 0x00002800011a7983 */ /* 0x002ee80000300800 */
        /* <DEDUP_REMOVED lines=11> */
[----:B------:R-:W3:Y:S04]  /*58c70*/  LDL.LU.64 R16, [R1+0x5b70] ;  /* 0x005b700001107983 */ /* 0x000ee80000300a00 */
[----:B------:R-:W2:Y:S04]  /*58c80*/  LDL.LU R22, [R1+0x2314] ;  /* 0x0023140001167983 */ /* 0x000ea80000300800 */
[----:B------:R-:W2:Y:S01]  /*58c90*/  LDL.LU R23, [R1+0x2320] ;  /* 0x0023200001177983 */ /* 0x000ea20000300800 */
[----:B---3--:R-:W-:-:S15]  /*58ca0*/  HMMA.16816.F32 R16, R12, R20, R16 ;  /* 0x000000140c10723c */ /* 0x008fde0000001810 */
[----:B------:R-:W-:-:S04]  /*58cb0*/  NOP ;  /* 0x0000000000007918 */ /* 0x000fc80000000000 */
[----:B------:R-:W-:Y:S04]  /*58cc0*/  STL.64 [R1+0xc0], R16 ;  /* 0x0000c01001007387 */ /* 0x000fe80000100a00 */
[----:B------:R0:W-:Y:S04]  /*58cd0*/  STL.64 [R1+0xc8], R18 ;  /* 0x0000c81201007387 */ /* 0x0001e80000100a00 */
[----:B0-----:R-:W3:Y:S04]  /*58ce0*/  LDL.LU.64 R18, [R1+0x5b68] ;  /* 0x005b680001127983 */ /* 0x001ee80000300a00 */
[----:B------:R-:W2:Y:S04]  /*58cf0*/  LDL.LU.64 R16, [R1+0x5b60] ;  /* 0x005b600001107983 */ /* 0x000ea80000300a00 */
[----:B------:R-:W2:Y:S04]  /*58d00*/  LDL.LU R20, [R1+0x230c] ;  /* 0x00230c0001147983 */ /* 0x000ea80000300800 */
[----:B------:R-:W2:Y:S01]  /*58d10*/  LDL.LU R21, [R1+0x2318] ;  /* 0x0023180001157983 */ /* 0x000ea20000300800 */
[----:B---3--:R-:W-:-:S15]  /*58d20*/  HMMA.16816.F32 R8, R12, R18, R8 ;  /* 0x000000120c08723c */ /* 0x008fde0000001808 */
[----:B------:R-:W-:-:S04]  /*58d30*/  NOP ;  /* 0x0000000000007918 */ /* 0x000fc80000000000 */
        /* <DEDUP_REMOVED lines=8> */
[----:B------:R0:W-:Y:S04]  /*58dc0*/  STL.64 [R1+0x98], R10 ;  /* 0x0000980a01007387 */ /* 0x0001e80000100a00 */
[----:B0-----:R-:W4:Y:S04]  /*58dd0*/  LDL.LU.64 R10, [R1+0x5b48] ;  /* 0x005b4800010a7983 */ /* 0x001f280000300a00 */
[----:B------:R-:W2:Y:S01]  /*58de0*/  LDL.LU.64 R8, [R1+0x5b40] ;  /* 0x005b400001087983 */ /* 0x000ea20000300a00 */
[----:B----4-:R-:W-:-:S15]  /*58df0*/  HMMA.16816.F32 R4, R12, R10, R4 ;  /* 0x0000000a0c04723c */ /* 0x010fde0000001804 */
[----:B------:R-:W-:-:S04]  /*58e00*/  NOP ;  /* 0x0000000000007918 */ /* 0x000fc80000000000 */
[----:B------:R-:W-:Y:S04]  /*58e10*/  STL.64 [R1+0x80], R4 ;  /* 0x0000800401007387 */ /* 0x000fe80000100a00 */
[----:B------:R0:W-:Y:S04]  /*58e20*/  STL.64 [R1+0x88], R6 ;  /* 0x0000880601007387 */ /* 0x0001e80000100a00 */
[----:B0-----:R-:W2:Y:S04]  /*58e30*/  LDL.LU.64 R6, [R1+0x5b38] ;  /* 0x005b380001067983 */ /* 0x001ea80000300a00 */
[----:B------:R-:W2:Y:S02]  /*58e40*/  LDL.LU.64 R4, [R1+0x5b30] ;  /* 0x005b300001047983 */ /* 0x000ea40000300a00 */
[----:B--2---:R-:W-:Y:S02]  /*58e50*/  HMMA.16816.F32 R8, R12, R8, R4 ;  /* 0x000000080c08723c */ /* 0x004fe40000001804 */
[----:B------:R-:W2:Y:S04]  /*58e60*/  LDL.LU.64 R6, [R1+0x5b28] ;  /* 0x005b280001067983 */ /* 0x000ea80000300a00 */
[----:B------:R-:W4:-:S13]  /*58e70*/  LDL.LU.64 R4, [R1+0x5b20] ;  /* 0x005b200001047983 */ /* 0x000f1a0000300a00 */
[----:B------:R0:W-:Y:S04]  /*58e80*/  STL.64 [R1+0x70], R8 ;  /* 0x0000700801007387 */ /* 0x0001e80000100a00 */
[----:B------:R1:W-:Y:S04]  /*58e90*/  STL.64 [R1+0x78], R10 ;  /* 0x0000780a01007387 */ /* 0x0003e80000100a00 */
[----:B0-----:R-:W4:Y:S04]  /*58ea0*/  LDL.LU R8, [R1+0x30] ;  /* 0x0000300001087983 */ /* 0x001f280000300800 */
[----:B------:R-:W4:Y:S04]  /*58eb0*/  LDL.LU R9, [R1+0x34] ;  /* 0x0000340001097983 */ /* 0x000f280000300800 */
[----:B-1----:R-:W4:Y:S04]  /*58ec0*/  LDL.LU R10, [R1+0x38] ;  /* 0x00003800010a7983 */ /* 0x002f280000300800 */
[----:B------:R-:W4:Y:S01]  /*58ed0*/  LDL.LU R11, [R1+0x3c] ;  /* 0x00003c00010b7983 */ /* 0x000f220000300800 */
[----:B--2---:R-:W-:-:S15]  /*58ee0*/  HMMA.16816.F32 R24, R12, R6, R24 ;  /* 0x000000060c18723c */ /* 0x004fde0000001818 */
[----:B------:R-:W-:-:S04]  /*58ef0*/  NOP ;  /* 0x0000000000007918 */ /* 0x000fc80000000000 */
        /* <DEDUP_REMOVED lines=8> */
[----:B------:R-:W4:Y:S01]  /*58f80*/  LDL.LU R16, [R1+0x1070] ;  /* 0x0010700001107983 */ /* 0x000f220000300800 */
[----:B---3--:R-:W-:Y:S01]  /*58f90*/  IMAD R4, R20, 0x100, R19 ;  /* 0x0000010014047824 */ /* 0x008fe200078e0213 */
[----:B--2---:R-:W-:-:S15]  /*58fa0*/  HMMA.16816.F32 R8, R12, R2, R24 ;  /* 0x000000020c08723c */ /* 0x004fde0000001818 */
[----:B------:R-:W-:-:S04]  /*58fb0*/  NOP ;  /* 0x0000000000007918 */ /* 0x000fc80000000000 */
[----:B------:R0:W-:Y:S04]  /*58fc0*/  STL.64 [R1+0x20], R8 ;  /* 0x0000200801007387 */ /* 0x0001e80000100a00 */
[----:B------:R1:W-:Y:S04]  /*58fd0*/  STL.64 [R1+0x28], R10 ;  /* 0x0000280a01007387 */ /* 0x0003e80000100a00 */
[----:B------:R-:W4:Y:S04]  /*58fe0*/  LDL.LU R17, [R1+0x1074] ;  /* 0x0010740001117983 */ /* 0x000f280000300800 */
[----:B------:R-:W2:Y:S04]  /*58ff0*/  LDL.LU R18, [R1+0x1078] ;  /* 0x0010780001127983 */ /* 0x000ea80000300800 */
[----:B------:R-:W2:Y:S04]  /*59000*/  LDL.LU R19, [R1+0x107c] ;  /* 0x00107c0001137983 */ /* 0x000ea80000300800 */
[----:B--2---:R-:W-:Y:S04]  /*59010*/  STL.64 [R1+0x5ab0], R18 ;  /* 0x005ab01201007387 */ /* 0x004fe80000100a00 */
[----:B----4-:R2:W-:Y:S04]  /*59020*/  STL.64 [R1+0x5aa8], R16 ;  /* 0x005aa81001007387 */ /* 0x0105e80000100a00 */
[----:B0-----:R-:W3:Y:S04]  /*59030*/  LDL.LU R8, [R1+0x1060] ;  /* 0x0010600001087983 */ /* 0x001ee80000300800 */
[----:B------:R-:W3:Y:S04]  /*59040*/  LDL.LU R9, [R1+0x1064] ;  /* 0x0010640001097983 */ /* 0x000ee80000300800 */
[----:B-1----:R-:W4:Y:S04]  /*59050*/  LDL.LU R10, [R1+0x1068] ;  /* 0x00106800010a7983 */ /* 0x002f280000300800 */
[----:B------:R-:W4:Y:S04]  /*59060*/  LDL.LU R11, [R1+0x106c] ;  /* 0x00106c00010b7983 */ /* 0x000f280000300800 */
[----:B----4-:R-:W-:Y:S04]  /*59070*/  STL.64 [R1+0x5ac0], R10 ;  /* 0x005ac00a01007387 */ /* 0x010fe80000100a00 */
[----:B---3--:R0:W-:Y:S04]  /*59080*/  STL.64 [R1+0x5ab8], R8 ;  /* 0x005ab80801007387 */ /* 0x0081e80000100a00 */
[----:B--2---:R-:W2:Y:S04]  /*59090*/  LDL.LU R16, [R1+0x1040] ;  /* 0x0010400001107983 */ /* 0x004ea80000300800 */
[----:B------:R-:W2:Y:S04]  /*590a0*/  LDL.LU R17, [R1+0x1044] ;  /* 0x0010440001117983 */ /* 0x000ea80000300800 */
[----:B------:R-:W3:Y:S04]  /*590b0*/  LDL.LU R18, [R1+0x1048] ;  /* 0x0010480001127983 */ /* 0x000ee80000300800 */
[----:B------:R-:W3:Y:S04]  /*590c0*/  LDL.LU R19, [R1+0x104c] ;  /* 0x00104c0001137983 */ /* 0x000ee80000300800 */
[----:B---3--:R-:W-:Y:S04]  /*590d0*/  STL.64 [R1+0x5ad0], R18 ;  /* 0x005ad01201007387 */ /* 0x008fe80000100a00 */
[----:B--2---:R-:W-:Y:S04]  /*590e0*/  STL.64 [R1+0x5ac8], R16 ;  /* 0x005ac81001007387 */ /* 0x004fe80000100a00 */
[----:B0-----:R-:W2:Y:S04]  /*590f0*/  LDL.LU R8, [R1+0x300] ;  /* 0x0003000001087983 */ /* 0x001ea80000300800 */
[----:B------:R-:W2:Y:S04]  /*59100*/  LDL.LU R9, [R1+0x304] ;  /* 0x0003040001097983 */ /* 0x000ea80000300800 */
[----:B------:R-:W3:Y:S04]  /*59110*/  LDL.LU R10, [R1+0x308] ;  /* 0x00030800010a7983 */ /* 0x000ee80000300800 */
[----:B------:R-:W3:Y:S04]  /*59120*/  LDL.LU R11, [R1+0x30c] ;  /* 0x00030c00010b7983 */ /* 0x000ee80000300800 */
[----:B------:R-:W4:Y:S04]  /*59130*/  LDL R2, [R1+0x111c] ;  /* 0x00111c0001027983 */ /* 0x000f280000100800 */
[----:B---3--:R-:W-:Y:S04]  /*59140*/  STL.64 [R1+0x5ae0], R10 ;  /* 0x005ae00a01007387 */ /* 0x008fe80000100a00 */
[----:B--2---:R0:W-:Y:S04]  /*59150*/  STL.64 [R1+0x5ad8], R8 ;  /* 0x005ad80801007387 */ /* 0x0041e80000100a00 */
[----:B0-----:R-:W2:Y:S04]  /*59160*/  LDL.LU R8, [R1+0xb0] ;  /* 0x0000b00001087983 */ /* 0x001ea80000300800 */
[----:B------:R-:W2:Y:S04]  /*59170*/  LDL.LU R9, [R1+0xb4] ;  /* 0x0000b40001097983 */ /* 0x000ea80000300800 */
[----:B------:R-:W3:Y:S04]  /*59180*/  LDL.LU R10, [R1+0xb8] ;  /* 0x0000b800010a7983 */ /* 0x000ee80000300800 */
[----:B------:R-:W3:Y:S04]  /*59190*/  LDL.LU R11, [R1+0xbc] ;  /* 0x0000bc00010b7983 */ /* 0x000ee80000300800 */
[----:B------:R-:W2:Y:S01]  /*591a0*/  LDL R17, [R1+0x1118] ;  /* 0x0011180001117983 */ /* 0x000ea20000100800 */
[----:B------:R-:W-:-:S03]  /*591b0*/  IMAD R7, R0, 0x100, R29 ;  /* 0x0000010000077824 */ /* 0x000fc600078e021d */
[----:B------:R-:W3:Y:S04]  /*591c0*/  LDL R16, [R1+0x10f8] ;  /* 0x0010f80001107983 */ /* 0x000ee80000100800 */
[----:B------:R-:W4:Y:S04]  /*591d0*/  LDL R18, [R1+0x10fc] ;  /* 0x0010fc0001127983 */ /* 0x000f280000100800 */
[----:B------:R-:W4:Y:S04]  /*591e0*/  LDL R0, [R1+0x1108] ;  /* 0x0011080001007983 */ /* 0x000f280000100800 */
[----:B------:R-:W4:Y:S04]  /*591f0*/  LDL R19, [R1+0x110c] ;  /* 0x00110c0001137983 */ /* 0x000f280000100800 */
[----:B--2---:R-:W-:Y:S04]  /*59200*/  STL [R1+0x5af8], R17 ;  /* 0x005af81101007387 */ /* 0x004fe80000100800 */
[----:B---3--:R-:W-:Y:S04]  /*59210*/  STL.64 [R1+0x5af0], R10 ;  /* 0x005af00a01007387 */ /* 0x008fe80000100a00 */
[----:B------:R0:W-:Y:S04]  /*59220*/  STL.64 [R1+0x5ae8], R8 ;  /* 0x005ae80801007387 */ /* 0x0001e80000100a00 */
[----:B0-----:R-:W2:Y:S04]  /*59230*/  LDL.LU R8, [R1+0x1a0] ;  /* 0x0001a00001087983 */ /* 0x001ea80000300800 */
[----:B------:R-:W2:Y:S04]  /*59240*/  LDL.LU R9, [R1+0x1a4] ;  /* 0x0001a40001097983 */ /* 0x000ea80000300800 */
[----:B------:R-:W3:Y:S04]  /*59250*/  LDL.LU R10, [R1+0x1a8] ;  /* 0x0001a800010a7983 */ /* 0x000ee80000300800 */
[----:B------:R-:W3:Y:S01]  /*59260*/  LDL.LU R11, [R1+0x1ac] ;  /* 0x0001ac00010b7983 */ /* 0x000ee20000300800 */
[----:B------:R-:W-:-:S02]  /*59270*/  IMAD R5, R22, 0x100, R21 ;  /* 0x0000010016057824 */ /* 0x000fc400078e0215 */
[----:B------:R-:W-:Y:S01]  /*59280*/  IMAD R6, R28, 0x100, R23 ;  /* 0x000001001c067824 */ /* 0x000fe200078e0217 */
[----:B---3--:R-:W-:Y:S04]  /*59290*/  STL.64 [R1+0x5b08], R10 ;  /* 0x005b080a01007387 */ /* 0x008fe80000100a00 */
[----:B--2---:R0:W-:Y:S04]  /*592a0*/  STL.64 [R1+0x5b00], R8 ;  /* 0x005b000801007387 */ /* 0x0041e80000100a00 */
[----:B0-----:R-:W2:Y:S04]  /*592b0*/  LDL.LU R8, [R1+0xd0] ;  /* 0x0000d00001087983 */ /* 0x001ea80000300800 */
[----:B------:R-:W2:Y:S04]  /*592c0*/  LDL.LU R9, [R1+0xd4] ;  /* 0x0000d40001097983 */ /* 0x000ea80000300800 */
[----:B------:R-:W2:Y:S04]  /*592d0*/  LDL.LU R10, [R1+0xd8] ;  /* 0x0000d800010a7983 */ /* 0x000ea80000300800 */
[----:B------:R-:W2:Y:S01]  /*592e0*/  LDL.LU R11, [R1+0xdc] ;  /* 0x0000dc00010b7983 */ /* 0x000ea20000300800 */
[----:B------:R-:W-:-:S02]  /*592f0*/  F2FP.F16.E4M3.UNPACK_B R12, R4 ;  /* 0x00000004ff0c723e */ /* 0x000fc400020006ff */
[----:B------:R-:W-:Y:S01]  /*59300*/  F2FP.F16.E4M3.UNPACK_B R13, R5 ;  /* 0x00000005ff0d723e */ /* 0x000fe200020006ff */
[----:B------:R-:W3:Y:S01]  /*59310*/  LDL R3, [R1+0x1128] ;  /* 0x0011280001037983 */ /* 0x000ee20000100800 */
[----:B------:R-:W-:Y:S02]  /*59320*/  F2FP.F16.E4M3.UNPACK_B R14, R6 ;  /* 0x00000006ff0e723e */ /* 0x000fe400020006ff */
[----:B------:R-:W-:Y:S01]  /*59330*/  F2FP.F16.E4M3.UNPACK_B R15, R7 ;  /* 0x00000007ff0f723e */ /* 0x000fe200020006ff */
[----:B------:R-:W3:Y:S01]  /*59340*/  LDL R20, [R1+0x112c] ;  /* 0x00112c0001147983 */ /* 0x000ee20000100800 */
[----:B------:R-:W-:Y:S02]  /*59350*/  F2FP.F16.E4M3.UNPACK_B R16, R16 ;  /* 0x00000010ff10723e */ /* 0x000fe400020006ff */
[----:B----4-:R-:W-:Y:S01]  /*59360*/  F2FP.F16.E4M3.UNPACK_B R17, R18 ;  /* 0x00000012ff11723e */ /* 0x010fe200020006ff */
[----:B------:R-:W4:Y:S04]  /*59370*/  LDL R28, [R1+0x1138] ;  /* 0x00113800011c7983 */ /* 0x000f280000100800 */
[----:B------:R-:W3:Y:S04]  /*59380*/  LDL R29, [R1+0x113c] ;  /* 0x00113c00011d7983 */ /* 0x000ee80000100800 */
[----:B------:R-:W3:Y:S04]  /*59390*/  LDL R26, [R1+0x1148] ;  /* 0x00114800011a7983 */ /* 0x000ee80000100800 */
[----:B------:R-:W3:Y:S04]  /*593a0*/  LDL R27, [R1+0x114c] ;  /* 0x00114c00011b7983 */ /* 0x000ee80000100800 */
[----:B------:R-:W3:Y:S04]  /*593b0*/  LDL R24, [R1+0x1158] ;  /* 0x0011580001187983 */ /* 0x000ee80000100800 */
[----:B------:R-:W3:Y:S04]  /*593c0*/  LDL R25, [R1+0x115c] ;  /* 0x00115c0001197983 */ /* 0x000ee80000100800 */
[----:B------:R-:W3:Y:S04]  /*593d0*/  LDL R22, [R1+0x1168] ;  /* 0x0011680001167983 */ /* 0x000ee80000100800 */
[----:B------:R-:W3:Y:S04]  /*593e0*/  LDL R23, [R1+0x116c] ;  /* 0x00116c0001177983 */ /* 0x000ee80000100800 */
[----:B------:R-:W3:Y:S04]  /*593f0*/  LDL R21, [R1+0x1178] ;  /* 0x0011780001157983 */ /* 0x000ee80000100800 */
[----:B------:R-:W3:Y:S04]  /*59400*/  LDL.LU R4, [R1+0x1050] ;  /* 0x0010500001047983 */ /* 0x000ee80000300800 */
[----:B------:R-:W3:Y:S04]  /*59410*/  LDL.LU R5, [R1+0x1054] ;  /* 0x0010540001057983 */ /* 0x000ee80000300800 */
[----:B------:R-:W3:Y:S04]  /*59420*/  LDL.LU R6, [R1+0x1058] ;  /* 0x0010580001067983 */ /* 0x000ee80000300800 */
[----:B------:R-:W3:Y:S04]  /*59430*/  LDL.LU R7, [R1+0x105c] ;  /* 0x00105c0001077983 */ /* 0x000ee80000300800 */
[----:B------:R-:W-:Y:S01]  /*59440*/  STL.64 [R1+0x18], R16 ;  /* 0x0000181001007387 */ /* 0x000fe20000100a00 */
[----:B--2---:R-:W-:-:S15]  /*59450*/  HMMA.16816.F32 R8, R12, R16, R8 ;  /* 0x000000100c08723c */ /* 0x004fde0000001808 */
[----:B------:R-:W-:-:S04]  /*59460*/  NOP ;  /* 0x0000000000007918 */ /* 0x000fc80000000000 */
[----:B------:R-:W-:Y:S04]  /*59470*/  STL.64 [R1+0x50], R8 ;  /* 0x0000500801007387 */ /* 0x000fe80000100a00 */
[----:B------:R0:W-:Y:S04]  /*59480*/  STL.64 [R1+0x58], R10 ;  /* 0x0000580a01007387 */ /* 0x0001e80000100a00 */
[----:B0-----:R-:W2:Y:S04]  /*59490*/  LDL.LU.64 R10, [R1+0x5b08] ;  /* 0x005b0800010a7983 */ /* 0x001ea80000300a00 */
[----:B------:R-:W2:Y:S01]  /*594a0*/  LDL.LU.64 R8, [R1+0x5b00] ;  /* 0x005b000001087983 */ /* 0x000ea20000300a00 */
[----:B------:R-:W-:-:S02]  /*594b0*/  F2FP.F16.E4M3.UNPACK_B R18, R0 ;  /* 0x00000000ff12723e */ /* 0x000fc400020006ff */
[----:B------:R-:W-:Y:S01]  /*594c0*/  F2FP.F16.E4M3.UNPACK_B R19, R19 ;  /* 0x00000013ff13723e */ /* 0x000fe200020006ff */
[----:B------:R-:W-:Y:S02]  /*594d0*/  IMAD.MOV.U32 R0, RZ, RZ, R17 ;  /* 0x000000ffff007224 */ /* 0x000fe400078e0011 */
[----:B------:R-:W3:Y:S04]  /*594e0*/  LDL.LU R17, [R1+0x5af8] ;  /* 0x005af80001117983 */ /* 0x000ee80000300800 */
[----:B------:R-:W-:Y:S04]  /*594f0*/  STL [R1+0x5a64], R0 ;  /* 0x005a640001007387 */ /* 0x000fe80000100800 */
[----:B------:R-:W-:Y:S04]  /*59500*/  STL [R1+0x10], R18 ;  /* 0x0000101201007387 */ /* 0x000fe80000100800 */
[----:B------:R-:W-:Y:S01]  /*59510*/  STL [R1+0x14], R19 ;  /* 0x0000141301007387 */ /* 0x000fe20000100800 */
[----:B--2---:R-:W-:-:S15]  /*59520*/  HMMA.16816.F32 R8, R12, R18, R8 ;  /* 0x000000120c08723c */ /* 0x004fde0000001808 */
[----:B------:R-:W-:-:S04]  /*59530*/  NOP ;  /* 0x0000000000007918 */ /* 0x000fc80000000000 */
[----:B------:R-:W-:Y:S04]  /*59540*/  STL.64 [R1+0x60], R8 ;  /* 0x0000600801007387 */ /* 0x000fe80000100a00 */
[----:B------:R0:W-:Y:S04]  /*59550*/  STL.64 [R1+0x68], R10 ;  /* 0x0000680a01007387 */ /* 0x0001e80000100a00 */
[----:B0-----:R-:W2:Y:S04]  /*59560*/  LDL.LU.64 R10, [R1+0x5af0] ;  /* 0x005af000010a7983 */ /* 0x001ea80000300a00 */
[----:B------:R-:W2:Y:S01]  /*59570*/  LDL.LU.64 R8, [R1+0x5ae8] ;  /* 0x005ae80001087983 */ /* 0x000ea20000300a00 */
[----:B---3--:R-:W-:-:S02]  /*59580*/  F2FP.F16.E4M3.UNPACK_B R16, R17 ;  /* 0x00000011ff10723e */ /* 0x008fc400020006ff */
[----:B------:R-:W-:Y:S01]  /*59590*/  F2FP.F16.E4M3.UNPACK_B R17, R2 ;  /* 0x00000002ff11723e */ /* 0x000fe200020006ff */
[----:B------:R-:W-:Y:S02]  /*595a0*/  IMAD.MOV.U32 R0, RZ, RZ, R19 ;  /* 0x000000ffff007224 */ /* 0x000fe400078e0013 */
[----:B------:R-:W-:Y:S04]  /*595b0*/  STL [R1+0x8], R16 ;  /* 0x0000081001007387 */ /* 0x000fe80000100800 */
[----:B------:R2:W-:Y:S02]  /*595c0*/  STL [R1+0xc], R17 ;  /* 0x00000c1101007387 */ /* 0x0005e40000100800 */
[----:B--2---:R-:W-:Y:S02]  /*595d0*/  HMMA.16816.F32 R16, R12, R16, R8 ;  /* 0x000000100c10723c */ /* 0x004fe40000001808 */
[----:B------:R-:W2:Y:S04]  /*595e0*/  LDL.LU.64 R10, [R1+0x5ae0] ;  /* 0x005ae000010a7983 */ /* 0x000ea80000300a00 */
[----:B------:R-:W2:-:S13]  /*595f0*/  LDL.LU.64 R8, [R1+0x5ad8] ;  /* 0x005ad80001087983 */ /* 0x000e9a0000300a00 */
[----:B------:R-:W-:Y:S04]  /*59600*/  STL.64 [R1+0xb0], R16 ;  /* 0x0000b01001007387 */ /* 0x000fe80000100a00 */
[----:B------:R0:W-:Y:S04]  /*59610*/  STL.64 [R1+0xb8], R18 ;  /* 0x0000b81201007387 */ /* 0x0001e80000100a00 */
[----:B0-----:R-:W3:Y:S04]  /*59620*/  LDL.LU.64 R18, [R1+0x5ad0] ;  /* 0x005ad00001127983 */ /* 0x001ee80000300a00 */
[----:B------:R-:W3:Y:S01]  /*59630*/  LDL.LU.64 R16, [R1+0x5ac8] ;  /* 0x005ac80001107983 */ /* 0x000ee20000300a00 */
[----:B------:R-:W-:-:S02]  /*59640*/  F2FP.F16.E4M3.UNPACK_B R2, R3 ;  /* 0x00000003ff02723e */ /* 0x000fc400020006ff */
[----:B------:R-:W-:Y:S02]  /*59650*/  F2FP.F16.E4M3.UNPACK_B R3, R20 ;  /* 0x00000014ff03723e */ /* 0x000fe400020006ff */
[----:B----4-:R-:W-:Y:S02]  /*59660*/  F2FP.F16.E4M3.UNPACK_B R28, R28 ;  /* 0x0000001cff1c723e */ /* 0x010fe400020006ff */
[----:B------:R-:W-:Y:S01]  /*59670*/  F2FP.F16.E4M3.UNPACK_B R29, R29 ;  /* 0x0000001dff1d723e */ /* 0x000fe200020006ff */
[----:B------:R-:W-:Y:S02]  /*59680*/  STL.64 [R1], R2 ;  /* 0x0000000201007387 */ /* 0x000fe40000100a00 */
[----:B--2---:R-:W-:-:S15]  /*59690*/  HMMA.16816.F32 R8, R12, R2, R8 ;  /* 0x000000020c08723c */ /* 0x004fde0000001808 */
[----:B------:R-:W-:-:S04]  /*596a0*/  NOP ;  /* 0x0000000000007918 */ /* 0x000fc80000000000 */
[----:B------:R-:W-:Y:S04]  /*596b0*/  STL.64 [R1+0xe0], R8 ;  /* 0x0000e00801007387 */ /* 0x000fe80000100a00 */
[----:B------:R0:W-:Y:S01]  /*596c0*/  STL.64 [R1+0xe8], R10 ;  /* 0x0000e80a01007387 */ /* 0x0001e20000100a00 */
[----:B---3--:R-:W-:Y:S03]  /*596d0*/  HMMA.16816.F32 R16, R12, R28, R16 ;  /* 0x0000001c0c10723c */ /* 0x008fe60000001810 */
[----:B0-----:R-:W2:Y:S04]  /*596e0*/  LDL.LU.64 R10, [R1+0x5ac0] ;  /* 0x005ac000010a7983 */ /* 0x001ea80000300a00 */
[----:B------:R-:W2:-:S12]  /*596f0*/  LDL.LU.64 R8, [R1+0x5ab8] ;  /* 0x005ab80001087983 */ /* 0x000e980000300a00 */
[----:B------:R-:W-:Y:S04]  /*59700*/  STL.64 [R1+0x110], R16 ;  /* 0x0001101001007387 */ /* 0x000fe80000100a00 */
[----:B------:R0:W-:Y:S04]  /*59710*/  STL.64 [R1+0x118], R18 ;  /* 0x0001181201007387 */ /* 0x0001e80000100a00 */
[----:B0-----:R-:W3:Y:S04]  /*59720*/  LDL.LU.64 R18, [R1+0x5ab0] ;  /* 0x005ab00001127983 */ /* 0x001ee80000300a00 */
[----:B------:R-:W3:Y:S01]  /*59730*/  LDL.LU.64 R16, [R1+0x5aa8] ;  /* 0x005aa80001107983 */ /* 0x000ee20000300a00 */
[----:B------:R-:W-:-:S02]  /*59740*/  F2FP.F16.E4M3.UNPACK_B R26, R26 ;  /* 0x0000001aff1a723e */ /* 0x000fc400020006ff */
[----:B------:R-:W-:-:S07]  /*59750*/  F2FP.F16.E4M3.UNPACK_B R27, R27 ;  /* 0x0000001bff1b723e */ /* 0x000fce00020006ff */
[----:B------:R-:W-:Y:S01]  /*59760*/  HMMA.16816.F32 R4, R12, R26, R4 ;  /* 0x0000001a0c04723c */ /* 0x000fe20000001804 */
[----:B------:R-:W-:Y:S02]  /*59770*/  F2FP.F16.E4M3.UNPACK_B R24, R24 ;  /* 0x00000018ff18723e */ /* 0x000fe400020006ff */
[----:B------:R-:W-:Y:S01]  /*59780*/  F2FP.F16.E4M3.UNPACK_B R25, R25 ;  /* 0x00000019ff19723e */ /* 0x000fe200020006ff */
[----:B------:R-:W-:Y:S04]  /*59790*/  STL [R1+0x5a58], R28 ;  /* 0x005a581c01007387 */ /* 0x000fe80000100800 */
[----:B------:R-:W-:Y:S11]  /*597a0*/  STL [R1+0x5a40], R29 ;  /* 0x005a401d01007387 */ /* 0x000ff60000100800 */
[----:B------:R-:W-:Y:S04]  /*597b0*/  STL.64 [R1+0x140], R4 ;  /* 0x0001400401007387 */ /* 0x000fe80000100a00 */
[----:B------:R2:W-:Y:S01]  /*597c0*/  STL.64 [R1+0x148], R6 ;  /* 0x0001480601007387 */ /* 0x0005e20000100a00 */
[----:B------:R-:W-:-:S02]  /*597d0*/  F2FP.F16.E4M3.UNPACK_B R22, R22 ;  /* 0x00000016ff16723e */ /* 0x000fc400020006ff */
[----:B------:R-:W-:Y:S01]  /*597e0*/  F2FP.F16.E4M3.UNPACK_B R23, R23 ;  /* 0x00000017ff17723e */ /* 0x000fe200020006ff */
[----:B------:R-:W-:Y:S04]  /*597f0*/  STL.64 [R1+0x59e0], R26 ;  /* 0x0059e01a01007387 */ /* 0x000fe80000100a00 */
[----:B------:R-:W-:Y:S01]  /*59800*/  STL.64 [R1+0x59d8], R24 ;  /* 0x0059d81801007387 */ /* 0x000fe20000100a00 */
[----:B------:R-:W-:Y:S01]  /*59810*/  F2FP.F16.E4M3.UNPACK_B R20, R21 ;  /* 0x00000015ff14723e */ /* 0x000fe200020006ff */
[----:B--2---:R-:W-:-:S15]  /*59820*/  HMMA.16816.F32 R4, R12, R24, R8 ;  /* 0x000000180c04723c */ /* 0x004fde0000001808 */
[----:B------:R-:W-:-:S04]  /*59830*/  NOP ;  /* 0x0000000000007918 */ /* 0x000fc80000000000 */
[----:B------:R-:W-:Y:S04]  /*59840*/  STL.64 [R1+0x150], R4 ;  /* 0x0001500401007387 */ /* 0x000fe80000100a00 */
[----:B------:R3:W-:Y:S04]  /*59850*/  STL.64 [R1+0x158], R6 ;  /* 0x0001580601007387 */ /* 0x0007e80000100a00 */
[----:B------:R-:W2:Y:S01]  /*59860*/  LDL R21, [R1+0x117c] ;  /* 0x00117c0001157983 */ /* 0x000ea20000100800 */
[----:B---3--:R-:W-:Y:S03]  /*59870*/  HMMA.16816.F32 R4, R12, R22, R16 ;  /* 0x000000160c04723c */ /* 0x008fe60000001810 */
[----:B------:R-:W3:-:S15]  /*59880*/  LDL R17, [R1+0x119c] ;  /* 0x00119c0001117983 */ /* 0x000ede0000100800 */
[----:B------:R-:W-:Y:S01]  /*59890*/  NOP ;  /* 0x0000000000007918 */ /* 0x000fe20000000000 */
[----:B------:R0:W-:Y:S04]  /*598a0*/  STL.64 [R1+0x170], R4 ;  /* 0x0001700401007387 */ /* 0x0001e80000100a00 */
[----:B------:R1:W-:Y:S04]  /*598b0*/  STL.64 [R1+0x178], R6 ;  /* 0x0001780601007387 */ /* 0x0003e80000100a00 */
[----:B------:R-:W4:Y:S04]  /*598c0*/  LDL R10, [R1+0x11a8] ;  /* 0x0011a800010a7983 */ /* 0x000f280000100800 */
[----:B0-----:R-:W2:Y:S04]  /*598d0*/  LDL R4, [R1+0x11d8] ;  /* 0x0011d80001047983 */ /* 0x001ea80000100800 */
[----:B-1----:R-:W2:Y:S04]  /*598e0*/  LDL R6, [R1+0x11c8] ;  /* 0x0011c80001067983 */ /* 0x002ea80000100800 */
[----:B------:R-:W2:Y:S04]  /*598f0*/  LDL R7, [R1+0x11cc] ;  /* 0x0011cc0001077983 */ /* 0x000ea80000100800 */
[----:B------:R-:W3:Y:S04]  /*59900*/  LDL R5, [R1+0x11dc] ;  /* 0x0011dc0001057983 */ /* 0x000ee80000100800 */
[----:B------:R-:W4:Y:S04]  /*59910*/  LDL R9, [R1+0x11bc] ;  /* 0x0011bc0001097983 */ /* 0x000f280000100800 */
[----:B--2---:R-:W-:Y:S04]  /*59920*/  STL.64 [R1+0x5a70], R6 ;  /* 0x005a700601007387 */ /* 0x004fe80000100a00 */
[----:B---3--:R0:W-:Y:S04]  /*59930*/  STL.64 [R1+0x5a68], R4 ;  /* 0x005a680401007387 */ /* 0x0081e80000100a00 */
[----:B0-----:R-:W2:Y:S04]  /*59940*/  LDL.LU R4, [R1+0x10b0] ;  /* 0x0010b00001047983 */ /* 0x001ea80000300800 */
[----:B------:R-:W2:Y:S04]  /*59950*/  LDL.LU R5, [R1+0x10b4] ;  /* 0x0010b40001057983 */ /* 0x000ea80000300800 */
[----:B------:R-:W3:Y:S04]  /*59960*/  LDL.LU R6, [R1+0x10b8] ;  /* 0x0010b80001067983 */ /* 0x000ee80000300800 */
[----:B------:R-:W3:Y:S04]  /*59970*/  LDL.LU R7, [R1+0x10bc] ;  /* 0x0010bc0001077983 */ /* 0x000ee80000300800 */
[----:B------:R-:W2:Y:S04]  /*59980*/  LDL R18, [R1+0x1188] ;  /* 0x0011880001127983 */ /* 0x000ea80000100800 */
[----:B------:R-:W4:Y:S04]  /*59990*/  LDL R19, [R1+0x118c] ;  /* 0x00118c0001137983 */ /* 0x000f280000100800 */
[----:B------:R-:W4:Y:S04]  /*599a0*/  LDL R16, [R1+0x1198] ;  /* 0x0011980001107983 */ /* 0x000f280000100800 */
[----:B---3--:R-:W-:Y:S04]  /*599b0*/  STL.64 [R1+0x5a80], R6 ;  /* 0x005a800601007387 */ /* 0x008fe80000100a00 */
[----:B--2---:R0:W-:Y:S04]  /*599c0*/  STL.64 [R1+0x5a78], R4 ;  /* 0x005a780401007387 */ /* 0x0041e80000100a00 */
[----:B0-----:R-:W2:Y:S04]  /*599d0*/  LDL.LU R4, [R1+0x10a0] ;  /* 0x0010a00001047983 */ /* 0x001ea80000300800 */
[----:B------:R-:W2:Y:S04]  /*599e0*/  LDL.LU R5, [R1+0x10a4] ;  /* 0x0010a40001057983 */ /* 0x000ea80000300800 */
[----:B------:R-:W3:Y:S04]  /*599f0*/  LDL.LU R6, [R1+0x10a8] ;  /* 0x0010a80001067983 */ /* 0x000ee80000300800 */
[----:B------:R-:W3:Y:S04]  /*59a00*/  LDL.LU R7, [R1+0x10ac] ;  /* 0x0010ac0001077983 */ /* 0x000ee80000300800 */
[----:B---3--:R-:W-:Y:S04]  /*59a10*/  STL.64 [R1+0x5a90], R6 ;  /* 0x005a900601007387 */ /* 0x008fe80000100a00 */
[----:B--2---:R0:W-:Y:S04]  /*59a20*/  STL.64 [R1+0x5a88], R4 ;  /* 0x005a880401007387 */ /* 0x0041e80000100a00 */
[----:B0-----:R-:W2:Y:S04]  /*59a30*/  LDL.LU R4, [R1+0x1090] ;  /* 0x0010900001047983 */ /* 0x001ea80000300800 */
[----:B------:R-:W2:Y:S04]  /*59a40*/  LDL.LU R5, [R1+0x1094] ;  /* 0x0010940001057983 */ /* 0x000ea80000300800 */
[----:B------:R-:W3:Y:S04]  /*59a50*/  LDL.LU R6, [R1+0x1098] ;  /* 0x0010980001067983 */ /* 0x000ee80000300800 */
[----:B------:R-:W3:Y:S01]  /*59a60*/  LDL.LU R7, [R1+0x109c] ;  /* 0x00109c0001077983 */ /* 0x000ee20000300800 */
[----:B------:R-:W-:-:S03]  /*59a70*/  F2FP.F16.E4M3.UNPACK_B R21, R21 ;  /* 0x00000015ff15723e */ /* 0x000fc600020006ff */
[----:B---3--:R-:W-:Y:S04]  /*59a80*/  STL.64 [R1+0x5aa0], R6 ;  /* 0x005aa00601007387 */ /* 0x008fe80000100a00 */
[----:B--2---:R0:W-:Y:S04]  /*59a90*/  STL.64 [R1+0x5a98], R4 ;  /* 0x005a980401007387 */ /* 0x0041e80000100a00 */
[----:B0-----:R-:W2:Y:S04]  /*59aa0*/  LDL.LU R4, [R1+0x1080] ;  /* 0x0010800001047983 */ /* 0x001ea80000300800 */
[----:B------:R-:W2:Y:S04]  /*59ab0*/  LDL.LU R5, [R1+0x1084] ;  /* 0x0010840001057983 */ /* 0x000ea80000300800 */
[----:B------:R-:W2:Y:S04]  /*59ac0*/  LDL.LU R6, [R1+0x1088] ;  /* 0x0010880001067983 */ /* 0x000ea80000300800 */
[----:B------:R-:W2:Y:S04]  /*59ad0*/  LDL.LU R7, [R1+0x108c] ;  /* 0x00108c0001077983 */ /* 0x000ea80000300800 */
[----:B------:R-:W3:Y:S04]  /*59ae0*/  LDL R11, [R1+0x11ac] ;  /* 0x0011ac00010b7983 */ /* 0x000ee80000100800 */
[----:B------:R-:W3:Y:S04]  /*59af0*/  LDL R8, [R1+0x11b8] ;  /* 0x0011b80001087983 */ /* 0x000ee80000100800 */
[----:B------:R-:W3:Y:S04]  /*59b00*/  LDL R2, [R1+0x11e8] ;  /* 0x0011e80001027983 */ /* 0x000ee80000100800 */
[----:B------:R-:W3:Y:S04]  /*59b10*/  LDL.LU R24, [R1+0x10e0] ;  /* 0x0010e00001187983 */ /* 0x000ee80000300800 */
[----:B------:R-:W3:Y:S04]  /*59b20*/  LDL.LU R25, [R1+0x10e4] ;  /* 0x0010e40001197983 */ /* 0x000ee80000300800 */
[----:B------:R-:W3:Y:S04]  /*59b30*/  LDL.LU R26, [R1+0x10e8] ;  /* 0x0010e800011a7983 */ /* 0x000ee80000300800 */
[----:B------:R-:W3:Y:S04]  /*59b40*/  LDL.LU R27, [R1+0x10ec] ;  /* 0x0010ec00011b7983 */ /* 0x000ee80000300800 */
[----:B------:R-:W3:Y:S04]  /*59b50*/  LDL R3, [R1+0x11ec] ;  /* 0x0011ec0001037983 */ /* 0x000ee80000100800 */
        /* <DEDUP_REMOVED lines=8> */
[----:B------:R-:W-:-:S02]  /*59be0*/  F2FP.F16.E4M3.UNPACK_B R18, R18 ;  /* 0x00000012ff12723e */ /* 0x000fc400020006ff */
[----:B----4-:R-:W-:Y:S01]  /*59bf0*/  F2FP.F16.E4M3.UNPACK_B R19, R19 ;  /* 0x00000013ff13723e */ /* 0x010fe200020006ff */
        /* <DEDUP_REMOVED lines=12> */
[----:B------:R-:W-:-:S02]  /*59cc0*/  F2FP.F16.E4M3.UNPACK_B R16, R16 ;  /* 0x00000010ff10723e */ /* 0x000fc400020006ff */
[----:B------:R-:W-:-:S07]  /*59cd0*/  F2FP.F16.E4M3.UNPACK_B R17, R17 ;  /* 0x00000011ff11723e */ /* 0x000fce00020006ff */
[----:B--2---:R-:W-:-:S15]  /*59ce0*/  HMMA.16816.F32 R4, R12, R16, R4 ;  /* 0x000000100c04723c */ /* 0x004fde0000001804 */
[----:B------:R-:W-:-:S04]  /*59cf0*/  NOP ;  /* 0x0000000000007918 */ /* 0x000fc80000000000 */
[----:B------:R-:W-:Y:S04]  /*59d00*/  STL.64 [R1+0x1c0], R4 ;  /* 0x0001c00401007387 */ /* 0x000fe80000100a00 */
[----:B------:R0:W-:Y:S04]  /*59d10*/  STL.64 [R1+0x1c8], R6 ;  /* 0x0001c80601007387 */ /* 0x0001e80000100a00 */
[----:B0-----:R-:W2:Y:S04]  /*59d20*/  LDL.LU.64 R6, [R1+0x5a80] ;  /* 0x005a800001067983 */ /* 0x001ea80000300a00 */
[----:B------:R-:W2:Y:S01]  /*59d30*/  LDL.LU.64 R4, [R1+0x5a78] ;  /* 0x005a780001047983 */ /* 0x000ea20000300a00 */
[----:B------:R-:W-:-:S02]  /*59d40*/  F2FP.F16.E4M3.UNPACK_B R10, R10 ;  /* 0x0000000aff0a723e */ /* 0x000fc400020006ff */
[----:B---3--:R-:W-:Y:S01]  /*59d50*/  F2FP.F16.E4M3.UNPACK_B R11, R11 ;  /* 0x0000000bff0b723e */ /* 0x008fe200020006ff */
        /* <DEDUP_REMOVED lines=12> */
[----:B------:R-:W-:-:S02]  /*59e20*/  F2FP.F16.E4M3.UNPACK_B R8, R8 ;  /* 0x00000008ff08723e */ /* 0x000fc400020006ff */
[----:B------:R-:W-:Y:S01]  /*59e30*/  F2FP.F16.E4M3.UNPACK_B R9, R9 ;  /* 0x00000009ff09723e */ /* 0x000fe200020006ff */
[----:B------:R-:W-:Y:S04]  /*59e40*/  STL.64 [R1+0x59b0], R10 ;  /* 0x0059b00a01007387 */ /* 0x000fe80000100a00 */
[----:B------:R4:W-:Y:S02]  /*59e50*/  STL.64 [R1+0x59a8], R8 ;  /* 0x0059a80801007387 */ /* 0x0009e40000100a00 */
[----:B---3--:R-:W-:Y:S01]  /*59e60*/  HMMA.16816.F32 R16, R12, R8, R16 ;  /* 0x000000080c10723c */ /* 0x008fe20000001810 */
[----:B------:R-:W-:-:S15]  /*59e70*/  F2FP.F16.E4M3.UNPACK_B R2, R2 ;  /* 0x00000002ff02723e */ /* 0x000fde00020006ff */
[----:B------:R-:W-:-:S03]  /*59e80*/  NOP ;  /* 0x0000000000007918 */ /* 0x000fc60000000000 */
[----:B------:R-:W-:Y:S04]  /*59e90*/  STL.64 [R1+0x200], R16 ;  /* 0x0002001001007387 */ /* 0x000fe80000100a00 */
[----:B------:R-:W-:Y:S01]  /*59ea0*/  STL.64 [R1+0x208], R18 ;  /* 0x0002081201007387 */ /* 0x000fe20000100a00 */
[----:B--2---:R-:W-:Y:S02]  /*59eb0*/  F2FP.F16.E4M3.UNPACK_B R6, R6 ;  /* 0x00000006ff06723e */ /* 0x004fe400020006ff */
[----:B------:R-:W-:-:S07]  /*59ec0*/  F2FP.F16.E4M3.UNPACK_B R7, R7 ;  /* 0x00000007ff07723e */ /* 0x000fce00020006ff */
[----:B----4-:R-:W-:Y:S01]  /*59ed0*/  HMMA.16816.F32 R8, R12, R6, R20 ;  /* 0x000000060c08723c */ /* 0x010fe20000001814 */
[----:B------:R-:W-:Y:S02]  /*59ee0*/  F2FP.F16.E4M3.UNPACK_B R4, R4 ;  /* 0x00000004ff04723e */ /* 0x000fe400020006ff */
[----:B------:R-:W-:-:S15]  /*59ef0*/  F2FP.F16.E4M3.UNPACK_B R5, R5 ;  /* 0x00000005ff05723e */ /* 0x000fde00020006ff */
[----:B------:R-:W-:Y:S01]  /*59f00*/  NOP ;  /* 0x0000000000007918 */ /* 0x000fe20000000000 */
[----:B------:R-:W-:Y:S04]  /*59f10*/  STL.64 [R1+0x310], R8 ;  /* 0x0003100801007387 */ /* 0x000fe80000100a00 */
[----:B------:R0:W-:Y:S02]  /*59f20*/  STL.64 [R1+0x318], R10 ;  /* 0x0003180a01007387 */ /* 0x0001e40000100a00 */
[----:B0-----:R-:W-:Y:S02]  /*59f30*/  HMMA.16816.F32 R8, R12, R4, R24 ;  /* 0x000000040c08723c */ /* 0x001fe40000001818 */
[----:B------:R-:W-:Y:S04]  /*59f40*/  STL [R1+0x5a5c], R2 ;  /* 0x005a5c0201007387 */ /* 0x000fe80000100800 */
[----:B------:R-:W-:Y:S04]  /*59f50*/  STL [R1+0x5a60], R15 ;  /* 0x005a600f01007387 */ /* 0x000fe80000100800 */
[----:B------:R0:W-:Y:S09]  /*59f60*/  STL.64 [R1+0x5980], R6 ;  /* 0x0059800601007387 */ /* 0x0001f20000100a00 */
[----:B------:R-:W-:Y:S04]  /*59f70*/  STL.64 [R1+0x1040], R8 ;  /* 0x0010400801007387 */ /* 0x000fe80000100a00 */
[----:B------:R-:W-:Y:S04]  /*59f80*/  STL.64 [R1+0x1048], R10 ;  /* 0x0010480a01007387 */ /* 0x000fe80000100a00 */
[----:B------:R1:W-:Y:S04]  /*59f90*/  STL.64 [R1+0x5978], R4 ;  /* 0x0059780401007387 */ /* 0x0003e80000100a00 */
        /* <DEDUP_REMOVED lines=19> */
[----:B------:R-:W-:-:S03]  /*5a0d0*/  IMAD.MOV.U32 R7, RZ, RZ, R0 ;  /* 0x000000ffff077224 */ /* 0x000fc600078e0000 */
[----:B------:R-:W3:Y:S04]  /*5a0e0*/  LDL.LU R0, [R1+0x5a64] ;  /* 0x005a640001007983 */ /* 0x000ee80000300800 */
[----:B--2---:R-:W-:Y:S04]  /*5a0f0*/  STL.64 [R1+0x5a28], R6 ;  /* 0x005a280601007387 */ /* 0x004fe80000100a00 */
[----:B----4-:R-:W-:Y:S04]  /*5a100*/  STL.64 [R1+0x5a00], R26 ;  /* 0x005a001a01007387 */ /* 0x010fe80000100a00 */
[----:B------:R0:W-:Y:S04]  /*5a110*/  STL.64 [R1+0x59f8], R24 ;  /* 0x0059f81801007387 */ /* 0x0001e80000100a00 */
[----:B0-----:R-:W2:Y:S04]  /*5a120*/  LDL.LU R24, [R1+0x1010] ;  /* 0x0010100001187983 */ /* 0x001ea80000300800 */
[----:B------:R-:W2:Y:S04]  /*5a130*/  LDL.LU R25, [R1+0x1014] ;  /* 0x0010140001197983 */ /* 0x000ea80000300800 */
[----:B------:R-:W4:Y:S04]  /*5a140*/  LDL.LU R26, [R1+0x1018] ;  /* 0x00101800011a7983 */ /* 0x000f280000300800 */
[----:B------:R-:W4:Y:S04]  /*5a150*/  LDL.LU R27, [R1+0x101c] ;  /* 0x00101c00011b7983 */ /* 0x000f280000300800 */
[----:B------:R-:W2:Y:S01]  /*5a160*/  LDL R4, [R1+0x18] ;  /* 0x0000180001047983 */ /* 0x000ea20000100800 */
[----:B------:R-:W-:-:S03]  /*5a170*/  IMAD R29, R28, 0x100, R29 ;  /* 0x000001001c1d7824 */ /* 0x000fc600078e021d */
[----:B------:R-:W2:Y:S01]  /*5a180*/  LDL.LU R15, [R1+0x2338] ;  /* 0x00233800010f7983 */ /* 0x000ea20000300800 */
[----:B---3--:R-:W-:-:S03]  /*5a190*/  IMAD.MOV.U32 R5, RZ, RZ, R0 ;  /* 0x000000ffff057224 */ /* 0x008fc600078e0000 */
        /* <DEDUP_REMOVED lines=41> */
[----:B------:R-:W-:Y:S01]  /*5a430*/  F2FP.F16.E4M3.UNPACK_B R3, R3 ;  /* 0x00000003ff03723e */ /* 0x000fe200020006ff */
[----:B------:R-:W-:-:S02]  /*5a440*/  IMAD R0, R0, 0x100, R28 ;  /* 0x0000010000007824 */ /* 0x000fc400078e021c */
[----:B------:R-:W3:Y:S04]  /*5a450*/  LDL.LU R28, [R1+0x5a58] ;  /* 0x005a5800011c7983 */ /* 0x000ee80000300800 */
[----:B--2---:R-:W-:Y:S01]  /*5a460*/  HMMA.16816.F32 R12, R12, R2, R24 ;  /* 0x000000020c0c723c */ /* 0x004fe20000001818 */
[----:B------:R-:W2:Y:S04]  /*5a470*/  LDL.LU.64 R26, [R1+0x5a50] ;  /* 0x005a5000011a7983 */ /* 0x000ea80000300a00 */
[----:B------:R-:W2:Y:S04]  /*5a480*/  LDL.LU.64 R24, [R1+0x5a48] ;  /* 0x005a480001187983 */ /* 0x000ea80000300a00 */
[----:B------:R-:W-:Y:S04]  /*5a490*/  STL [R1+0x594c], R2 ;  /* 0x00594c0201007387 */ /* 0x000fe80000100800 */
[----:B------:R-:W-:Y:S06]  /*5a4a0*/  STL [R1+0x5948], R3 ;  /* 0x0059480301007387 */ /* 0x000fec0000100800 */
        /* <DEDUP_REMOVED lines=87> */
[----:B------:R-:W-:-:S02]  /*5aa20*/  IMAD.MOV.U32 R2, RZ, RZ, R4 ;  /* 0x000000ffff027224 */ /* 0x000fc400078e0004 */
[----:B------:R-:W-:Y:S01]  /*5aa30*/  IMAD.MOV.U32 R4, RZ, RZ, R6 ;  /* 0x000000ffff047224 */ /* 0x000fe200078e0006 */
[----:B---3--:R0:W-:Y:S04]  /*5aa40*/  STL.64 [R1+0x58e0], R18 ;  /* 0x0058e01201007387 */ /* 0x0081e80000100a00 */
[----:B--2---:R-:W-:Y:S04]  /*5aa50*/  STL.64 [R1+0x58d8], R16 ;  /* 0x0058d81001007387 */ /* 0x004fe80000100a00 */
[----:B------:R-:W2:Y:S04]  /*5aa60*/  LDL.LU R24, [R1+0xf00] ;  /* 0x000f000001187983 */ /* 0x000ea80000300800 */
[----:B------:R-:W2:Y:S04]  /*5aa70*/  LDL.LU R25, [R1+0xf04] ;  /* 0x000f040001197983 */ /* 0x000ea80000300800 */
[----:B------:R-:W3:Y:S04]  /*5aa80*/  LDL.LU R26, [R1+0xf08] ;  /* 0x000f0800011a7983 */ /* 0x000ee80000300800 */
[----:B------:R-:W3:Y:S01]  /*5aa90*/  LDL.LU R27, [R1+0xf0c] ;  /* 0x000f0c00011b7983 */ /* 0x000ee20000300800 */
[----:B------:R-:W-:-:S02]  /*5aaa0*/  IMAD.MOV.U32 R3, RZ, RZ, R7 ;  /* 0x000000ffff037224 */ /* 0x000fc400078e0007 */
        /* <DEDUP_REMOVED lines=13> */
[----:B-1----:R-:W2:Y:S01]  /*5ab80*/  LDL.64 R18, [R1+0x10] ;  /* 0x0000100001127983 */ /* 0x002ea20000100a00 */
[----:B------:R-:W-:-:S03]  /*5ab90*/  IMAD.MOV.U32 R17, RZ, RZ, R0 ;  /* 0x000000ffff117224 */ /* 0x000fc600078e0000 */
        /* <DEDUP_REMOVED lines=103> */
[----:B------:R-:W-:Y:S02]  /*5b210*/  F2FP.F16.E4M3.UNPACK_B R13, R5 ;  /* 0x00000005ff0d723e */ /* 0x000fe400020006ff */
[----:B-1----:R-:W-:Y:S02]  /*5b220*/  F2FP.F16.E4M3.UNPACK_B R14, R4 ;  /* 0x00000004ff0e723e */ /* 0x002fe400020006ff */
[----:B------:R-:W-:Y:S01]  /*5b230*/  F2FP.F16.E4M3.UNPACK_B R15, R0 ;  /* 0x00000000ff0f723e */ /* 0x000fe200020006ff */
[----:B------:R-:W2:Y:S06]  /*5b240*/  LDL.LU R29, [R1+0x5930] ;  /* 0x00593000011d7983 */ /* 0x000eac0000300800 */
        /* <DEDUP_REMOVED lines=43> */
[----:B------:R-:W-:Y:S04]  /*5b500*/  STL.64 [R1+0xee8], R10 ;  /* 0x000ee80a01007387 */ /* 0x000fe80000100a00 */
[----:B------:R1:W-:Y:S01]  /*5b510*/  STL.64 [R1+0x57f8], R24 ;  /* 0x0057f81801007387 */ /* 0x0003e20000100a00 */
[----:B0-----:R-:W-:Y:S02]  /*5b520*/  IMAD.MOV.U32 R27, RZ, RZ, R5 ;  /* 0x000000ffff1b7224 */ /* 0x001fe400078e0005 */
[----:B------:R-:W-:-:S02]  /*5b530*/  IMAD.MOV.U32 R26, RZ, RZ, R6 ;  /* 0x000000ffff1a7224 */ /* 0x000fc400078e0006 */
[----:B------:R-:W-:Y:S02]  /*5b540*/  IMAD.MOV.U32 R0, RZ, RZ, R7 ;  /* 0x000000ffff007224 */ /* 0x000fe400078e0007 */
[----:B-1----:R-:W-:Y:S01]  /*5b550*/  IMAD.MOV.U32 R24, RZ, RZ, R4 ;  /* 0x000000ffff187224 */ /* 0x002fe200078e0004 */
        /* <DEDUP_REMOVED lines=119> */
[----:B------:R1:W-:Y:S04]  /*5bcd0*/  STL.64 [R1+0x2e0], R12 ;  /* 0x0002e00c01007387 */ /* 0x0003e80000100a00 */
[----:B------:R4:W-:Y:S04]  /*5bce0*/  STL.64 [R1+0x2e8], R14 ;  /* 0x0002e80e01007387 */ /* 0x0009e80000100a00 */
[----:B0-----:R-:W2:Y:S01]  /*5bcf0*/  LDL.LU R3, [R1+0x3760] ;  /* 0x0037600001037983 */ /* 0x001ea20000300800 */
[----:B---3--:R-:W-:-:S02]  /*5bd00*/  IMAD R8, R8, 0x100, R5 ;  /* 0x0000010008087824 */ /* 0x008fc400078e0205 */
[----:B------:R-:W-:-:S03]  /*5bd10*/  IMAD R5, R7, 0x100, R6 ;  /* 0x0000010007057824 */ /* 0x000fc600078e0206 */
[----:B-1----:R-:W-:Y:S02]  /*5bd20*/  F2FP.F16.E4M3.UNPACK_B R12, R8 ;  /* 0x00000008ff0c723e */ /* 0x002fe400020006ff */
[----:B------:R-:W-:Y:S02]  /*5bd30*/  F2FP.F16.E4M3.UNPACK_B R13, R5 ;  /* 0x00000005ff0d723e */ /* 0x000fe400020006ff */
[----:B----4-:R-:W-:Y:S02]  /*5bd40*/  F2FP.F16.E4M3.UNPACK_B R14, R4 ;  /* 0x00000004ff0e723e */ /* 0x010fe400020006ff */
[----:B------:R-:W-:Y:S02]  /*5bd50*/  F2FP.F16.E4M3.UNPACK_B R15, R0 ;  /* 0x00000000ff0f723e */ /* 0x000fe400020006ff */
[----:B------:R-:W3:Y:S05]  /*5bd60*/  LDL.LU R0, [R1+0x375c] ;  /* 0x00375c0001007983 */ /* 0x000eea0000300800 */
        /* <DEDUP_REMOVED lines=103> */
[----:B------:R0:W-:Y:S04]  /*5c3e0*/  STL.64 [R1+0x56f8], R26 ;  /* 0x0056f81a01007387 */ /* 0x0001e80000100a00 */
[----:B0-----:R-:W3:Y:S04]  /*5c3f0*/  LDL.LU R26, [R1+0x3750] ;  /* 0x00375000011a7983 */ /* 0x001ee80000300800 */
[----:B------:R-:W3:Y:S04]  /*5c400*/  LDL.LU R27, [R1+0x374c] ;  /* 0x00374c00011b7983 */ /* 0x000ee80000300800 */
[----:B------:R-:W-:Y:S01]  /*5c410*/  STL.64 [R1+0x56f0], R24 ;  /* 0x0056f01801007387 */ /* 0x000fe20000100a00 */
        /* <DEDUP_REMOVED lines=54> */
[----:B------:R0:W-:Y:S02]  /*5c780*/  STL [R1+0x5690], R5 ;  /* 0x0056900501007387 */ /* 0x0001e40000100800 */
[----:B0-----:R-:W-:-:S08]  /*5c790*/  IMAD R5, R27, 0x100, R26 ;  /* 0x000001001b057824 */ /* 0x001fd000078e021a */
[----:B------:R-:W-:Y:S04]  /*5c7a0*/  STL.64 [R1+0xd80], R16 ;  /* 0x000d801001007387 */ /* 0x000fe80000100a00 */
        /* <DEDUP_REMOVED lines=114> */
[----:B0-----:R-:W3:Y:S04]  /*5ced0*/  LDL.LU R10, [R1+0x5710] ;  /* 0x00571000010a7983 */ /* 0x001ee80000300800 */
[----:B------:R-:W2:Y:S01]  /*5cee0*/  LDL.LU.64 R8, [R1+0x5708] ;  /* 0x0057080001087983 */ /* 0x000ea20000300a00 */
[----:B------:R-:W-:-:S03]  /*5cef0*/  IMAD.MOV.U32 R11, RZ, RZ, R28 ;  /* 0x000000ffff0b7224 */ /* 0x000fc600078e001c */
        /* <DEDUP_REMOVED lines=321> */
[----:B--2---:R-:W-:Y:S04]  /*5e310*/  STL.64 [R1+0x5548], R26 ;  /* 0x0055481a01007387 */ /* 0x004fe80000100a00 */
[----:B------:R0:W-:Y:S04]  /*5e320*/  STL.64 [R1+0x5540], R24 ;  /* 0x0055401801007387 */ /* 0x0001e80000100a00 */
[----:B-1----:R-:W2:Y:S04]  /*5e330*/  LDL.LU R8, [R1+0xb50] ;  /* 0x000b500001087983 */ /* 0x002ea80000300800 */
[----:B------:R-:W2:Y:S04]  /*5e340*/  LDL.LU R9, [R1+0xb54] ;  /* 0x000b540001097983 */ /* 0x000ea80000300800 */
[----:B------:R-:W2:Y:S04]  /*5e350*/  LDL.LU R10, [R1+0xb58] ;  /* 0x000b5800010a7983 */ /* 0x000ea80000300800 */
[----:B------:R-:W2:Y:S04]  /*5e360*/  LDL.LU R11, [R1+0xb5c] ;  /* 0x000b5c00010b7983 */ /* 0x000ea80000300800 */
[----:B--2---:R-:W-:Y:S04]  /*5e370*/  STL.64 [R1+0x5558], R10 ;  /* 0x0055580a01007387 */ /* 0x004fe80000100a00 */
[----:B------:R1:W-:Y:S04]  /*5e380*/  STL.64 [R1+0x5550], R8 ;  /* 0x0055500801007387 */ /* 0x0003e80000100a00 */
[----:B0-----:R-:W2:Y:S01]  /*5e390*/  LDL.64 R24, [R1+0x10] ;  /* 0x0000100001187983 */ /* 0x001ea20000100a00 */
[----:B------:R-:W-:-:S02]  /*5e3a0*/  IMAD.MOV.U32 R26, RZ, RZ, R3 ;  /* 0x000000ffff1a7224 */ /* 0x000fc400078e0003 */
[----:B------:R-:W-:-:S05]  /*5e3b0*/  IMAD.MOV.U32 R27, RZ, RZ, R0 ;  /* 0x000000ffff1b7224 */ /* 0x000fca00078e0000 */
[----:B------:R-:W-:Y:S04]  /*5e3c0*/  STL.64 [R1+0x5578], R26 ;  /* 0x0055781a01007387 */ /* 0x000fe80000100a00 */
[----:B--2---:R0:W-:Y:S04]  /*5e3d0*/  STL.64 [R1+0x5570], R24 ;  /* 0x0055701801007387 */ /* 0x0041e80000100a00 */
[----:B-1----:R-:W2:Y:S04]  /*5e3e0*/  LDL.LU R8, [R1+0xb60] ;  /* 0x000b600001087983 */ /* 0x002ea80000300800 */
[----:B------:R-:W2:Y:S04]  /*5e3f0*/  LDL.LU R9, [R1+0xb64] ;  /* 0x000b640001097983 */ /* 0x000ea80000300800 */
[----:B------:R-:W2:Y:S04]  /*5e400*/  LDL.LU R10, [R1+0xb68] ;  /* 0x000b6800010a7983 */ /* 0x000ea80000300800 */
[----:B------:R-:W2:Y:S04]  /*5e410*/  LDL.LU R11, [R1+0xb6c] ;  /* 0x000b6c00010b7983 */ /* 0x000ea80000300800 */
[----:B0-----:R-:W2:Y:S04]  /*5e420*/  LDL.LU R24, [R1+0xb80] ;  /* 0x000b800001187983 */ /* 0x001ea80000300800 */
        /* <DEDUP_REMOVED lines=192> */
[----:B------:R-:W-:Y:S01]  /*5f030*/  IMAD.MOV.U32 R19, RZ, RZ, R9 ;  /* 0x000000ffff137224 */ /* 0x000fe200078e0009 */
[----:B------:R-:W2:Y:S04]  /*5f040*/  LDL.LU R8, [R1+0x54e4] ;  /* 0x0054e40001087983 */ /* 0x000ea80000300800 */
        /* <DEDUP_REMOVED lines=40> */
[----:B---3--:R-:W-:Y:S02]  /*5f2d0*/  IMAD R29, R29, 0x100, R24 ;  /* 0x000001001d1d7824 */ /* 0x008fe400078e0218 */
[----:B------:R-:W-:Y:S01]  /*5f2e0*/  IMAD R26, R26, 0x100, R2 ;  /* 0x000001001a1a7824 */ /* 0x000fe200078e0202 */
        /* <DEDUP_REMOVED lines=10> */
[----:B------:R-:W-:Y:S02]  /*5f390*/  F2FP.F16.E4M3.UNPACK_B R13, R27 ;  /* 0x0000001bff0d723e */ /* 0x000fe400020006ff */
[----:B-1----:R-:W-:Y:S02]  /*5f3a0*/  F2FP.F16.E4M3.UNPACK_B R14, R26 ;  /* 0x0000001aff0e723e */ /* 0x002fe400020006ff */
[----:B------:R-:W-:Y:S01]  /*5f3b0*/  F2FP.F16.E4M3.UNPACK_B R15, R0 ;  /* 0x00000000ff0f723e */ /* 0x000fe200020006ff */
[----:B------:R-:W3:Y:S06]  /*5f3c0*/  LDL.LU R29, [R1+0x5478] ;  /* 0x00547800011d7983 */ /* 0x000eec0000300800 */
        /* <DEDUP_REMOVED lines=253> */
[----:B0-----:R-:W4:Y:S04]  /*603a0*/  LDL.LU R10, [R1+0x5370] ;  /* 0x00537000010a7983 */ /* 0x001f280000300800 */
[----:B------:R-:W2:Y:S01]  /*603b0*/  LDL.LU.64 R8, [R1+0x5368] ;  /* 0x0053680001087983 */ /* 0x000ea20000300a00 */
[----:B------:R-:W-:-:S03]  /*603c0*/  IMAD.MOV.U32 R11, RZ, RZ, R28 ;  /* 0x000000ffff0b7224 */ /* 0x000fc600078e001c */
        /* <DEDUP_REMOVED lines=181> */
[----:B------:R-:W4:Y:S06]  /*60f20*/  LDL.LU R29, [R1+0x52a0] ;  /* 0x0052a000011d7983 */ /* 0x000f2c0000300800 */
        /* <DEDUP_REMOVED lines=25> */
[----:B----4-:R-:W-:Y:S03]  /*610c0*/  HMMA.16816.F32 R4, R12, R28, R4 ;  /* 0x0000001c0c04723c */ /* 0x010fe60000001804 */
[----:B------:R-:W-:-:S15]  /*610d0*/  STL.64 [R1+0x5178], R28 ;  /* 0x0051781c01007387 */ /* 0x000fde0000100a00 */
[----:B------:R-:W-:Y:S01]  /*610e0*/  NOP ;  /* 0x0000000000007918 */ /* 0x000fe20000000000 */
        /* <DEDUP_REMOVED lines=89> */
[----:B------:R-:W2:Y:S04]  /*61680*/  LDL.LU R19, [R1+0x3828] ;  /* 0x0038280001137983 */ /* 0x000ea80000300800 */
[----:B------:R0:W-:Y:S04]  /*61690*/  STL.64 [R1+0x5128], R16 ;  /* 0x0051281001007387 */ /* 0x0001e80000100a00 */
[----:B0-----:R-:W2:Y:S04]  /*616a0*/  LDL.LU R16, [R1+0x3814] ;  /* 0x0038140001107983 */ /* 0x001ea80000300800 */
        /* <DEDUP_REMOVED lines=17> */
[----:B0-----:R-:W3:Y:S01]  /*617c0*/  LDL.LU R9, [R1+0x3810] ;  /* 0x0038100001097983 */ /* 0x001ee20000300800 */
[----:B--2---:R-:W-:-:S15]  /*617d0*/  HMMA.16816.F32 R24, R12, R6, R24 ;  /* 0x000000060c18723c */ /* 0x004fde0000001818 */
[----:B------:R-:W-:-:S04]  /*617e0*/  NOP ;  /* 0x0000000000007918 */ /* 0x000fc80000000000 */
[----:B------:R-:W-:Y:S04]  /*617f0*/  STL.64 [R1+0x7e0], R24 ;  /* 0x0007e01801007387 */ /* 0x000fe80000100a00 */
[----:B------:R0:W-:Y:S04]  /*61800*/  STL.64 [R1+0x7e8], R26 ;  /* 0x0007e81a01007387 */ /* 0x0001e80000100a00 */
[----:B0-----:R-:W4:Y:S04]  /*61810*/  LDL.LU.64 R26, [R1+0x51d0] ;  /* 0x0051d000011a7983 */ /* 0x001f280000300a00 */
[----:B------:R-:W4:Y:S04]  /*61820*/  LDL.LU.64 R24, [R1+0x51c8] ;  /* 0x0051c80001187983 */ /* 0x000f280000300a00 */
[----:B------:R-:W-:Y:S04]  /*61830*/  STL [R1+0x50f4], R6 ;  /* 0x0050f40601007387 */ /* 0x000fe80000100800 */
[----:B------:R-:W-:Y:S01]  /*61840*/  STL [R1+0x50f0], R7 ;  /* 0x0050f00701007387 */ /* 0x000fe20000100800 */
[----:B----4-:R-:W-:-:S15]  /*61850*/  HMMA.16816.F32 R24, R12, R4, R24 ;  /* 0x000000040c18723c */ /* 0x010fde0000001818 */
[----:B------:R-:W-:-:S04]  /*61860*/  NOP ;  /* 0x0000000000007918 */ /* 0x000fc80000000000 */
[----:B------:R-:W-:Y:S04]  /*61870*/  STL.64 [R1+0x7d0], R24 ;  /* 0x0007d01801007387 */ /* 0x000fe80000100a00 */
[----:B------:R0:W-:Y:S04]  /*61880*/  STL.64 [R1+0x7d8], R26 ;  /* 0x0007d81a01007387 */ /* 0x0001e80000100a00 */
[----:B0-----:R-:W2:Y:S04]  /*61890*/  LDL.LU.64 R26, [R1+0x51c0] ;  /* 0x0051c000011a7983 */ /* 0x001ea80000300a00 */
[----:B------:R-:W2:Y:S04]  /*618a0*/  LDL.LU.64 R24, [R1+0x51b8] ;  /* 0x0051b80001187983 */ /* 0x000ea80000300a00 */
[----:B------:R0:W-:Y:S04]  /*618b0*/  STL [R1+0x50fc], R4 ;  /* 0x0050fc0401007387 */ /* 0x0001e80000100800 */
[----:B------:R1:W-:Y:S01]  /*618c0*/  STL [R1+0x50f8], R5 ;  /* 0x0050f80501007387 */ /* 0x0003e20000100800 */
[----:B---3--:R-:W-:-:S02]  /*618d0*/  IMAD R6, R10, 0x100, R9 ;  /* 0x000001000a067824 */ /* 0x008fc400078e0209 */
[----:B------:R-:W-:Y:S02]  /*618e0*/  IMAD R0, R0, 0x100, R19 ;  /* 0x0000010000007824 */ /* 0x000fe400078e0213 */
[----:B0-----:R-:W-:Y:S02]  /*618f0*/  IMAD R4, R18, 0x100, R17 ;  /* 0x0000010012047824 */ /* 0x001fe400078e0211 */
[----:B-1----:R-:W-:Y:S02]  /*61900*/  IMAD R5, R16, 0x100, R11 ;  /* 0x0000010010057824 */ /* 0x002fe400078e020b */
[----:B------:R-:W-:Y:S01]  /*61910*/  HMMA.16816.F32 R8, R12, R2, R20 ;  /* 0x000000020c08723c */ /* 0x000fe20000001814 */
[----:B------:R-:W-:Y:S02]  /*61920*/  F2FP.F16.E4M3.UNPACK_B R12, R6 ;  /* 0x00000006ff0c723e */ /* 0x000fe400020006ff */
[----:B------:R-:W-:Y:S02]  /*61930*/  F2FP.F16.E4M3.UNPACK_B R14, R4 ;  /* 0x00000004ff0e723e */ /* 0x000fe400020006ff */
[----:B------:R-:W-:-:S02]  /*61940*/  F2FP.F16.E4M3.UNPACK_B R13, R5 ;  /* 0x00000005ff0d723e */ /* 0x000fc400020006ff */
[----:B------:R-:W-:Y:S01]  /*61950*/  F2FP.F16.E4M3.UNPACK_B R15, R0 ;  /* 0x00000000ff0f723e */ /* 0x000fe200020006ff */
[----:B------:R0:W-:Y:S04]  /*61960*/  STL [R1+0x50c4], R2 ;  /* 0x0050c40201007387 */ /* 0x0001e80000100800 */
[----:B------:R-:W-:Y:S01]  /*61970*/  STL [R1+0x50c0], R3 ;  /* 0x0050c00301007387 */ /* 0x000fe20000100800 */
[----:B------:R-:W-:-:S06]  /*61980*/  IMAD.MOV.U32 R0, RZ, RZ, R29 ;  /* 0x000000ffff007224 */ /* 0x000fcc00078e001d */
[----:B------:R-:W-:Y:S04]  /*61990*/  STL.64 [R1+0x270], R8 ;  /* 0x0002700801007387 */ /* 0x000fe80000100a00 */
[----:B------:R-:W-:Y:S01]  /*619a0*/  STL.64 [R1+0x278], R10 ;  /* 0x0002780a01007387 */ /* 0x000fe20000100a00 */
[----:B0-----:R-:W-:Y:S01]  /*619b0*/  IMAD.MOV.U32 R2, RZ, RZ, R28 ;  /* 0x000000ffff027224 */ /* 0x001fe200078e001c */
[----:B--2---:R-:W-:-:S15]  /*619c0*/  HMMA.16816.F32 R4, R12, R28, R24 ;  /* 0x0000001c0c04723c */ /* 0x004fde0000001818 */
[----:B------:R-:W-:-:S04]  /*619d0*/  NOP ;  /* 0x0000000000007918 */ /* 0x000fc80000000000 */
[----:B------:R0:W-:Y:S04]  /*619e0*/  STL.64 [R1+0x7c0], R4 ;  /* 0x0007c00401007387 */ /* 0x0001e80000100a00 */
[----:B------:R-:W-:Y:S04]  /*619f0*/  STL.64 [R1+0x7c8], R6 ;  /* 0x0007c80601007387 */ /* 0x000fe80000100a00 */
        /* <DEDUP_REMOVED lines=8> */
[----:B------:R-:W2:Y:S04]  /*61a80*/  LDL.64 R28, [R1] ;  /* 0x00000000011c7983 */ /* 0x000ea80000100a00 */
[----:B--2---:R1:W-:Y:S04]  /*61a90*/  STL.64 [R1+0x5190], R28 ;  /* 0x0051901c01007387 */ /* 0x0043e80000100a00 */
[----:B------:R-:W2:Y:S04]  /*61aa0*/  LDL.LU R24, [R1+0x780] ;  /* 0x0007800001187983 */ /* 0x000ea80000300800 */
[----:B------:R-:W2:Y:S04]  /*61ab0*/  LDL.LU R25, [R1+0x784] ;  /* 0x0007840001197983 */ /* 0x000ea80000300800 */
[----:B------:R-:W2:Y:S04]  /*61ac0*/  LDL.LU R26, [R1+0x788] ;  /* 0x00078800011a7983 */ /* 0x000ea80000300800 */
[----:B------:R-:W2:Y:S04]  /*61ad0*/  LDL.LU R27, [R1+0x78c] ;  /* 0x00078c00011b7983 */ /* 0x000ea80000300800 */
[----:B0-----:R-:W3:Y:S04]  /*61ae0*/  LDL.64 R4, [R1+0x10] ;  /* 0x0000100001047983 */ /* 0x001ee80000100a00 */
[----:B-1----:R-:W3:Y:S04]  /*61af0*/  LDL.64 R28, [R1+0x8] ;  /* 0x00000800011c7983 */ /* 0x002ee80000100a00 */
        /* <DEDUP_REMOVED lines=41> */
[----:B------:R-:W-:Y:S04]  /*61d90*/  STL [R1+0x5100], R2 ;  /* 0x0051000201007387 */ /* 0x000fe80000100800 */
[----:B------:R-:W-:Y:S04]  /*61da0*/  STL.64 [R1+0x7b0], R24 ;  /* 0x0007b01801007387 */ /* 0x000fe80000100a00 */
[----:B------:R0:W-:Y:S04]  /*61db0*/  STL.64 [R1+0x7b8], R26 ;  /* 0x0007b81a01007387 */ /* 0x0001e80000100a00 */
[----:B0-----:R-:W3:Y:S04]  /*61dc0*/  LDL.LU.64 R26, [R1+0x51b0] ;  /* 0x0051b000011a7983 */ /* 0x001ee80000300a00 */
[----:B------:R-:W3:Y:S01]  /*61dd0*/  LDL.LU.64 R24, [R1+0x51a8] ;  /* 0x0051a80001187983 */ /* 0x000ee20000300a00 */
[----:B------:R-:W-:-:S02]  /*61de0*/  IMAD.MOV.U32 R3, RZ, RZ, R5 ;  /* 0x000000ffff037224 */ /* 0x000fc400078e0005 */
[----:B------:R-:W-:Y:S02]  /*61df0*/  IMAD.MOV.U32 R5, RZ, RZ, R28 ;  /* 0x000000ffff057224 */ /* 0x000fe400078e001c */
[----:B------:R-:W-:Y:S01]  /*61e00*/  IMAD.MOV.U32 R6, RZ, RZ, R29 ;  /* 0x000000ffff067224 */ /* 0x000fe200078e001d */
[----:B---3--:R-:W-:-:S15]  /*61e10*/  HMMA.16816.F32 R24, R12, R28, R24 ;  /* 0x0000001c0c18723c */ /* 0x008fde0000001818 */
[----:B------:R-:W-:-:S04]  /*61e20*/  NOP ;  /* 0x0000000000007918 */ /* 0x000fc80000000000 */
[----:B------:R-:W-:Y:S04]  /*61e30*/  STL.64 [R1+0x7a0], R24 ;  /* 0x0007a01801007387 */ /* 0x000fe80000100a00 */
[----:B------:R0:W-:Y:S04]  /*61e40*/  STL.64 [R1+0x7a8], R26 ;  /* 0x0007a81a01007387 */ /* 0x0001e80000100a00 */
[----:B0-----:R-:W3:Y:S04]  /*61e50*/  LDL.LU.64 R26, [R1+0x51a0] ;  /* 0x0051a000011a7983 */ /* 0x001ee80000300a00 */
[----:B------:R-:W3:Y:S04]  /*61e60*/  LDL.LU.64 R24, [R1+0x5198] ;  /* 0x0051980001187983 */ /* 0x000ee80000300a00 */
[----:B------:R-:W3:Y:S01]  /*61e70*/  LDL.LU.64 R28, [R1+0x5190] ;  /* 0x00519000011c7983 */ /* 0x000ee20000300a00 */
[----:B------:R-:W-:Y:S01]  /*61e80*/  IMAD.MOV.U32 R7, RZ, RZ, R4 ;  /* 0x000000ffff077224 */ /* 0x000fe200078e0004 */
[----:B---3--:R-:W-:Y:S01]  /*61e90*/  HMMA.16816.F32 R24, R12, R28, R24 ;  /* 0x0000001c0c18723c */ /* 0x008fe20000001818 */
[----:B------:R-:W-:-:S02]  /*61ea0*/  IMAD.MOV.U32 R2, RZ, RZ, R28 ;  /* 0x000000ffff027224 */ /* 0x000fc400078e001c */
[----:B------:R-:W-:-:S15]  /*61eb0*/  IMAD.MOV.U32 R4, RZ, RZ, R29 ;  /* 0x000000ffff047224 */ /* 0x000fde00078e001d */
[----:B------:R-:W-:Y:S01]  /*61ec0*/  NOP ;  /* 0x0000000000007918 */ /* 0x000fe20000000000 */
[----:B------:R-:W-:Y:S04]  /*61ed0*/  STL.64 [R1+0x790], R24 ;  /* 0x0007901801007387 */ /* 0x000fe80000100a00 */
[----:B------:R0:W-:Y:S04]  /*61ee0*/  STL.64 [R1+0x798], R26 ;  /* 0x0007981a01007387 */ /* 0x0001e80000100a00 */
[----:B0-----:R-:W3:Y:S04]  /*61ef0*/  LDL.LU.64 R26, [R1+0x5188] ;  /* 0x00518800011a7983 */ /* 0x001ee80000300a00 */
[----:B------:R-:W3:Y:S04]  /*61f00*/  LDL.LU.64 R24, [R1+0x5180] ;  /* 0x0051800001187983 */ /* 0x000ee80000300a00 */
[----:B------:R-:W3:Y:S02]  /*61f10*/  LDL.LU.64 R28, [R1+0x5178] ;  /* 0x00517800011c7983 */ /* 0x000ee40000300a00 */
[----:B---3--:R-:W-:-:S15]  /*61f20*/  HMMA.16816.F32 R24, R12, R28, R24 ;  /* 0x0000001c0c18723c */ /* 0x008fde0000001818 */
[----:B------:R-:W-:-:S04]  /*61f30*/  NOP ;  /* 0x0000000000007918 */ /* 0x000fc80000000000 */
[----:B------:R-:W-:Y:S04]  /*61f40*/  STL.64 [R1+0x780], R24 ;  /* 0x0007801801007387 */ /* 0x000fe80000100a00 */
[----:B------:R0:W-:Y:S04]  /*61f50*/  STL.64 [R1+0x788], R26 ;  /* 0x0007881a01007387 */ /* 0x0001e80000100a00 */
[----:B0-----:R-:W4:Y:S04]  /*61f60*/  LDL.LU.64 R26, [R1+0x5170] ;  /* 0x00517000011a7983 */ /* 0x001f280000300a00 */
[----:B------:R-:W3:Y:S04]  /*61f70*/  LDL.LU.64 R24, [R1+0x5168] ;  /* 0x0051680001187983 */ /* 0x000ee80000300a00 */
[----:B------:R-:W-:Y:S04]  /*61f80*/  STL [R1+0x50c8], R28 ;  /* 0x0050c81c01007387 */ /* 0x000fe80000100800 */
[----:B------:R-:W-:Y:S01]  /*61f90*/  STL [R1+0x50a8], R29 ;  /* 0x0050a81d01007387 */ /* 0x000fe20000100800 */
[----:B----4-:R-:W-:-:S15]  /*61fa0*/  HMMA.16816.F32 R20, R12, R26, R20 ;  /* 0x0000001a0c14723c */ /* 0x010fde0000001814 */
        /* <DEDUP_REMOVED lines=48> */
[----:B------:R4:W-:Y:S02]  /*622b0*/  STL.64 [R1+0x5020], R16 ;  /* 0x0050201001007387 */ /* 0x0009e40000100a00 */
[C---:B----4-:R-:W-:Y:S08]  /*622c0*/  HMMA.16816.F32 R16, R12.reuse, R10, R20 ;  /* 0x0000000a0c10723c */ /* 0x050ff00000001814 */
[----:B--2---:R-:W-:Y:S11]  /*622d0*/  HMMA.16816.F32 R20, R12, R8, R24 ;  /* 0x000000080c14723c */ /* 0x004ff60000001818 */
[----:B------:R0:W-:Y:S04]  /*622e0*/  STL.64 [R1+0x710], R16 ;  /* 0x0007101001007387 */ /* 0x0001e80000100a00 */
[----:B------:R1:W-:Y:S04]  /*622f0*/  STL.64 [R1+0x718], R18 ;  /* 0x0007181201007387 */ /* 0x0003e80000100a00 */
[----:B0-----:R-:W2:Y:S04]  /*62300*/  LDL.LU R16, [R1+0x680] ;  /* 0x0006800001107983 */ /* 0x001ea80000300800 */
[----:B------:R-:W-:Y:S04]  /*62310*/  STL.64 [R1+0x700], R20 ;  /* 0x0007001401007387 */ /* 0x000fe80000100a00 */
[----:B------:R-:W-:Y:S04]  /*62320*/  STL.64 [R1+0x708], R22 ;  /* 0x0007081601007387 */ /* 0x000fe80000100a00 */
[----:B------:R-:W2:Y:S04]  /*62330*/  LDL.LU R17, [R1+0x684] ;  /* 0x0006840001117983 */ /* 0x000ea80000300800 */
[----:B-1----:R-:W3:Y:S04]  /*62340*/  LDL.LU R18, [R1+0x688] ;  /* 0x0006880001127983 */ /* 0x002ee80000300800 */
[----:B------:R-:W3:Y:S04]  /*62350*/  LDL.LU R19, [R1+0x68c] ;  /* 0x00068c0001137983 */ /* 0x000ee80000300800 */
[----:B---3--:R0:W-:Y:S04]  /*62360*/  STL.64 [R1+0x5048], R18 ;  /* 0x0050481201007387 */ /* 0x0081e80000100a00 */
[----:B--2---:R1:W-:Y:S04]  /*62370*/  STL.64 [R1+0x5040], R16 ;  /* 0x0050401001007387 */ /* 0x0043e80000100a00 */
[----:B------:R-:W2:Y:S04]  /*62380*/  LDL.LU R24, [R1+0x690] ;  /* 0x0006900001187983 */ /* 0x000ea80000300800 */
[----:B------:R-:W2:Y:S04]  /*62390*/  LDL.LU R25, [R1+0x694] ;  /* 0x0006940001197983 */ /* 0x000ea80000300800 */
[----:B------:R-:W3:Y:S04]  /*623a0*/  LDL.LU R26, [R1+0x698] ;  /* 0x00069800011a7983 */ /* 0x000ee80000300800 */
[----:B------:R-:W3:Y:S01]  /*623b0*/  LDL.LU R27, [R1+0x69c] ;  /* 0x00069c00011b7983 */ /* 0x000ee20000300800 */
[----:B0-----:R-:W-:-:S02]  /*623c0*/  IMAD.MOV.U32 R18, RZ, RZ, R2 ;  /* 0x000000ffff127224 */ /* 0x001fc400078e0002 */
[----:B------:R-:W-:Y:S02]  /*623d0*/  IMAD.MOV.U32 R19, RZ, RZ, R4 ;  /* 0x000000ffff137224 */ /* 0x000fe400078e0004 */
[----:B-1----:R-:W-:Y:S02]  /*623e0*/  IMAD.MOV.U32 R16, RZ, RZ, R5 ;  /* 0x000000ffff107224 */ /* 0x002fe400078e0005 */
[----:B------:R-:W-:Y:S01]  /*623f0*/  IMAD.MOV.U32 R17, RZ, RZ, R6 ;  /* 0x000000ffff117224 */ /* 0x000fe200078e0006 */
[----:B---3--:R-:W-:Y:S04]  /*62400*/  STL.64 [R1+0x5058], R26 ;  /* 0x0050581a01007387 */ /* 0x008fe80000100a00 */
[----:B--2---:R0:W-:Y:S04]  /*62410*/  STL.64 [R1+0x5050], R24 ;  /* 0x0050501801007387 */ /* 0x0041e80000100a00 */
[----:B------:R-:W2:Y:S04]  /*62420*/  LDL.LU R2, [R1+0x5100] ;  /* 0x0051000001027983 */ /* 0x000ea80000300800 */
[----:B------:R-:W3:Y:S04]  /*62430*/  LDL.LU R4, [R1+0x50fc] ;  /* 0x0050fc0001047983 */ /* 0x000ee80000300800 */
[----:B------:R-:W3:Y:S04]  /*62440*/  LDL.LU R5, [R1+0x50f8] ;  /* 0x0050f80001057983 */ /* 0x000ee80000300800 */
[----:B------:R-:W4:Y:S04]  /*62450*/  LDL.LU R6, [R1+0x50f4] ;  /* 0x0050f40001067983 */ /* 0x000f280000300800 */
[----:B------:R1:W-:Y:S04]  /*62460*/  STL.64 [R1+0x5060], R18 ;  /* 0x0050601201007387 */ /* 0x0003e80000100a00 */
[----:B------:R-:W-:Y:S04]  /*62470*/  STL.64 [R1+0x5078], R16 ;  /* 0x0050781001007387 */ /* 0x000fe80000100a00 */
[----:B0-----:R-:W2:Y:S04]  /*62480*/  LDL.LU R24, [R1+0x6a0] ;  /* 0x0006a00001187983 */ /* 0x001ea80000300800 */
[----:B------:R-:W2:Y:S04]  /*62490*/  LDL.LU R25, [R1+0x6a4] ;  /* 0x0006a40001197983 */ /* 0x000ea80000300800 */
[----:B------:R-:W2:Y:S04]  /*624a0*/  LDL.LU R26, [R1+0x6a8] ;  /* 0x0006a800011a7983 */ /* 0x000ea80000300800 */
[----:B------:R-:W2:Y:S01]  /*624b0*/  LDL.LU R27, [R1+0x6ac] ;  /* 0x0006ac00011b7983 */ /* 0x000ea20000300800 */
[----:B-1----:R-:W-:-:S02]  /*624c0*/  IMAD.MOV.U32 R18, RZ, RZ, R7 ;  /* 0x000000ffff127224 */ /* 0x002fc400078e0007 */
[----:B------:R-:W-:Y:S01]  /*624d0*/  IMAD.MOV.U32 R19, RZ, RZ, R3 ;  /* 0x000000ffff137224 */ /* 0x000fe200078e0003 */
[----:B------:R-:W4:Y:S04]  /*624e0*/  LDL.LU R7, [R1+0x50f0] ;  /* 0x0050f00001077983 */ /* 0x000f280000300800 */
[----:B------:R-:W-:Y:S04]  /*624f0*/  STL.64 [R1+0x5090], R18 ;  /* 0x0050901201007387 */ /* 0x000fe80000100a00 */
[----:B--2---:R-:W-:Y:S04]  /*62500*/  STL.64 [R1+0x5070], R26 ;  /* 0x0050701a01007387 */ /* 0x004fe80000100a00 */
[----:B------:R0:W-:Y:S04]  /*62510*/  STL.64 [R1+0x5068], R24 ;  /* 0x0050681801007387 */ /* 0x0001e80000100a00 */
[----:B0-----:R-:W2:Y:S04]  /*62520*/  LDL.LU R24, [R1+0x6b0] ;  /* 0x0006b00001187983 */ /* 0x001ea80000300800 */
[----:B------:R-:W2:Y:S04]  /*62530*/  LDL.LU R25, [R1+0x6b4] ;  /* 0x0006b40001197983 */ /* 0x000ea80000300800 */
[----:B------:R-:W2:Y:S04]  /*62540*/  LDL.LU R26, [R1+0x6b8] ;  /* 0x0006b800011a7983 */ /* 0x000ea80000300800 */
[----:B------:R-:W2:Y:S01]  /*62550*/  LDL.LU R27, [R1+0x6bc] ;  /* 0x0006bc00011b7983 */ /* 0x000ea20000300800 */
[----:B------:R-:W-:-:S05]  /*62560*/  IMAD.MOV.U32 R16, RZ, RZ, R2 ;  /* 0x000000ffff107224 */ /* 0x000fca00078e0002 */
[----:B------:R-:W-:Y:S04]  /*62570*/  STL [R1+0x50cc], R16 ;  /* 0x0050cc1001007387 */ /* 0x000fe80000100800 */
        /* <DEDUP_REMOVED lines=42> */
[----:B------:R-:W4:Y:S04]  /*62820*/  LDL.LU R22, [R1+0x678] ;  /* 0x0006780001167983 */ /* 0x000f280000300800 */
[----:B------:R-:W4:Y:S04]  /*62830*/  LDL.LU R23, [R1+0x67c] ;  /* 0x00067c0001177983 */ /* 0x000f280000300800 */
        /* <DEDUP_REMOVED lines=17> */
[----:B------:R0:W-:Y:S01]  /*62950*/  STL.64 [R1+0x4fd0], R4 ;  /* 0x004fd00401007387 */ /* 0x0001e20000100a00 */
[----:B------:R-:W-:-:S03]  /*62960*/  IMAD R0, R0, 0x100, R3 ;  /* 0x0000010000007824 */ /* 0x000fc600078e0203 */
[----:B0-----:R-:W4:Y:S04]  /*62970*/  LDL.LU R4, [R1+0x660] ;  /* 0x0006600001047983 */ /* 0x001f280000300800 */
[----:B------:R-:W4:Y:S04]  /*62980*/  LDL.LU R5, [R1+0x664] ;  /* 0x0006640001057983 */ /* 0x000f280000300800 */
[----:B------:R-:W4:Y:S04]  /*62990*/  LDL.LU R6, [R1+0x668] ;  /* 0x0006680001067983 */ /* 0x000f280000300800 */
[----:B------:R-:W4:Y:S01]  /*629a0*/  LDL.LU R7, [R1+0x66c] ;  /* 0x00066c0001077983 */ /* 0x000f220000300800 */
[----:B---3--:R-:W-:-:S02]  /*629b0*/  IMAD R19, R19, 0x100, R28 ;  /* 0x0000010013137824 */ /* 0x008fc400078e021c */
[----:B--2---:R-:W-:Y:S02]  /*629c0*/  IMAD R29, R29, 0x100, R16 ;  /* 0x000001001d1d7824 */ /* 0x004fe400078e0210 */
        /* <DEDUP_REMOVED lines=34> */
[----:B------:R-:W3:Y:S04]  /*62bf0*/  LDL.LU.64 R26, [R1+0x5058] ;  /* 0x00505800011a7983 */ /* 0x000ee80000300a00 */
[----:B------:R-:W3:-:S13]  /*62c00*/  LDL.LU.64 R24, [R1+0x5050] ;  /* 0x0050500001187983 */ /* 0x000eda0000300a00 */
[----:B------:R-:W-:Y:S04]  /*62c10*/  STL.64 [R1+0x6a0], R16 ;  /* 0x0006a01001007387 */ /* 0x000fe80000100a00 */
[----:B------:R0:W-:Y:S04]  /*62c20*/  STL.64 [R1+0x6a8], R18 ;  /* 0x0006a81201007387 */ /* 0x0001e80000100a00 */
[----:B0-----:R-:W2:Y:S04]  /*62c30*/  LDL.LU.64 R18, [R1+0x5048] ;  /* 0x0050480001127983 */ /* 0x001ea80000300a00 */
[----:B------:R-:W2:Y:S01]  /*62c40*/  LDL.LU.64 R16, [R1+0x5040] ;  /* 0x0050400001107983 */ /* 0x000ea20000300a00 */
[----:B---3--:R-:W-:-:S15]  /*62c50*/  HMMA.16816.F32 R24, R12, R28, R24 ;  /* 0x0000001c0c18723c */ /* 0x008fde0000001818 */
[----:B------:R-:W-:-:S04]  /*62c60*/  NOP ;  /* 0x0000000000007918 */ /* 0x000fc80000000000 */
[----:B------:R-:W-:Y:S04]  /*62c70*/  STL.64 [R1+0x690], R24 ;  /* 0x0006901801007387 */ /* 0x000fe80000100a00 */
[----:B------:R0:W-:Y:S04]  /*62c80*/  STL.64 [R1+0x698], R26 ;  /* 0x0006981a01007387 */ /* 0x0001e80000100a00 */
[----:B0-----:R-:W2:Y:S04]  /*62c90*/  LDL.LU.64 R26, [R1+0x5038] ;  /* 0x00503800011a7983 */ /* 0x001ea80000300a00 */
[----:B------:R-:W4:Y:S04]  /*62ca0*/  LDL.LU.64 R24, [R1+0x5030] ;  /* 0x0050300001187983 */ /* 0x000f280000300a00 */
[----:B------:R-:W-:Y:S01]  /*62cb0*/  STL.64 [R1+0x4f78], R28 ;  /* 0x004f781c01007387 */ /* 0x000fe20000100a00 */
[C---:B--2---:R-:W-:Y:S08]  /*62cc0*/  HMMA.16816.F32 R16, R12.reuse, R26, R16 ;  /* 0x0000001a0c10723c */ /* 0x044ff00000001810 */
[C---:B----4-:R-:W-:Y:S11]  /*62cd0*/  HMMA.16816.F32 R20, R12.reuse, R24, R20 ;  /* 0x000000180c14723c */ /* 0x050ff60000001814 */
        /* <DEDUP_REMOVED lines=10> */
[----:B------:R-:W3:Y:S01]  /*62d80*/  LDL.LU R0, [R1+0x3864] ;  /* 0x0038640001007983 */ /* 0x000ee20000300800 */
[C---:B----4-:R-:W-:Y:S08]  /*62d90*/  HMMA.16816.F32 R24, R12.reuse, R22, R4 ;  /* 0x000000160c18723c */ /* 0x050ff00000001804 */
[C---:B--2---:R-:W-:Y:S11]  /*62da0*/  HMMA.16816.F32 R4, R12.reuse, R20, R8 ;  /* 0x000000140c04723c */ /* 0x044ff60000001808 */
[----:B------:R0:W-:Y:S04]  /*62db0*/  STL.64 [R1+0x660], R24 ;  /* 0x0006601801007387 */ /* 0x0001e80000100a00 */
[----:B------:R1:W-:Y:S04]  /*62dc0*/  STL.64 [R1+0x668], R26 ;  /* 0x0006681a01007387 */ /* 0x0003e80000100a00 */
[----:B0-----:R-:W2:Y:S04]  /*62dd0*/  LDL.LU R24, [R1+0x5d0] ;  /* 0x0005d00001187983 */ /* 0x001ea80000300800 */
[----:B------:R0:W-:Y:S04]  /*62de0*/  STL.64 [R1+0x650], R4 ;  /* 0x0006500401007387 */ /* 0x0001e80000100a00 */
[----:B------:R4:W-:Y:S04]  /*62df0*/  STL.64 [R1+0x658], R6 ;  /* 0x0006580601007387 */ /* 0x0009e80000100a00 */
[----:B------:R-:W2:Y:S04]  /*62e00*/  LDL.LU R25, [R1+0x5d4] ;  /* 0x0005d40001197983 */ /* 0x000ea80000300800 */
[----:B-1----:R-:W2:Y:S04]  /*62e10*/  LDL.LU R26, [R1+0x5d8] ;  /* 0x0005d800011a7983 */ /* 0x002ea80000300800 */
[----:B------:R-:W2:Y:S04]  /*62e20*/  LDL.LU R27, [R1+0x5dc] ;  /* 0x0005dc00011b7983 */ /* 0x000ea80000300800 */
[----:B0-----:R-:W2:Y:S04]  /*62e30*/  LDL.LU R4, [R1+0x610] ;  /* 0x0006100001047983 */ /* 0x001ea80000300800 */
[----:B------:R-:W2:Y:S04]  /*62e40*/  LDL.LU R5, [R1+0x614] ;  /* 0x0006140001057983 */ /* 0x000ea80000300800 */
[----:B----4-:R-:W4:Y:S04]  /*62e50*/  LDL.LU R6, [R1+0x618] ;  /* 0x0006180001067983 */ /* 0x010f280000300800 */
[----:B------:R-:W4:Y:S04]  /*62e60*/  LDL.LU R7, [R1+0x61c] ;  /* 0x00061c0001077983 */ /* 0x000f280000300800 */
        /* <DEDUP_REMOVED lines=35> */
[----:B------:R-:W2:Y:S04]  /*630a0*/  LDL.64 R28, [R1+0x10] ;  /* 0x00001000011c7983 */ /* 0x000ea80000100a00 */
[----:B------:R0:W-:Y:S04]  /*630b0*/  STL.64 [R1+0x4f50], R22 ;  /* 0x004f501601007387 */ /* 0x0001e80000100a00 */
[----:B0-----:R-:W2:Y:S04]  /*630c0*/  LDL.64 R22, [R1+0x18] ;  /* 0x0000180001167983 */ /* 0x001ea80000100a00 */
[----:B------:R0:W-:Y:S04]  /*630d0*/  STL.64 [R1+0x4f48], R20 ;  /* 0x004f481401007387 */ /* 0x0001e80000100a00 */
[----:B0-----:R-:W2:Y:S04]  /*630e0*/  LDL.LU R20, [R1+0x385c] ;  /* 0x00385c0001147983 */ /* 0x001ea80000300800 */
        /* <DEDUP_REMOVED lines=10> */
[----:B------:R-:W3:Y:S04]  /*63190*/  LDL.LU.64 R8, [R1+0x4ff0] ;  /* 0x004ff00001087983 */ /* 0x000ee80000300a00 */
        /* <DEDUP_REMOVED lines=19> */
[----:B0-----:R-:W4:Y:S04]  /*632d0*/  LDL.LU R10, [R1+0x3854] ;  /* 0x00385400010a7983 */ /* 0x001f280000300800 */
[----:B------:R-:W3:Y:S04]  /*632e0*/  LDL.LU R11, [R1+0x3860] ;  /* 0x00386000010b7983 */ /* 0x000ee80000300800 */
[----:B------:R0:W-:Y:S04]  /*632f0*/  STL.64 [R1+0x4f08], R8 ;  /* 0x004f080801007387 */ /* 0x0001e80000100a00 */
[----:B0-----:R-:W3:Y:S04]  /*63300*/  LDL.LU R8, [R1+0x384c] ;  /* 0x00384c0001087983 */ /* 0x001ee80000300800 */
        /* <DEDUP_REMOVED lines=15> */
[----:B------:R4:W-:Y:S01]  /*63400*/  STL.64 [R1+0x4ef8], R4 ;  /* 0x004ef80401007387 */ /* 0x0009e20000100a00 */
[----:B------:R-:W-:-:S02]  /*63410*/  IMAD R0, R0, 0x100, R21 ;  /* 0x0000010000007824 */ /* 0x000fc400078e0215 */
[----:B----4-:R-:W-:Y:S02]  /*63420*/  IMAD R5, R10, 0x100, R9 ;  /* 0x000001000a057824 */ /* 0x010fe400078e0209 */
[----:B------:R-:W-:Y:S01]  /*63430*/  IMAD R4, R20, 0x100, R11 ;  /* 0x0000010014047824 */ /* 0x000fe200078e020b */
[----:B--2---:R-:W-:Y:S01]  /*63440*/  HMMA.16816.F32 R12, R12, R2, R24 ;  /* 0x000000020c0c723c */ /* 0x004fe20000001818 */
[----:B------:R-:W2:Y:S04]  /*63450*/  LDL.LU.64 R26, [R1+0x4fa8] ;  /* 0x004fa800011a7983 */ /* 0x000ea80000300a00 */
[----:B------:R-:W2:Y:S04]  /*63460*/  LDL.LU.64 R24, [R1+0x4fa0] ;  /* 0x004fa00001187983 */ /* 0x000ea80000300a00 */
[----:B------:R-:W-:Y:S04]  /*63470*/  STL [R1+0x4edc], R2 ;  /* 0x004edc0201007387 */ /* 0x000fe80000100800 */
[----:B------:R-:W-:Y:S01]  /*63480*/  STL [R1+0x4ed8], R3 ;  /* 0x004ed80301007387 */ /* 0x000fe20000100800 */
[----:B---3--:R-:W-:-:S05]  /*63490*/  IMAD R8, R8, 0x100, R7 ;  /* 0x0000010008087824 */ /* 0x008fca00078e0207 */
[----:B------:R0:W-:Y:S04]  /*634a0*/  STL.64 [R1+0x250], R12 ;  /* 0x0002500c01007387 */ /* 0x0001e80000100a00 */
[----:B------:R1:W-:Y:S01]  /*634b0*/  STL.64 [R1+0x258], R14 ;  /* 0x0002580e01007387 */ /* 0x0003e20000100a00 */
[----:B0-----:R-:W-:Y:S02]  /*634c0*/  F2FP.F16.E4M3.UNPACK_B R12, R8 ;  /* 0x00000008ff0c723e */ /* 0x001fe400020006ff */
[----:B------:R-:W-:Y:S02]  /*634d0*/  F2FP.F16.E4M3.UNPACK_B R13, R5 ;  /* 0x00000005ff0d723e */ /* 0x000fe400020006ff */
[----:B-1----:R-:W-:Y:S02]  /*634e0*/  F2FP.F16.E4M3.UNPACK_B R14, R4 ;  /* 0x00000004ff0e723e */ /* 0x002fe400020006ff */
[----:B------:R-:W-:-:S07]  /*634f0*/  F2FP.F16.E4M3.UNPACK_B R15, R0 ;  /* 0x00000000ff0f723e */ /* 0x000fce00020006ff */
[----:B------:R-:W-:Y:S01]  /*63500*/  HMMA.16816.F32 R4, R12, R22, R16 ;  /* 0x000000160c04723c */ /* 0x000fe20000001810 */
[----:B------:R-:W-:Y:S02]  /*63510*/  IMAD.MOV.U32 R0, RZ, RZ, R23 ;  /* 0x000000ffff007224 */ /* 0x000fe400078e0017 */
[----:B------:R-:W-:-:S15]  /*63520*/  IMAD.MOV.U32 R2, RZ, RZ, R22 ;  /* 0x000000ffff027224 */ /* 0x000fde00078e0016 */
[----:B------:R-:W-:Y:S01]  /*63530*/  NOP ;  /* 0x0000000000007918 */ /* 0x000fe20000000000 */
[----:B------:R-:W-:Y:S04]  /*63540*/  STL.64 [R1+0x5e0], R4 ;  /* 0x0005e00401007387 */ /* 0x000fe80000100a00 */
[----:B------:R2:W-:Y:S04]  /*63550*/  STL.64 [R1+0x5e8], R6 ;  /* 0x0005e80601007387 */ /* 0x0005e80000100a00 */
[----:B------:R-:W-:Y:S04]  /*63560*/  STL [R1+0x4eec], R0 ;  /* 0x004eec0001007387 */ /* 0x000fe80000100800 */
        /* <DEDUP_REMOVED lines=30> */
[----:B------:R-:W2:Y:S04]  /*63750*/  LDL.64 R28, [R1] ;  /* 0x00000000011c7983 */ /* 0x000ea80000100a00 */
[----:B------:R-:W-:Y:S04]  /*63760*/  STL.64 [R1+0x4f60], R22 ;  /* 0x004f601601007387 */ /* 0x000fe80000100a00 */
[----:B----4-:R0:W-:Y:S04]  /*63770*/  STL.64 [R1+0x4f58], R20 ;  /* 0x004f581401007387 */ /* 0x0101e80000100a00 */
[----:B0-----:R-:W4:Y:S04]  /*63780*/  LDL.LU R20, [R1+0x590] ;  /* 0x0005900001147983 */ /* 0x001f280000300800 */
[----:B------:R-:W4:Y:S04]  /*63790*/  LDL.LU R21, [R1+0x594] ;  /* 0x0005940001157983 */ /* 0x000f280000300800 */
[----:B------:R-:W4:Y:S04]  /*637a0*/  LDL.LU R22, [R1+0x598] ;  /* 0x0005980001167983 */ /* 0x000f280000300800 */
[----:B------:R-:W4:Y:S04]  /*637b0*/  LDL.LU R23, [R1+0x59c] ;  /* 0x00059c0001177983 */ /* 0x000f280000300800 */
[----:B------:R-:W-:Y:S04]  /*637c0*/  STL.64 [R1+0x4f40], R18 ;  /* 0x004f401201007387 */ /* 0x000fe80000100a00 */
[----:B---3--:R0:W-:Y:S04]  /*637d0*/  STL.64 [R1+0x4f38], R16 ;  /* 0x004f381001007387 */ /* 0x0081e80000100a00 */
        /* <DEDUP_REMOVED lines=18> */
[----:B------:R0:W-:Y:S04]  /*63900*/  STL [R1+0x4ef0], R3 ;  /* 0x004ef00301007387 */ /* 0x0001e80000100800 */
[----:B0-----:R-:W2:Y:S02]  /*63910*/  LDL.64 R2, [R1+0x8] ;  /* 0x0000080001027983 */ /* 0x001ea40000100a00 */
[----:B--2---:R-:W-:-:S15]  /*63920*/  HMMA.16816.F32 R24, R12, R2, R24 ;  /* 0x000000020c18723c */ /* 0x004fde0000001818 */
[----:B------:R-:W-:-:S04]  /*63930*/  NOP ;  /* 0x0000000000007918 */ /* 0x000fc80000000000 */
[----:B------:R-:W-:Y:S04]  /*63940*/  STL.64 [R1+0x5c0], R24 ;  /* 0x0005c01801007387 */ /* 0x000fe80000100a00 */
[----:B------:R0:W-:Y:S04]  /*63950*/  STL.64 [R1+0x5c8], R26 ;  /* 0x0005c81a01007387 */ /* 0x0001e80000100a00 */
[----:B0-----:R-:W2:Y:S04]  /*63960*/  LDL.LU.64 R26, [R1+0x4f98] ;  /* 0x004f9800011a7983 */ /* 0x001ea80000300a00 */
[----:B------:R-:W2:Y:S01]  /*63970*/  LDL.LU.64 R24, [R1+0x4f90] ;  /* 0x004f900001187983 */ /* 0x000ea20000300a00 */
[----:B------:R-:W-:-:S02]  /*63980*/  IMAD.MOV.U32 R0, RZ, RZ, R2 ;  /* 0x000000ffff007224 */ /* 0x000fc400078e0002 */
[----:B------:R-:W-:Y:S02]  /*63990*/  IMAD.MOV.U32 R2, RZ, RZ, R3 ;  /* 0x000000ffff027224 */ /* 0x000fe400078e0003 */
        /* <DEDUP_REMOVED lines=12> */
[----:B0-----:R-:W4:Y:S04]  /*63a60*/  LDL.LU.64 R26, [R1+0x4f70] ;  /* 0x004f7000011a7983 */ /* 0x001f280000300a00 */
[----:B------:R-:W2:Y:S04]  /*63a70*/  LDL.LU.64 R24, [R1+0x4f68] ;  /* 0x004f680001187983 */ /* 0x000ea80000300a00 */
[----:B------:R-:W-:Y:S04]  /*63a80*/  STL [R1+0x4ee0], R28 ;  /* 0x004ee01c01007387 */ /* 0x000fe80000100800 */
        /* <DEDUP_REMOVED lines=65> */
[----:B------:R2:W-:Y:S04]  /*63ea0*/  STL.64 [R1+0x528], R18 ;  /* 0x0005281201007387 */ /* 0x0005e80000100a00 */
[----:B------:R-:W-:Y:S01]  /*63eb0*/  STL [R1+0x4ee4], R15 ;  /* 0x004ee40f01007387 */ /* 0x000fe20000100800 */
[C---:B--2---:R-:W-:Y:S08]  /*63ec0*/  HMMA.16816.F32 R16, R12.reuse, R6, R20 ;  /* 0x000000060c10723c */ /* 0x044ff00000001814 */
[----:B----4-:R-:W-:Y:S11]  /*63ed0*/  HMMA.16816.F32 R8, R12, R4, R24 ;  /* 0x000000040c08723c */ /* 0x010ff60000001818 */
[----:B------:R-:W-:Y:S04]  /*63ee0*/  STL.64 [R1+0x510], R16 ;  /* 0x0005101001007387 */ /* 0x000fe80000100a00 */
[----:B------:R-:W-:Y:S04]  /*63ef0*/  STL.64 [R1+0x518], R18 ;  /* 0x0005181201007387 */ /* 0x000fe80000100a00 */
[----:B------:R-:W2:Y:S04]  /*63f00*/  LDL.LU R20, [R1+0x490] ;  /* 0x0004900001147983 */ /* 0x000ea80000300800 */
[----:B------:R-:W-:Y:S04]  /*63f10*/  STL.64 [R1+0x500], R8 ;  /* 0x0005000801007387 */ /* 0x000fe80000100a00 */
[----:B------:R-:W-:Y:S04]  /*63f20*/  STL.64 [R1+0x508], R10 ;  /* 0x0005080a01007387 */ /* 0x000fe80000100a00 */
        /* <DEDUP_REMOVED lines=8> */
[----:B0-----:R-:W2:Y:S01]  /*63fb0*/  LDL R26, [R1] ;  /* 0x00000000011a7983 */ /* 0x001ea20000100800 */
[----:B------:R-:W-:-:S03]  /*63fc0*/  IMAD.MOV.U32 R27, RZ, RZ, R3 ;  /* 0x000000ffff1b7224 */ /* 0x000fc600078e0003 */
[----:B------:R-:W3:Y:S04]  /*63fd0*/  LDL.LU R3, [R1+0x4ef0] ;  /* 0x004ef00001037983 */ /* 0x000ee80000300800 */
[----:B----4-:R-:W-:Y:S04]  /*63fe0*/  STL.64 [R1+0x4e58], R24 ;  /* 0x004e581801007387 */ /* 0x010fe80000100a00 */
[----:B--2---:R-:W-:Y:S04]  /*63ff0*/  STL.64 [R1+0x4e78], R26 ;  /* 0x004e781a01007387 */ /* 0x004fe80000100a00 */
[----:B---3--:R-:W-:Y:S04]  /*64000*/  STL.64 [R1+0x4e40], R22 ;  /* 0x004e401601007387 */ /* 0x008fe80000100a00 */
[----:B------:R0:W-:Y:S04]  /*64010*/  STL.64 [R1+0x4e38], R20 ;  /* 0x004e381401007387 */ /* 0x0001e80000100a00 */
[----:B0-----:R-:W2:Y:S04]  /*64020*/  LDL.LU R20, [R1+0x4a0] ;  /* 0x0004a00001147983 */ /* 0x001ea80000300800 */
[----:B------:R-:W2:Y:S04]  /*64030*/  LDL.LU R21, [R1+0x4a4] ;  /* 0x0004a40001157983 */ /* 0x000ea80000300800 */
[----:B------:R-:W3:Y:S04]  /*64040*/  LDL.LU R22, [R1+0x4a8] ;  /* 0x0004a80001167983 */ /* 0x000ee80000300800 */
[----:B------:R-:W3:Y:S01]  /*64050*/  LDL.LU R23, [R1+0x4ac] ;  /* 0x0004ac0001177983 */ /* 0x000ee20000300800 */
[----:B------:R-:W-:-:S02]  /*64060*/  IMAD.MOV.U32 R24, RZ, RZ, R0 ;  /* 0x000000ffff187224 */ /* 0x000fc400078e0000 */
[----:B------:R-:W-:Y:S01]  /*64070*/  IMAD.MOV.U32 R25, RZ, RZ, R2 ;  /* 0x000000ffff197224 */ /* 0x000fe200078e0002 */
[----:B------:R-:W4:Y:S04]  /*64080*/  LDL.LU R0, [R1+0x4eec] ;  /* 0x004eec0001007983 */ /* 0x000f280000300800 */
[----:B------:R-:W4:Y:S04]  /*64090*/  LDL.LU R2, [R1+0x4ee8] ;  /* 0x004ee80001027983 */ /* 0x000f280000300800 */
[----:B------:R-:W-:Y:S04]  /*640a0*/  STL.64 [R1+0x4e90], R24 ;  /* 0x004e901801007387 */ /* 0x000fe80000100a00 */
[----:B---3--:R-:W-:Y:S04]  /*640b0*/  STL.64 [R1+0x4e70], R22 ;  /* 0x004e701601007387 */ /* 0x008fe80000100a00 */
[----:B--2---:R0:W-:Y:S04]  /*640c0*/  STL.64 [R1+0x4e68], R20 ;  /* 0x004e681401007387 */ /* 0x0041e80000100a00 */
[----:B0-----:R-:W2:Y:S04]  /*640d0*/  LDL.LU R20, [R1+0x4c0] ;  /* 0x0004c00001147983 */ /* 0x001ea80000300800 */
[----:B------:R-:W2:Y:S04]  /*640e0*/  LDL.LU R21, [R1+0x4c4] ;  /* 0x0004c40001157983 */ /* 0x000ea80000300800 */
[----:B------:R-:W3:Y:S04]  /*640f0*/  LDL.LU R22, [R1+0x4c8] ;  /* 0x0004c80001167983 */ /* 0x000ee80000300800 */
[----:B------:R-:W3:Y:S04]  /*64100*/  LDL.LU R23, [R1+0x4cc] ;  /* 0x0004cc0001177983 */ /* 0x000ee80000300800 */
[----:B------:R-:W2:Y:S01]  /*64110*/  LDL R26, [R1+0x10] ;  /* 0x00001000011a7983 */ /* 0x000ea20000100800 */
[----:B------:R-:W-:-:S05]  /*64120*/  IMAD.MOV.U32 R27, RZ, RZ, R3 ;  /* 0x000000ffff1b7224 */ /* 0x000fca00078e0003 */
[----:B--2---:R-:W-:Y:S04]  /*64130*/  STL.64 [R1+0x4ea8], R26 ;  /* 0x004ea81a01007387 */ /* 0x004fe80000100a00 */
[----:B---3--:R-:W-:Y:S04]  /*64140*/  STL.64 [R1+0x4e88], R22 ;  /* 0x004e881601007387 */ /* 0x008fe80000100a00 */
[----:B------:R0:W-:Y:S04]  /*64150*/  STL.64 [R1+0x4e80], R20 ;  /* 0x004e801401007387 */ /* 0x0001e80000100a00 */
[----:B0-----:R-:W2:Y:S04]  /*64160*/  LDL.LU R20, [R1+0x4d0] ;  /* 0x0004d00001147983 */ /* 0x001ea80000300800 */
[----:B------:R-:W2:Y:S04]  /*64170*/  LDL.LU R21, [R1+0x4d4] ;  /* 0x0004d40001157983 */ /* 0x000ea80000300800 */
[----:B------:R-:W3:Y:S04]  /*64180*/  LDL.LU R22, [R1+0x4d8] ;  /* 0x0004d80001167983 */ /* 0x000ee80000300800 */
[----:B------:R-:W3:Y:S04]  /*64190*/  LDL.LU R23, [R1+0x4dc] ;  /* 0x0004dc0001177983 */ /* 0x000ee80000300800 */
[----:B------:R-:W2:Y:S04]  /*641a0*/  LDL.LU R15, [R1+0x3870] ;  /* 0x00387000010f7983 */ /* 0x000ea80000300800 */
[----:B------:R-:W2:Y:S01]  /*641b0*/  LDL.LU R29, [R1+0x386c] ;  /* 0x00386c00011d7983 */ /* 0x000ea20000300800 */
[----:B----4-:R-:W-:-:S03]  /*641c0*/  IMAD.MOV.U32 R25, RZ, RZ, R0 ;  /* 0x000000ffff197224 */ /* 0x010fc600078e0000 */
[----:B------:R-:W4:Y:S01]  /*641d0*/  LDL.LU R28, [R1+0x3878] ;  /* 0x00387800011c7983 */ /* 0x000f220000300800 */
[----:B------:R-:W-:-:S03]  /*641e0*/  IMAD.MOV.U32 R24, RZ, RZ, R2 ;  /* 0x000000ffff187224 */ /* 0x000fc600078e0002 */
[----:B------:R-:W4:Y:S04]  /*641f0*/  LDL.LU R0, [R1+0x3874] ;  /* 0x0038740001007983 */ /* 0x000f280000300800 */
[----:B------:R-:W4:Y:S04]  /*64200*/  LDL.LU R2, [R1+0x3880] ;  /* 0x0038800001027983 */ /* 0x000f280000300800 */
[----:B------:R-:W4:Y:S04]  /*64210*/  LDL.LU R27, [R1+0x387c] ;  /* 0x00387c00011b7983 */ /* 0x000f280000300800 */
[----:B------:R-:W4:Y:S04]  /*64220*/  LDL.LU R3, [R1+0x3888] ;  /* 0x0038880001037983 */ /* 0x000f280000300800 */
[----:B------:R-:W4:Y:S04]  /*64230*/  LDL.LU R26, [R1+0x3884] ;  /* 0x00388400011a7983 */ /* 0x000f280000300800 */
        /* <DEDUP_REMOVED lines=12> */
[----:B------:R-:W-:-:S02]  /*64300*/  IMAD R29, R29, 0x100, R15 ;  /* 0x000001001d1d7824 */ /* 0x000fc400078e020f */
[----:B----4-:R-:W-:Y:S02]  /*64310*/  IMAD R0, R0, 0x100, R28 ;  /* 0x0000010000007824 */ /* 0x010fe400078e021c */
[----:B------:R-:W-:Y:S02]  /*64320*/  IMAD R27, R27, 0x100, R2 ;  /* 0x000001001b1b7824 */ /* 0x000fe400078e0202 */
[----:B------:R-:W-:Y:S01]  /*64330*/  IMAD R26, R26, 0x100, R3 ;  /* 0x000001001a1a7824 */ /* 0x000fe200078e0203 */
[----:B---3--:R-:W-:Y:S04]  /*64340*/  STL.64 [R1+0x4ed0], R22 ;  /* 0x004ed01601007387 */ /* 0x008fe80000100a00 */
        /* <DEDUP_REMOVED lines=31> */
[----:B------:R-:W-:Y:S02]  /*64540*/  F2FP.F16.E4M3.UNPACK_B R13, R0 ;  /* 0x00000000ff0d723e */ /* 0x000fe400020006ff */
[----:B-1----:R-:W-:Y:S02]  /*64550*/  F2FP.F16.E4M3.UNPACK_B R14, R27 ;  /* 0x0000001bff0e723e */ /* 0x002fe400020006ff */
[----:B------:R-:W-:Y:S01]  /*64560*/  F2FP.F16.E4M3.UNPACK_B R15, R26 ;  /* 0x0000001aff0f723e */ /* 0x000fe200020006ff */
[----:B------:R-:W3:Y:S04]  /*64570*/  LDL.LU R29, [R1+0x4ec4] ;  /* 0x004ec400011d7983 */ /* 0x000ee80000300800 */
[----:B------:R-:W3:Y:S02]  /*64580*/  LDL.LU R0, [R1+0x4ec0] ;  /* 0x004ec00001007983 */ /* 0x000ee40000300800 */
        /* <DEDUP_REMOVED lines=59> */
[----:B0-----:R-:W3:Y:S04]  /*64940*/  LDL.LU.64 R18, [R1+0x4e10] ;  /* 0x004e100001127983 */ /* 0x001ee80000300a00 */
[----:B------:R-:W3:Y:S04]  /*64950*/  LDL.LU.64 R16, [R1+0x4e08] ;  /* 0x004e080001107983 */ /* 0x000ee80000300a00 */
[----:B------:R-:W-:Y:S04]  /*64960*/  STL.64 [R1+0x4d70], R22 ;  /* 0x004d701601007387 */ /* 0x000fe80000100a00 */
[----:B------:R0:W-:Y:S04]  /*64970*/  STL.64 [R1+0x4d68], R20 ;  /* 0x004d681401007387 */ /* 0x0001e80000100a00 */
[----:B0-----:R-:W3:Y:S04]  /*64980*/  LDL.LU R20, [R1+0x460] ;  /* 0x0004600001147983 */ /* 0x001ee80000300800 */
[----:B------:R-:W3:Y:S04]  /*64990*/  LDL.LU R21, [R1+0x464] ;  /* 0x0004640001157983 */ /* 0x000ee80000300800 */
[----:B------:R-:W3:Y:S04]  /*649a0*/  LDL.LU R22, [R1+0x468] ;  /* 0x0004680001167983 */ /* 0x000ee80000300800 */
[----:B------:R-:W3:Y:S01]  /*649b0*/  LDL.LU R23, [R1+0x46c] ;  /* 0x00046c0001177983 */ /* 0x000ee20000300800 */
[C---:B--2---:R-:W-:Y:S08]  /*649c0*/  HMMA.16816.F32 R4, R12.reuse, R10, R4 ;  /* 0x0000000a0c04723c */ /* 0x044ff00000001804 */
[----:B---3--:R-:W-:-:S15]  /*649d0*/  HMMA.16816.F32 R20, R12, R18, R20 ;  /* 0x000000120c14723c */ /* 0x008fde0000001814 */
        /* <DEDUP_REMOVED lines=9> */
[----:B------:R-:W-:Y:S04]  /*64a70*/  STL.64 [R1+0x440], R4 ;  /* 0x0004400401007387 */ /* 0x000fe80000100a00 */
[----:B------:R-:W-:Y:S04]  /*64a80*/  STL.64 [R1+0x448], R6 ;  /* 0x0004480601007387 */ /* 0x000fe80000100a00 */
        /* <DEDUP_REMOVED lines=8> */
[----:B------:R-:W3:Y:S04]  /*64b10*/  LDL.LU R19, [R1+0x40c] ;  /* 0x00040c0001137983 */ /* 0x000ee80000300800 */
[----:B------:R-:W4:Y:S04]  /*64b20*/  LDL.LU R4, [R1+0x430] ;  /* 0x0004300001047983 */ /* 0x000f280000300800 */
[----:B------:R-:W4:Y:S04]  /*64b30*/  LDL.LU R5, [R1+0x434] ;  /* 0x0004340001057983 */ /* 0x000f280000300800 */
[----:B------:R-:W4:Y:S04]  /*64b40*/  LDL.LU R6, [R1+0x438] ;  /* 0x0004380001067983 */ /* 0x000f280000300800 */
[----:B------:R-:W4:Y:S04]  /*64b50*/  LDL.LU R7, [R1+0x43c] ;  /* 0x00043c0001077983 */ /* 0x000f280000300800 */
[----:B------:R-:W2:Y:S04]  /*64b60*/  LDL.LU R28, [R1+0x3894] ;  /* 0x00389400011c7983 */ /* 0x000ea80000300800 */
[----:B--2---:R0:W-:Y:S04]  /*64b70*/  STL [R1+0x4dd4], R28 ;  /* 0x004dd41c01007387 */ /* 0x0041e80000100800 */
[----:B0-----:R-:W2:Y:S04]  /*64b80*/  LDL.LU R28, [R1+0x3890] ;  /* 0x00389000011c7983 */ /* 0x001ea80000300800 */
[----:B------:R-:W2:Y:S04]  /*64b90*/  LDL.LU R2, [R1+0x38a0] ;  /* 0x0038a00001027983 */ /* 0x000ea80000300800 */
[----:B--2---:R0:W-:Y:S04]  /*64ba0*/  STL [R1+0x4dd0], R2 ;  /* 0x004dd00201007387 */ /* 0x0041e80000100800 */
[----:B0-----:R-:W2:Y:S04]  /*64bb0*/  LDL.LU R2, [R1+0x3898] ;  /* 0x0038980001027983 */ /* 0x001ea80000300800 */
[----:B------:R-:W2:Y:S04]  /*64bc0*/  LDL.LU R29, [R1+0x389c] ;  /* 0x00389c00011d7983 */ /* 0x000ea80000300800 */
[----:B------:R-:W2:Y:S04]  /*64bd0*/  LDL.LU R3, [R1+0x38a8] ;  /* 0x0038a80001037983 */ /* 0x000ea80000300800 */
[----:B---3--:R-:W-:Y:S04]  /*64be0*/  STL.64 [R1+0x4dc0], R18 ;  /* 0x004dc01201007387 */ /* 0x008fe80000100a00 */
[----:B------:R0:W-:Y:S04]  /*64bf0*/  STL.64 [R1+0x4db8], R16 ;  /* 0x004db81001007387 */ /* 0x0001e80000100a00 */
[----:B0-----:R-:W3:Y:S04]  /*64c00*/  LDL.LU R16, [R1+0x220] ;  /* 0x0002200001107983 */ /* 0x001ee80000300800 */
[----:B------:R-:W3:Y:S04]  /*64c10*/  LDL.LU R17, [R1+0x224] ;  /* 0x0002240001117983 */ /* 0x000ee80000300800 */
[----:B------:R-:W2:Y:S04]  /*64c20*/  LDL.LU R18, [R1+0x228] ;  /* 0x0002280001127983 */ /* 0x000ea80000300800 */
[----:B------:R-:W2:Y:S04]  /*64c30*/  LDL.LU R19, [R1+0x22c] ;  /* 0x00022c0001137983 */ /* 0x000ea80000300800 */
[----:B--2---:R-:W-:Y:S04]  /*64c40*/  STL.64 [R1+0x4de0], R18 ;  /* 0x004de01201007387 */ /* 0x004fe80000100a00 */
[----:B---3--:R0:W-:Y:S04]  /*64c50*/  STL.64 [R1+0x4dd8], R16 ;  /* 0x004dd81001007387 */ /* 0x0081e80000100a00 */
[----:B0-----:R-:W2:Y:S04]  /*64c60*/  LDL.LU R16, [R1+0x410] ;  /* 0x0004100001107983 */ /* 0x001ea80000300800 */
[----:B------:R-:W2:Y:S04]  /*64c70*/  LDL.LU R17, [R1+0x414] ;  /* 0x0004140001117983 */ /* 0x000ea80000300800 */
[----:B------:R-:W3:Y:S04]  /*64c80*/  LDL.LU R18, [R1+0x418] ;  /* 0x0004180001127983 */ /* 0x000ee80000300800 */
[----:B------:R-:W3:Y:S01]  /*64c90*/  LDL.LU R19, [R1+0x41c] ;  /* 0x00041c0001137983 */ /* 0x000ee20000300800 */
[----:B----4-:R-:W-:Y:S03]  /*64ca0*/  HMMA.16816.F32 R4, R12, R8, R4 ;  /* 0x000000080c04723c */ /* 0x010fe60000001804 */
[----:B---3--:R-:W-:Y:S04]  /*64cb0*/  STL.64 [R1+0x4df0], R18 ;  /* 0x004df01201007387 */ /* 0x008fe80000100a00 */
[----:B--2---:R0:W-:Y:S04]  /*64cc0*/  STL.64 [R1+0x4de8], R16 ;  /* 0x004de81001007387 */ /* 0x0041e80000100a00 */
[----:B0-----:R-:W2:Y:S04]  /*64cd0*/  LDL.LU R16, [R1+0x420] ;  /* 0x0004200001107983 */ /* 0x001ea80000300800 */
[----:B------:R-:W2:Y:S04]  /*64ce0*/  LDL.LU R17, [R1+0x424] ;  /* 0x0004240001117983 */ /* 0x000ea80000300800 */
[----:B------:R-:W2:Y:S04]  /*64cf0*/  LDL.LU R18, [R1+0x428] ;  /* 0x0004280001127983 */ /* 0x000ea80000300800 */
[----:B------:R-:W2:Y:S04]  /*64d00*/  LDL.LU R19, [R1+0x42c] ;  /* 0x00042c0001137983 */ /* 0x000ea80000300800 */
[----:B------:R-:W3:Y:S04]  /*64d10*/  LDL.64 R24, [R1+0x8] ;  /* 0x0000080001187983 */ /* 0x000ee80000100a00 */
[----:B---3--:R0:W-:Y:S04]  /*64d20*/  STL [R1+0x4db0], R25 ;  /* 0x004db01901007387 */ /* 0x0081e80000100800 */
[----:B0-----:R-:W3:Y:S04]  /*64d30*/  LDL.LU R25, [R1+0x388c] ;  /* 0x00388c0001197983 */ /* 0x001ee80000300800 */
[----:B------:R-:W4:Y:S04]  /*64d40*/  LDL.LU R20, [R1+0x3d0] ;  /* 0x0003d00001147983 */ /* 0x000f280000300800 */
[----:B------:R-:W4:Y:S04]  /*64d50*/  LDL.LU R21, [R1+0x3d4] ;  /* 0x0003d40001157983 */ /* 0x000f280000300800 */
[----:B------:R-:W4:Y:S04]  /*64d60*/  LDL.LU R22, [R1+0x3d8] ;  /* 0x0003d80001167983 */ /* 0x000f280000300800 */
[----:B------:R-:W4:Y:S04]  /*64d70*/  LDL.64 R26, [R1] ;  /* 0x00000000011a7983 */ /* 0x000f280000100a00 */
[----:B------:R-:W-:Y:S04]  /*64d80*/  STL.64 [R1+0x430], R4 ;  /* 0x0004300401007387 */ /* 0x000fe80000100a00 */
[----:B------:R0:W-:Y:S04]  /*64d90*/  STL.64 [R1+0x438], R6 ;  /* 0x0004380601007387 */ /* 0x0001e80000100a00 */
[----:B0-----:R-:W2:Y:S04]  /*64da0*/  LDL.LU.64 R6, [R1+0x4e00] ;  /* 0x004e000001067983 */ /* 0x001ea80000300a00 */
[----:B------:R-:W3:Y:S04]  /*64db0*/  LDL.LU.64 R4, [R1+0x4df8] ;  /* 0x004df80001047983 */ /* 0x000ee80000300a00 */
[----:B------:R0:W-:Y:S01]  /*64dc0*/  STL.64 [R1+0x4d30], R10 ;  /* 0x004d300a01007387 */ /* 0x0001e20000100a00 */
[----:B------:R-:W-:-:S03]  /*64dd0*/  IMAD.MOV.U32 R23, RZ, RZ, R0 ;  /* 0x000000ffff177224 */ /* 0x000fc600078e0000 */
[----:B0-----:R-:W3:Y:S04]  /*64de0*/  LDL.64 R10, [R1+0x10] ;  /* 0x00001000010a7983 */ /* 0x001ee80000100a00 */
[----:B------:R0:W-:Y:S04]  /*64df0*/  STL.64 [R1+0x4d28], R8 ;  /* 0x004d280801007387 */ /* 0x0001e80000100a00 */
[----:B0-----:R-:W3:Y:S01]  /*64e00*/  LDL.64 R8, [R1+0x18] ;  /* 0x0000180001087983 */ /* 0x001ee20000100a00 */
[----:B--2---:R-:W-:-:S15]  /*64e10*/  HMMA.16816.F32 R16, R12, R6, R16 ;  /* 0x000000060c10723c */ /* 0x004fde0000001810 */
[----:B------:R-:W-:-:S04]  /*64e20*/  NOP ;  /* 0x0000000000007918 */ /* 0x000fc80000000000 */
[----:B------:R-:W-:Y:S04]  /*64e30*/  STL.64 [R1+0x420], R16 ;  /* 0x0004201001007387 */ /* 0x000fe80000100a00 */
[----:B------:R0:W-:Y:S01]  /*64e40*/  STL [R1+0x428], R18 ;  /* 0x0004281201007387 */ /* 0x0001e20000100800 */
[----:B------:R-:W-:-:S03]  /*64e50*/  IMAD.MOV.U32 R0, RZ, RZ, R19 ;  /* 0x000000ffff007224 */ /* 0x000fc600078e0013 */
[----:B0-----:R-:W2:Y:S04]  /*64e60*/  LDL.LU.64 R18, [R1+0x4df0] ;  /* 0x004df00001127983 */ /* 0x001ea80000300a00 */
[----:B------:R-:W2:Y:S04]  /*64e70*/  LDL.LU.64 R16, [R1+0x4de8] ;  /* 0x004de80001107983 */ /* 0x000ea80000300a00 */
[----:B------:R0:W-:Y:S04]  /*64e80*/  STL [R1+0x3f08], R0 ;  /* 0x003f080001007387 */ /* 0x0001e80000100800 */
[----:B0-----:R-:W4:Y:S01]  /*64e90*/  LDL.LU R0, [R1+0x38a4] ;  /* 0x0038a40001007983 */ /* 0x001f220000300800 */
[----:B---3--:R-:W-:Y:S01]  /*64ea0*/  IMAD R25, R25, 0x100, R28 ;  /* 0x0000010019197824 */ /* 0x008fe200078e021c */
[----:B--2---:R-:W-:-:S15]  /*64eb0*/  HMMA.16816.F32 R16, R12, R4, R16 ;  /* 0x000000040c10723c */ /* 0x004fde0000001810 */
[----:B------:R-:W-:-:S04]  /*64ec0*/  NOP ;  /* 0x0000000000007918 */ /* 0x000fc80000000000 */
[----:B------:R-:W-:Y:S04]  /*64ed0*/  STL.64 [R1+0x410], R16 ;  /* 0x0004101001007387 */ /* 0x000fe80000100a00 */
[----:B------:R0:W-:Y:S04]  /*64ee0*/  STL.64 [R1+0x418], R18 ;  /* 0x0004181201007387 */ /* 0x0001e80000100a00 */
[----:B0-----:R-:W2:Y:S04]  /*64ef0*/  LDL.LU.64 R18, [R1+0x4de0] ;  /* 0x004de00001127983 */ /* 0x001ea80000300a00 */
[----:B------:R-:W2:Y:S04]  /*64f00*/  LDL.LU.64 R16, [R1+0x4dd8] ;  /* 0x004dd80001107983 */ /* 0x000ea80000300a00 */
[----:B------:R-:W-:Y:S04]  /*64f10*/  STL.64 [R1+0x4d10], R6 ;  /* 0x004d100601007387 */ /* 0x000fe80000100a00 */
[----:B------:R0:W-:Y:S04]  /*64f20*/  STL.64 [R1+0x4d08], R4 ;  /* 0x004d080401007387 */ /* 0x0001e80000100a00 */
[----:B0-----:R-:W3:Y:S04]  /*64f30*/  LDL.LU R4, [R1+0x3f0] ;  /* 0x0003f00001047983 */ /* 0x001ee80000300800 */
[----:B------:R-:W3:Y:S04]  /*64f40*/  LDL.LU R5, [R1+0x3f4] ;  /* 0x0003f40001057983 */ /* 0x000ee80000300800 */
[----:B------:R-:W3:Y:S04]  /*64f50*/  LDL.LU R6, [R1+0x3f8] ;  /* 0x0003f80001067983 */ /* 0x000ee80000300800 */
[----:B------:R-:W3:Y:S04]  /*64f60*/  LDL.LU R7, [R1+0x3fc] ;  /* 0x0003fc0001077983 */ /* 0x000ee80000300800 */
[----:B------:R-:W2:Y:S02]  /*64f70*/  LDL.LU R28, [R1+0x4dd4] ;  /* 0x004dd400011c7983 */ /* 0x000ea40000300800 */
[----:B--2---:R-:W-:-:S02]  /*64f80*/  IMAD R28, R28, 0x100, R2 ;  /* 0x000001001c1c7824 */ /* 0x004fc400078e0202 */
[----:B------:R-:W2:Y:S01]  /*64f90*/  LDL.LU R2, [R1+0x4dd0] ;  /* 0x004dd00001027983 */ /* 0x000ea20000300800 */
[----:B----4-:R-:W-:Y:S02]  /*64fa0*/  IMAD R0, R0, 0x100, R3 ;  /* 0x0000010000007824 */ /* 0x010fe400078e0203 */
[----:B--2---:R-:W-:Y:S02]  /*64fb0*/  IMAD R29, R29, 0x100, R2 ;  /* 0x000001001d1d7824 */ /* 0x004fe400078e0202 */
        /* <DEDUP_REMOVED lines=13> */
[----:B------:R-:W4:Y:S04]  /*65090*/  LDL.LU R25, [R1+0x4db0] ;  /* 0x004db00001197983 */ /* 0x000f280000300800 */
        /* <DEDUP_REMOVED lines=8> */
[----:B---3--:R-:W-:Y:S01]  /*65120*/  HMMA.16816.F32 R4, R12, R10, R4 ;  /* 0x0000000a0c04723c */ /* 0x008fe20000001804 */
[----:B------:R-:W-:-:S02]  /*65130*/  IMAD.MOV.U32 R3, RZ, RZ, R9 ;  /* 0x000000ffff037224 */ /* 0x000fc400078e0009 */
[----:B------:R-:W-:-:S03]  /*65140*/  IMAD.MOV.U32 R2, RZ, RZ, R11 ;  /* 0x000000ffff027224 */ /* 0x000fc600078e000b */
[----:B------:R-:W-:-:S13]  /*65150*/  STL [R1+0x4d00], R3 ;  /* 0x004d000301007387 */ /* 0x000fda0000100800 */
[----:B------:R-:W-:Y:S04]  /*65160*/  STL.64 [R1+0x3f0], R4 ;  /* 0x0003f00401007387 */ /* 0x000fe80000100a00 */
[----:B------:R0:W-:Y:S01]  /*65170*/  STL [R1+0x3f8], R6 ;  /* 0x0003f80601007387 */ /* 0x0001e20000100800 */
[----:B------:R-:W-:Y:S02]  /*65180*/  IMAD.MOV.U32 R0, RZ, RZ, R7 ;  /* 0x000000ffff007224 */ /* 0x000fe400078e0007 */
[C---:B0-----:R-:W-:Y:S01]  /*65190*/  HMMA.16816.F32 R4, R12.reuse, R26, R20 ;  /* 0x0000001a0c04723c */ /* 0x041fe20000001814 */
[----:B------:R0:W-:Y:S04]  /*651a0*/  STL [R1+0x4d04], R2 ;  /* 0x004d040201007387 */ /* 0x0001e80000100800 */
[----:B------:R-:W-:Y:S03]  /*651b0*/  STL [R1+0x3f0c], R0 ;  /* 0x003f0c0001007387 */ /* 0x000fe60000100800 */
[----:B----4-:R-:W-:-:S15]  /*651c0*/  HMMA.16816.F32 R8, R12, R24, R16 ;  /* 0x000000180c08723c */ /* 0x010fde0000001810 */
[----:B------:R-:W-:-:S04]  /*651d0*/  NOP ;  /* 0x0000000000007918 */ /* 0x000fc80000000000 */
[----:B------:R-:W-:Y:S04]  /*651e0*/  STL.64 [R1+0x3e0], R8 ;  /* 0x0003e00801007387 */ /* 0x000fe80000100a00 */
[----:B------:R-:W-:Y:S04]  /*651f0*/  STL.64 [R1+0x3e8], R10 ;  /* 0x0003e80a01007387 */ /* 0x000fe80000100a00 */
[----:B------:R-:W-:Y:S04]  /*65200*/  STL.64 [R1+0x3d0], R4 ;  /* 0x0003d00401007387 */ /* 0x000fe80000100a00 */
        /* <DEDUP_REMOVED lines=8> */
[----:B------:R-:W2:Y:S01]  /*65290*/  LDL.LU R23, [R1+0x3ac] ;  /* 0x0003ac0001177983 */ /* 0x000ea20000300800 */
[----:B------:R-:W-:-:S03]  /*652a0*/  IMAD.MOV.U32 R3, RZ, RZ, R25 ;  /* 0x000000ffff037224 */ /* 0x000fc600078e0019 */
[----:B------:R-:W3:Y:S04]  /*652b0*/  LDL.LU R24, [R1+0x3c0] ;  /* 0x0003c00001187983 */ /* 0x000ee80000300800 */
[----:B------:R-:W3:Y:S01]  /*652c0*/  LDL.LU R25, [R1+0x3c4] ;  /* 0x0003c40001197983 */ /* 0x000ee20000300800 */
[----:B0-----:R-:W-:-:S03]  /*652d0*/  IMAD.MOV.U32 R2, RZ, RZ, R27 ;  /* 0x000000ffff027224 */ /* 0x001fc600078e001b */
        /* <DEDUP_REMOVED lines=18> */
[----:B------:R-:W-:Y:S01]  /*65400*/  IMAD.MOV.U32 R0, RZ, RZ, R7 ;  /* 0x000000ffff007224 */ /* 0x000fe200078e0007 */
[C---:B------:R-:W-:Y:S02]  /*65410*/  HMMA.16816.F32 R24, R12.reuse, R28, R24 ;  /* 0x0000001c0c18723c */ /* 0x040fe40000001818 */
        /* <DEDUP_REMOVED lines=16> */
[----:B------:R-:W-:Y:S04]  /*65520*/  STL [R1+0x3fb8], R0 ;  /* 0x003fb80001007387 */ /* 0x000fe80000100800 */
        /* <DEDUP_REMOVED lines=21> */
[----:B0-----:R-:W4:Y:S04]  /*65680*/  LDL.LU R26, [R1+0x38b0] ;  /* 0x0038b000011a7983 */ /* 0x001f280000300800 */
[----:B------:R-:W2:Y:S04]  /*65690*/  LDL.LU R27, [R1+0x38b8] ;  /* 0x0038b800011b7983 */ /* 0x000ea80000300800 */
        /* <DEDUP_REMOVED lines=52> */
[----:B----4-:R-:W-:-:S02]  /*659e0*/  IMAD R28, R28, 0x100, R26 ;  /* 0x000001001c1c7824 */ /* 0x010fc400078e021a */
[----:B------:R-:W-:Y:S01]  /*659f0*/  IMAD R29, R29, 0x100, R27 ;  /* 0x000001001d1d7824 */ /* 0x000fe200078e021b */
[C---:B--2---:R-:W-:Y:S08]  /*65a00*/  HMMA.16816.F32 R16, R12.reuse, R6, R16 ;  /* 0x000000060c10723c */ /* 0x044ff00000001810 */
[----:B---3--:R-:W-:Y:S01]  /*65a10*/  HMMA.16816.F32 R8, R12, R4, R20 ;  /* 0x000000040c08723c */ /* 0x008fe20000001814 */
[----:B------:R-:W-:Y:S10]  /*65a20*/  STL.64 [R1+0x4c00], R6 ;  /* 0x004c000601007387 */ /* 0x000ff40000100a00 */
[----:B------:R-:W-:Y:S04]  /*65a30*/  STL.64 [R1+0x330], R16 ;  /* 0x0003301001007387 */ /* 0x000fe80000100a00 */
        /* <DEDUP_REMOVED lines=21> */
[----:B0-----:R-:W2:Y:S01]  /*65b90*/  LDL.LU R26, [R1] ;  /* 0x00000000011a7983 */ /* 0x001ea20000300800 */
[----:B------:R-:W-:-:S03]  /*65ba0*/  IMAD.MOV.U32 R27, RZ, RZ, R2 ;  /* 0x000000ffff1b7224 */ /* 0x000fc600078e0002 */
[----:B------:R-:W3:Y:S04]  /*65bb0*/  LDL.LU R2, [R1+0x4d04] ;  /* 0x004d040001027983 */ /* 0x000ee80000300800 */
        /* <DEDUP_REMOVED lines=8> */
[----:B------:R-:W2:Y:S01]  /*65c40*/  LDL.LU R24, [R1+0x8] ;  /* 0x0000080001187983 */ /* 0x000ea20000300800 */
[----:B------:R-:W-:-:S03]  /*65c50*/  IMAD.MOV.U32 R25, RZ, RZ, R3 ;  /* 0x000000ffff197224 */ /* 0x000fc600078e0003 */
        /* <DEDUP_REMOVED lines=9> */
[----:B---3--:R-:W-:-:S03]  /*65cf0*/  IMAD.MOV.U32 R27, RZ, RZ, R2 ;  /* 0x000000ffff1b7224 */ /* 0x008fc600078e0002 */
        /* <DEDUP_REMOVED lines=9> */
[----:B------:R-:W3:Y:S01]  /*65d90*/  LDL.LU R6, [R1+0x38c0] ;  /* 0x0038c00001067983 */ /* 0x000ee20000300800 */
[----:B------:R-:W-:-:S03]  /*65da0*/  IMAD.MOV.U32 R25, RZ, RZ, R3 ;  /* 0x000000ffff197224 */ /* 0x000fc600078e0003 */
[----:B------:R-:W3:Y:S04]  /*65db0*/  LDL.LU R7, [R1+0x38bc] ;  /* 0x0038bc0001077983 */ /* 0x000ee80000300800 */
        /* <DEDUP_REMOVED lines=14> */
[----:B---3--:R-:W-:-:S02]  /*65ea0*/  IMAD R27, R7, 0x100, R6 ;  /* 0x00000100071b7824 */ /* 0x008fc400078e0206 */
[----:B------:R-:W-:Y:S01]  /*65eb0*/  IMAD R26, R26, 0x100, R3 ;  /* 0x000001001a1a7824 */ /* 0x000fe200078e0203 */
        /* <DEDUP_REMOVED lines=8> */
[----:B0-----:R-:W3:Y:S04]  /*65f40*/  LDL.LU R16, [R1+0xf0] ;  /* 0x0000f00001107983 */ /* 0x001ee80000300800 */
[----:B------:R-:W3:Y:S04]  /*65f50*/  LDL.LU R17, [R1+0xf4] ;  /* 0x0000f40001117983 */ /* 0x000ee80000300800 */
[----:B------:R-:W3:Y:S04]  /*65f60*/  LDL.LU R18, [R1+0xf8] ;  /* 0x0000f80001127983 */ /* 0x000ee80000300800 */
[----:B------:R-:W3:Y:S04]  /*65f70*/  LDL.LU R19, [R1+0xfc] ;  /* 0x0000fc0001137983 */ /* 0x000ee80000300800 */
[----:B------:R-:W-:Y:S04]  /*65f80*/  STL.64 [R1+0x4c20], R10 ;  /* 0x004c200a01007387 */ /* 0x000fe80000100a00 */
        /* <DEDUP_REMOVED lines=75> */
[----:B------:R-:W4:Y:S04]  /*66440*/  LDL.LU.64 R18, [R1+0x4c30] ;  /* 0x004c300001127983 */ /* 0x000f280000300a00 */
[----:B------:R-:W2:-:S13]  /*66450*/  LDL.LU.64 R16, [R1+0x4c28] ;  /* 0x004c280001107983 */ /* 0x000e9a0000300a00 */
[----:B------:R0:W-:Y:S04]  /*66460*/  STL.64 [R1+0x100], R20 ;  /* 0x0001001401007387 */ /* 0x0001e80000100a00 */
[----:B------:R1:W-:Y:S04]  /*66470*/  STL.64 [R1+0x108], R22 ;  /* 0x0001081601007387 */ /* 0x0003e80000100a00 */
[----:B0-----:R-:W3:Y:S04]  /*66480*/  LDL.LU R20, [R1+0x40] ;  /* 0x0000400001147983 */ /* 0x001ee80000300800 */
[----:B------:R-:W3:Y:S04]  /*66490*/  LDL.LU R21, [R1+0x44] ;  /* 0x0000440001157983 */ /* 0x000ee80000300800 */
[----:B-1----:R-:W3:Y:S04]  /*664a0*/  LDL.LU R22, [R1+0x48] ;  /* 0x0000480001167983 */ /* 0x002ee80000300800 */
[----:B------:R-:W3:Y:S01]  /*664b0*/  LDL.LU R23, [R1+0x4c] ;  /* 0x00004c0001177983 */ /* 0x000ee20000300800 */
        /* <DEDUP_REMOVED lines=19> */
[----:B0-----:R-:W3:Y:S04]  /*665f0*/  LDL.LU.64 R6, [R1+0x4c00] ;  /* 0x004c000001067983 */ /* 0x001ee80000300a00 */
[----:B------:R-:W2:Y:S01]  /*66600*/  LDL.LU.64 R4, [R1+0x4bf8] ;  /* 0x004bf80001047983 */ /* 0x000ea20000300a00 */
[----:B----4-:R-:W-:-:S15]  /*66610*/  HMMA.16816.F32 R8, R12, R8, R16 ;  /* 0x000000080c08723c */ /* 0x010fde0000001810 */
[----:B------:R-:W-:-:S04]  /*66620*/  NOP ;  /* 0x0000000000007918 */ /* 0x000fc80000000000 */
[----:B------:R-:W-:Y:S04]  /*66630*/  STL.64 [R1+0xa0], R8 ;  /* 0x0000a00801007387 */ /* 0x000fe80000100a00 */
[----:B------:R2:W-:Y:S01]  /*66640*/  STL.64 [R1+0xa8], R10 ;  /* 0x0000a80a01007387 */ /* 0x0005e20000100a00 */
[C---:B---3--:R-:W-:Y:S08]  /*66650*/  HMMA.16816.F32 R16, R12.reuse, R6, R20 ;  /* 0x000000060c10723c */ /* 0x048ff00000001814 */
[----:B--2---:R-:W-:Y:S11]  /*66660*/  HMMA.16816.F32 R8, R12, R4, R24 ;  /* 0x000000040c08723c */ /* 0x004ff60000001818 */
        /* <DEDUP_REMOVED lines=8> */
[----:B------:R-:W2:Y:S04]  /*666f0*/  LDL.LU R5, [R1+0x38d4] ;  /* 0x0038d40001057983 */ /* 0x000ea80000300800 */
[----:B------:R-:W2:Y:S04]  /*66700*/  LDL.LU R6, [R1+0x38e0] ;  /* 0x0038e00001067983 */ /* 0x000ea80000300800 */
[----:B------:R-:W2:Y:S04]  /*66710*/  LDL.LU R27, [R1+0x38dc] ;  /* 0x0038dc00011b7983 */ /* 0x000ea80000300800 */
[----:B------:R-:W2:Y:S04]  /*66720*/  LDL.LU R7, [R1+0x38e4] ;  /* 0x0038e40001077983 */ /* 0x000ea80000300800 */
[----:B0-----:R-:W2:Y:S04]  /*66730*/  LDL.LU R8, [R1+0x10fc] ;  /* 0x0010fc0001087983 */ /* 0x001ea80000300800 */
[----:B---3--:R-:W3:Y:S01]  /*66740*/  LDL.LU R11, [R1+0x111c] ;  /* 0x00111c00010b7983 */ /* 0x008ee20000300800 */
[----:B------:R-:W-:-:S03]  /*66750*/  IMAD R4, R0, 0x100, R29 ;  /* 0x0000010000047824 */ /* 0x000fc600078e021d */
[----:B---3--:R0:W-:Y:S04]  /*66760*/  STL [R1+0x4bc8], R11 ;  /* 0x004bc80b01007387 */ /* 0x0081e80000100800 */
[----:B0-----:R-:W3:Y:S04]  /*66770*/  LDL.LU R11, [R1+0x10f8] ;  /* 0x0010f800010b7983 */ /* 0x001ee80000300800 */
[----:B------:R-:W3:Y:S04]  /*66780*/  LDL.LU R24, [R1+0x1128] ;  /* 0x0011280001187983 */ /* 0x000ee80000300800 */
[----:B----4-:R-:W-:Y:S04]  /*66790*/  STL.64 [R1+0x4bc0], R18 ;  /* 0x004bc01201007387 */ /* 0x010fe80000100a00 */
[----:B--2---:R0:W-:Y:S04]  /*667a0*/  STL.64 [R1+0x4bb8], R16 ;  /* 0x004bb81001007387 */ /* 0x0041e80000100a00 */
[----:B0-----:R-:W2:Y:S04]  /*667b0*/  LDL.LU R16, [R1+0xb0] ;  /* 0x0000b00001107983 */ /* 0x001ea80000300800 */
[----:B------:R-:W2:Y:S04]  /*667c0*/  LDL.LU R17, [R1+0xb4] ;  /* 0x0000b40001117983 */ /* 0x000ea80000300800 */
[----:B------:R-:W4:Y:S04]  /*667d0*/  LDL.LU R18, [R1+0xb8] ;  /* 0x0000b80001127983 */ /* 0x000f280000300800 */
[----:B------:R-:W4:Y:S04]  /*667e0*/  LDL.LU R19, [R1+0xbc] ;  /* 0x0000bc0001137983 */ /* 0x000f280000300800 */
[----:B------:R-:W2:Y:S04]  /*667f0*/  LDL.LU R0, [R1+0x1108] ;  /* 0x0011080001007983 */ /* 0x000ea80000300800 */
[----:B------:R-:W2:Y:S04]  /*66800*/  LDL.LU R9, [R1+0x110c] ;  /* 0x00110c0001097983 */ /* 0x000ea80000300800 */
[----:B------:R-:W3:Y:S04]  /*66810*/  LDL.LU R10, [R1+0x1118] ;  /* 0x00111800010a7983 */ /* 0x000ee80000300800 */
[----:B---3--:R-:W-:Y:S04]  /*66820*/  STL.64 [R1+0x4bf0], R10 ;  /* 0x004bf00a01007387 */ /* 0x008fe80000100a00 */
[----:B--2---:R0:W-:Y:S04]  /*66830*/  STL.64 [R1+0x4be8], R8 ;  /* 0x004be80801007387 */ /* 0x0041e80000100a00 */
[----:B0-----:R-:W2:Y:S04]  /*66840*/  LDL.LU R8, [R1+0x20] ;  /* 0x0000200001087983 */ /* 0x001ea80000300800 */
[----:B------:R-:W2:Y:S04]  /*66850*/  LDL.LU R9, [R1+0x24] ;  /* 0x0000240001097983 */ /* 0x000ea80000300800 */
[----:B------:R-:W2:Y:S04]  /*66860*/  LDL.LU R10, [R1+0x28] ;  /* 0x00002800010a7983 */ /* 0x000ea80000300800 */
[----:B------:R-:W2:Y:S04]  /*66870*/  LDL.LU R11, [R1+0x2c] ;  /* 0x00002c00010b7983 */ /* 0x000ea80000300800 */
[----:B----4-:R-:W-:Y:S04]  /*66880*/  STL.64 [R1+0x4bd8], R18 ;  /* 0x004bd81201007387 */ /* 0x010fe80000100a00 */
[----:B------:R0:W-:Y:S04]  /*66890*/  STL.64 [R1+0x4bd0], R16 ;  /* 0x004bd01001007387 */ /* 0x0001e80000100a00 */
[----:B0-----:R-:W3:Y:S04]  /*668a0*/  LDL.LU R16, [R1+0x60] ;  /* 0x0000600001107983 */ /* 0x001ee80000300800 */
[----:B------:R-:W3:Y:S04]  /*668b0*/  LDL.LU R17, [R1+0x64] ;  /* 0x0000640001117983 */ /* 0x000ee80000300800 */
[----:B------:R-:W3:Y:S04]  /*668c0*/  LDL.LU R18, [R1+0x68] ;  /* 0x0000680001127983 */ /* 0x000ee80000300800 */
[----:B------:R-:W3:Y:S04]  /*668d0*/  LDL.LU R19, [R1+0x6c] ;  /* 0x00006c0001137983 */ /* 0x000ee80000300800 */
[----:B------:R-:W4:Y:S01]  /*668e0*/  LDL.LU R25, [R1+0x112c] ;  /* 0x00112c0001197983 */ /* 0x000f220000300800 */
[----:B------:R-:W-:Y:S01]  /*668f0*/  IMAD R6, R27, 0x100, R6 ;  /* 0x000001001b067824 */ /* 0x000fe200078e0206 */
[----:B--2---:R-:W-:Y:S02]  /*66900*/  HMMA.16816.F32 R12, R12, R2, R8 ;  /* 0x000000020c0c723c */ /* 0x004fe40000001808 */
[----:B----4-:R0:W-:Y:S04]  /*66910*/  STL.64 [R1+0x4be0], R24 ;  /* 0x004be01801007387 */ /* 0x0101e80000100a00 */
[----:B0-----:R-:W2:Y:S04]  /*66920*/  LDL.LU R24, [R1+0x38d8] ;  /* 0x0038d80001187983 */ /* 0x001ea80000300800 */
        /* <DEDUP_REMOVED lines=9> */
[----:B------:R-:W3:Y:S04]  /*669c0*/  LDL.LU.64 R10, [R1+0x4bf0] ;  /* 0x004bf000010a7983 */ /* 0x000ee80000300a00 */
[----:B------:R-:W3:Y:S04]  /*669d0*/  LDL.LU.64 R8, [R1+0x4be8] ;  /* 0x004be80001087983 */ /* 0x000ee80000300a00 */
[----:B------:R0:W-:Y:S04]  /*669e0*/  STL.64 [R1+0x40], R12 ;  /* 0x0000400c01007387 */ /* 0x0001e80000100a00 */
[----:B------:R1:W-:Y:S01]  /*669f0*/  STL.64 [R1+0x48], R14 ;  /* 0x0000480e01007387 */ /* 0x0003e20000100a00 */
[----:B0-----:R-:W-:-:S02]  /*66a00*/  F2FP.F16.E4M3.UNPACK_B R12, R4 ;  /* 0x00000004ff0c723e */ /* 0x001fc400020006ff */
[----:B-1----:R-:W-:Y:S01]  /*66a10*/  F2FP.F16.E4M3.UNPACK_B R14, R6 ;  /* 0x00000006ff0e723e */ /* 0x002fe200020006ff */
[----:B--2---:R-:W-:Y:S02]  /*66a20*/  IMAD R5, R5, 0x100, R24 ;  /* 0x0000010005057824 */ /* 0x004fe400078e0218 */
[----:B----4-:R-:W-:Y:S01]  /*66a30*/  IMAD R7, R7, 0x100, R25 ;  /* 0x0000010007077824 */ /* 0x010fe200078e0219 */
[----:B---3--:R-:W-:Y:S02]  /*66a40*/  F2FP.F16.E4M3.UNPACK_B R24, R11.H1 ;  /* 0x0000000bff18723e */ /* 0x008fe400030006ff */
[----:B------:R-:W-:Y:S02]  /*66a50*/  F2FP.F16.E4M3.UNPACK_B R25, R8.H1 ;  /* 0x00000008ff19723e */ /* 0x000fe400030006ff */
[----:B------:R-:W-:Y:S01]  /*66a60*/  F2FP.F16.E4M3.UNPACK_B R13, R5 ;  /* 0x00000005ff0d723e */ /* 0x000fe200020006ff */
[----:B------:R-:W-:Y:S04]  /*66a70*/  STL [R1+0x18], R24 ;  /* 0x0000181801007387 */ /* 0x000fe80000100800 */
[----:B------:R0:W-:Y:S04]  /*66a80*/  STL [R1+0x1c], R25 ;  /* 0x00001c1901007387 */ /* 0x0001e80000100800 */
[----:B------:R-:W2:Y:S04]  /*66a90*/  LDL.LU R4, [R1+0x50] ;  /* 0x0000500001047983 */ /* 0x000ea80000300800 */
[----:B------:R-:W2:Y:S01]  /*66aa0*/  LDL.LU R5, [R1+0x54] ;  /* 0x0000540001057983 */ /* 0x000ea20000300800 */
[----:B------:R-:W-:-:S03]  /*66ab0*/  F2FP.F16.E4M3.UNPACK_B R15, R7 ;  /* 0x00000007ff0f723e */ /* 0x000fc600020006ff */
[----:B------:R-:W2:Y:S04]  /*66ac0*/  LDL.LU R6, [R1+0x58] ;  /* 0x0000580001067983 */ /* 0x000ea80000300800 */
[----:B------:R-:W2:Y:S01]  /*66ad0*/  LDL.LU R7, [R1+0x5c] ;  /* 0x00005c0001077983 */ /* 0x000ea20000300800 */
[----:B------:R-:W-:Y:S02]  /*66ae0*/  F2FP.F16.E4M3.UNPACK_B R8, R0.H1 ;  /* 0x00000000ff08723e */ /* 0x000fe400030006ff */
[----:B------:R-:W-:Y:S01]  /*66af0*/  F2FP.F16.E4M3.UNPACK_B R9, R9.H1 ;  /* 0x00000009ff09723e */ /* 0x000fe200030006ff */
[----:B------:R-:W-:Y:S02]  /*66b00*/  IMAD.MOV.U32 R2, RZ, RZ, R24 ;  /* 0x000000ffff027224 */ /* 0x000fe400078e0018 */
[----:B------:R-:W-:Y:S01]  /*66b10*/  IMAD.MOV.U32 R0, RZ, RZ, R25 ;  /* 0x000000ffff007224 */ /* 0x000fe200078e0019 */
[----:B--2---:R-:W-:-:S15]  /*66b20*/  HMMA.16816.F32 R4, R12, R24, R4 ;  /* 0x000000180c04723c */ /* 0x004fde0000001804 */
[----:B------:R-:W-:-:S04]  /*66b30*/  NOP ;  /* 0x0000000000007918 */ /* 0x000fc80000000000 */
[----:B------:R-:W-:Y:S04]  /*66b40*/  STL.64 [R1+0x20], R4 ;  /* 0x0000200401007387 */ /* 0x000fe80000100a00 */
[----:B------:R1:W-:Y:S04]  /*66b50*/  STL.64 [R1+0x28], R6 ;  /* 0x0000280601007387 */ /* 0x0003e80000100a00 */
[----:B0-----:R-:W2:Y:S04]  /*66b60*/  LDL.LU.64 R24, [R1+0x4be0] ;  /* 0x004be00001187983 */ /* 0x001ea80000300a00 */
[----:B------:R-:W-:Y:S04]  /*66b70*/  STL [R1+0x10], R8 ;  /* 0x0000100801007387 */ /* 0x000fe80000100800 */
[----:B------:R0:W-:Y:S01]  /*66b80*/  STL [R1+0x14], R9 ;  /* 0x0000140901007387 */ /* 0x0001e20000100800 */
[----:B-1----:R-:W-:-:S02]  /*66b90*/  F2FP.F16.E4M3.UNPACK_B R6, R10.H1 ;  /* 0x0000000aff06723e */ /* 0x002fc400030006ff */
[----:B0-----:R-:W-:Y:S01]  /*66ba0*/  HMMA.16816.F32 R8, R12, R8, R16 ;  /* 0x000000080c08723c */ /* 0x001fe20000001810 */
[----:B------:R-:W3:Y:S04]  /*66bb0*/  LDL.LU.64 R18, [R1+0x4bd8] ;  /* 0x004bd80001127983 */ /* 0x000ee80000300a00 */
[----:B------:R-:W3:-:S14]  /*66bc0*/  LDL.LU.64 R16, [R1+0x4bd0] ;  /* 0x004bd00001107983 */ /* 0x000edc0000300a00 */
[----:B------:R-:W-:Y:S04]  /*66bd0*/  STL.64 [R1+0x30], R8 ;  /* 0x0000300801007387 */ /* 0x000fe80000100a00 */
[----:B------:R0:W-:Y:S04]  /*66be0*/  STL.64 [R1+0x38], R10 ;  /* 0x0000380a01007387 */ /* 0x0001e80000100a00 */
[----:B0-----:R-:W4:Y:S02]  /*66bf0*/  LDL.LU R11, [R1+0x4bc8] ;  /* 0x004bc800010b7983 */ /* 0x001f240000300800 */
[----:B----4-:R-:W-:-:S07]  /*66c00*/  F2FP.F16.E4M3.UNPACK_B R7, R11.H1 ;  /* 0x0000000bff07723e */ /* 0x010fce00030006ff */
[----:B---3--:R-:W-:Y:S01]  /*66c10*/  HMMA.16816.F32 R16, R12, R6, R16 ;  /* 0x000000060c10723c */ /* 0x008fe20000001810 */
[----:B------:R-:W-:-:S15]  /*66c20*/  STL.64 [R1+0x8], R6 ;  /* 0x0000080601007387 */ /* 0x000fde0000100a00 */
[----:B------:R-:W-:-:S03]  /*66c30*/  NOP ;  /* 0x0000000000007918 */ /* 0x000fc60000000000 */
[----:B------:R-:W-:Y:S04]  /*66c40*/  STL.64 [R1+0x50], R16 ;  /* 0x0000501001007387 */ /* 0x000fe80000100a00 */
[----:B------:R0:W-:Y:S04]  /*66c50*/  STL.64 [R1+0x58], R18 ;  /* 0x0000581201007387 */ /* 0x0001e80000100a00 */
[----:B0-----:R-:W3:Y:S04]  /*66c60*/  LDL.LU.64 R18, [R1+0x4bc0] ;  /* 0x004bc00001127983 */ /* 0x001ee80000300a00 */
[----:B------:R-:W3:Y:S01]  /*66c70*/  LDL.LU.64 R16, [R1+0x4bb8] ;  /* 0x004bb80001107983 */ /* 0x000ee20000300a00 */
[----:B--2---:R-:W-:-:S02]  /*66c80*/  F2FP.F16.E4M3.UNPACK_B R8, R24.H1 ;  /* 0x00000018ff08723e */ /* 0x004fc400030006ff */
[----:B------:R-:W-:Y:S02]  /*66c90*/  F2FP.F16.E4M3.UNPACK_B R9, R25.H1 ;  /* 0x00000019ff09723e */ /* 0x000fe400030006ff */
[----:B------:R-:W-:Y:S02]  /*66ca0*/  F2FP.F16.E4M3.UNPACK_B R28, R28.H1 ;  /* 0x0000001cff1c723e */ /* 0x000fe400030006ff */
[----:B------:R-:W-:Y:S01]  /*66cb0*/  F2FP.F16.E4M3.UNPACK_B R29, R29.H1 ;  /* 0x0000001dff1d723e */ /* 0x000fe200030006ff */
[----:B------:R-:W-:Y:S01]  /*66cc0*/  IMAD.MOV.U32 R3, RZ, RZ, R7 ;  /* 0x000000ffff037224 */ /* 0x000fe200078e0007 */
[----:B------:R-:W-:Y:S04]  /*66cd0*/  STL [R1], R8 ;  /* 0x0000000801007387 */ /* 0x000fe80000100800 */
[----:B------:R0:W-:Y:S01]  /*66ce0*/  STL [R1+0x4], R9 ;  /* 0x0000040901007387 */ /* 0x0001e20000100800 */
[----:B------:R-:W-:-:S02]  /*66cf0*/  IMAD.MOV.U32 R7, RZ, RZ, R8 ;  /* 0x000000ffff077224 */ /* 0x000fc400078e0008 */
[----:B------:R-:W-:Y:S01]  /*66d00*/  IMAD.MOV.U32 R5, RZ, RZ, R9 ;  /* 0x000000ffff057224 */ /* 0x000fe200078e0009 */
[C---:B---3--:R-:W-:Y:S08]  /*66d10*/  HMMA.16816.F32 R16, R12.reuse, R8, R16 ;  /* 0x000000080c10723c */ /* 0x048ff00000001810 */
[----:B0-----:R-:W-:Y:S11]  /*66d20*/  HMMA.16816.F32 R8, R12, R28, R20 ;  /* 0x0000001c0c08723c */ /* 0x001ff60000001814 */
[----:B------:R0:W-:Y:S04]  /*66d30*/  STL.64 [R1+0x60], R16 ;  /* 0x0000601001007387 */ /* 0x0001e80000100a00 */
[----:B------:R-:W-:Y:S04]  /*66d40*/  STL.64 [R1+0x68], R18 ;  /* 0x0000681201007387 */ /* 0x000fe80000100a00 */
[----:B------:R-:W-:Y:S04]  /*66d50*/  STL [R1+0x4b30], R28 ;  /* 0x004b301c01007387 */ /* 0x000fe80000100800 */
[----:B------:R-:W-:Y:S04]  /*66d60*/  STL [R1+0x4b18], R29 ;  /* 0x004b181d01007387 */ /* 0x000fe80000100800 */
[----:B------:R-:W-:Y:S04]  /*66d70*/  STL.64 [R1+0x70], R8 ;  /* 0x0000700801007387 */ /* 0x000fe80000100a00 */
[----:B------:R1:W-:Y:S04]  /*66d80*/  STL.64 [R1+0x78], R10 ;  /* 0x0000780a01007387 */ /* 0x0003e80000100a00 */
[----:B0-----:R-:W2:Y:S04]  /*66d90*/  LDL.LU R17, [R1+0x119c] ;  /* 0x00119c0001117983 */ /* 0x001ea80000300800 */
[----:B-1----:R-:W3:Y:S04]  /*66da0*/  LDL.LU R10, [R1+0x11a8] ;  /* 0x0011a800010a7983 */ /* 0x002ee80000300800 */
[----:B------:R-:W4:Y:S01]  /*66db0*/  LDL.LU R9, [R1+0x11bc] ;  /* 0x0011bc0001097983 */ /* 0x000f220000300800 */
[----:B------:R-:W-:-:S03]  /*66dc0*/  IMAD.MOV.U32 R4, RZ, RZ, R6 ;  /* 0x000000ffff047224 */ /* 0x000fc600078e0006 */
[----:B---3--:R-:W-:Y:S04]  /*66dd0*/  STL [R1+0x4bb4], R10 ;  /* 0x004bb40a01007387 */ /* 0x008fe80000100800 */
[----:B----4-:R-:W-:Y:S04]  /*66de0*/  STL [R1+0x4bb0], R9 ;  /* 0x004bb00901007387 */ /* 0x010fe80000100800 */
[----:B------:R-:W3:Y:S04]  /*66df0*/  LDL.LU R6, [R1+0x11c8] ;  /* 0x0011c80001067983 */ /* 0x000ee80000300800 */
[----:B---3--:R-:W-:Y:S04]  /*66e00*/  STL.64 [R1+0x4b68], R6 ;  /* 0x004b680601007387 */ /* 0x008fe80000100a00 */
[----:B------:R0:W-:Y:S04]  /*66e10*/  STL.64 [R1+0x4b60], R4 ;  /* 0x004b600401007387 */ /* 0x0001e80000100a00 */
[----:B0-----:R-:W3:Y:S04]  /*66e20*/  LDL.LU R4, [R1+0x1c0] ;  /* 0x0001c00001047983 */ /* 0x001ee80000300800 */
        /* <DEDUP_REMOVED lines=15> */
[----:B------:R-:W3:Y:S04]  /*66f20*/  LDL.LU R16, [R1+0x1198] ;  /* 0x0011980001107983 */ /* 0x000ee80000300800 */
[----:B--2---:R-:W-:Y:S04]  /*66f30*/  STL.64 [R1+0x4b98], R18 ;  /* 0x004b981201007387 */ /* 0x004fe80000100a00 */
[----:B---3--:R0:W-:Y:S04]  /*66f40*/  STL.64 [R1+0x4b90], R16 ;  /* 0x004b901001007387 */ /* 0x0081e80000100a00 */
        /* <DEDUP_REMOVED lines=16> */
[----:B------:R-:W4:Y:S04]  /*67050*/  LDL.LU R6, [R1+0x1a8] ;  /* 0x0001a80001067983 */ /* 0x000f280000300800 */
[----:B------:R-:W4:Y:S01]  /*67060*/  LDL.LU R7, [R1+0x1ac] ;  /* 0x0001ac0001077983 */ /* 0x000f220000300800 */
[----:B------:R-:W-:-:S02]  /*67070*/  F2FP.F16.E4M3.UNPACK_B R24, R24.H1 ;  /* 0x00000018ff18723e */ /* 0x000fc400030006ff */
[----:B------:R-:W-:Y:S01]  /*67080*/  F2FP.F16.E4M3.UNPACK_B R25, R25.H1 ;  /* 0x00000019ff19723e */ /* 0x000fe200030006ff */
[C---:B------:R-:W-:Y:S08]  /*67090*/  HMMA.16816.F32 R8, R12.reuse, R26, R8 ;  /* 0x0000001a0c08723c */ /* 0x040ff00000001808 */
[----:B--2---:R-:W-:Y:S01]  /*670a0*/  HMMA.16816.F32 R16, R12, R24, R16 ;  /* 0x000000180c10723c */ /* 0x004fe20000001810 */
[----:B----4-:R-:W-:Y:S04]  /*670b0*/  STL.64 [R1+0x4b88], R6 ;  /* 0x004b880601007387 */ /* 0x010fe80000100a00 */
[----:B---3--:R0:W-:Y:S04]  /*670c0*/  STL.64 [R1+0x4b80], R4 ;  /* 0x004b800401007387 */ /* 0x0081e80000100a00 */
[----:B0-----:R-:W2:Y:S04]  /*670d0*/  LDL.LU R4, [R1+0x190] ;  /* 0x0001900001047983 */ /* 0x001ea80000300800 */
[----:B------:R-:W2:Y:S04]  /*670e0*/  LDL.LU R5, [R1+0x194] ;  /* 0x0001940001057983 */ /* 0x000ea80000300800 */
[----:B------:R-:W2:Y:S04]  /*670f0*/  LDL.LU R6, [R1+0x198] ;  /* 0x0001980001067983 */ /* 0x000ea80000300800 */
[----:B------:R-:W2:Y:S04]  /*67100*/  LDL.LU R7, [R1+0x19c] ;  /* 0x00019c0001077983 */ /* 0x000ea80000300800 */
[----:B------:R-:W-:Y:S04]  /*67110*/  STL.64 [R1+0xe0], R8 ;  /* 0x0000e00801007387 */ /* 0x000fe80000100a00 */
[----:B------:R0:W-:Y:S04]  /*67120*/  STL.64 [R1+0xe8], R10 ;  /* 0x0000e80a01007387 */ /* 0x0001e80000100a00 */
[----:B0-----:R-:W3:Y:S04]  /*67130*/  LDL.LU R10, [R1+0x4bb4] ;  /* 0x004bb400010a7983 */ /* 0x001ee80000300800 */
[----:B------:R-:W4:Y:S04]  /*67140*/  LDL.LU R9, [R1+0x4bb0] ;  /* 0x004bb00001097983 */ /* 0x000f280000300800 */
[----:B------:R-:W3:Y:S04]  /*67150*/  LDL.LU R11, [R1+0x11ac] ;  /* 0x0011ac00010b7983 */ /* 0x000ee80000300800 */
[----:B------:R-:W3:Y:S04]  /*67160*/  LDL.LU R8, [R1+0x11b8] ;  /* 0x0011b80001087983 */ /* 0x000ee80000300800 */
[----:B------:R-:W-:Y:S04]  /*67170*/  STL.64 [R1+0x110], R16 ;  /* 0x0001101001007387 */ /* 0x000fe80000100a00 */
[----:B------:R0:W-:Y:S04]  /*67180*/  STL.64 [R1+0x118], R18 ;  /* 0x0001181201007387 */ /* 0x0001e80000100a00 */
[----:B0-----:R-:W3:Y:S04]  /*67190*/  LDL.LU.64 R18, [R1+0x4ba8] ;  /* 0x004ba80001127983 */ /* 0x001ee80000300a00 */
[----:B------:R-:W3:Y:S01]  /*671a0*/  LDL.LU.64 R16, [R1+0x4ba0] ;  /* 0x004ba00001107983 */ /* 0x000ee20000300a00 */
[----:B------:R-:W-:-:S02]  /*671b0*/  F2FP.F16.E4M3.UNPACK_B R22, R22.H1 ;  /* 0x00000016ff16723e */ /* 0x000fc400030006ff */
[----:B------:R-:W-:Y:S02]  /*671c0*/  F2FP.F16.E4M3.UNPACK_B R23, R23.H1 ;  /* 0x00000017ff17723e */ /* 0x000fe400030006ff */
[----:B------:R-:W-:Y:S02]  /*671d0*/  F2FP.F16.E4M3.UNPACK_B R20, R20.H1 ;  /* 0x00000014ff14723e */ /* 0x000fe400030006ff */
[----:B------:R-:W-:Y:S01]  /*671e0*/  F2FP.F16.E4M3.UNPACK_B R21, R21.H1 ;  /* 0x00000015ff15723e */ /* 0x000fe200030006ff */
[----:B------:R-:W-:Y:S04]  /*671f0*/  STL.64 [R1+0x4ab8], R26 ;  /* 0x004ab81a01007387 */ /* 0x000fe80000100a00 */
[----:B------:R0:W-:Y:S04]  /*67200*/  STL.64 [R1+0x4ab0], R24 ;  /* 0x004ab01801007387 */ /* 0x0001e80000100a00 */
[----:B0-----:R-:W4:Y:S04]  /*67210*/  LDL.LU R24, [R1+0x200] ;  /* 0x0002000001187983 */ /* 0x001f280000300800 */
[----:B------:R-:W4:Y:S04]  /*67220*/  LDL.LU R25, [R1+0x204] ;  /* 0x0002040001197983 */ /* 0x000f280000300800 */
[----:B------:R-:W4:Y:S04]  /*67230*/  LDL.LU R26, [R1+0x208] ;  /* 0x00020800011a7983 */ /* 0x000f280000300800 */
[----:B------:R-:W4:Y:S01]  /*67240*/  LDL.LU R27, [R1+0x20c] ;  /* 0x00020c00011b7983 */ /* 0x000f220000300800 */
[C---:B--2---:R-:W-:Y:S08]  /*67250*/  HMMA.16816.F32 R4, R12.reuse, R20, R4 ;  /* 0x000000140c04723c */ /* 0x044ff00000001804 */
        /* <DEDUP_REMOVED lines=9> */
[----:B------:R-:W3:Y:S04]  /*672f0*/  LDL.LU.64 R4, [R1+0x4b80] ;  /* 0x004b800001047983 */ /* 0x000ee80000300a00 */
[----:B------:R-:W-:Y:S04]  /*67300*/  STL.64 [R1+0x4aa8], R22 ;  /* 0x004aa81601007387 */ /* 0x000fe80000100a00 */
[----:B------:R0:W-:Y:S04]  /*67310*/  STL.64 [R1+0x4aa0], R20 ;  /* 0x004aa01401007387 */ /* 0x0001e80000100a00 */
[----:B0-----:R-:W4:Y:S04]  /*67320*/  LDL.LU R20, [R1+0x1e0] ;  /* 0x0001e00001147983 */ /* 0x001f280000300800 */
[----:B------:R-:W4:Y:S04]  /*67330*/  LDL.LU R21, [R1+0x1e4] ;  /* 0x0001e40001157983 */ /* 0x000f280000300800 */
[----:B------:R-:W4:Y:S04]  /*67340*/  LDL.LU R22, [R1+0x1e8] ;  /* 0x0001e80001167983 */ /* 0x000f280000300800 */
[----:B------:R-:W4:Y:S01]  /*67350*/  LDL.LU R23, [R1+0x1ec] ;  /* 0x0001ec0001177983 */ /* 0x000f220000300800 */
[----:B--2---:R-:W-:-:S02]  /*67360*/  F2FP.F16.E4M3.UNPACK_B R18, R18.H1 ;  /* 0x00000012ff12723e */ /* 0x004fc400030006ff */
[----:B------:R-:W-:-:S07]  /*67370*/  F2FP.F16.E4M3.UNPACK_B R19, R19.H1 ;  /* 0x00000013ff13723e */ /* 0x000fce00030006ff */
[----:B---3--:R-:W-:-:S15]  /*67380*/  HMMA.16816.F32 R4, R12, R18, R4 ;  /* 0x000000120c04723c */ /* 0x008fde0000001804 */
        /* <DEDUP_REMOVED lines=8> */
[----:B------:R-:W-:Y:S02]  /*67410*/  F2FP.F16.E4M3.UNPACK_B R11, R11.H1 ;  /* 0x0000000bff0b723e */ /* 0x000fe400030006ff */
[----:B------:R-:W-:Y:S02]  /*67420*/  F2FP.F16.E4M3.UNPACK_B R8, R8.H1 ;  /* 0x00000008ff08723e */ /* 0x000fe400030006ff */
[----:B----4-:R-:W-:Y:S01]  /*67430*/  F2FP.F16.E4M3.UNPACK_B R9, R9.H1 ;  /* 0x00000009ff09723e */ /* 0x010fe200030006ff */
        /* <DEDUP_REMOVED lines=8> */
[C---:B0-----:R-:W-:Y:S08]  /*674c0*/  HMMA.16816.F32 R16, R12.reuse, R10, R20 ;  /* 0x0000000a0c10723c */ /* 0x041ff00000001814 */
[----:B------:R-:W-:Y:S11]  /*674d0*/  HMMA.16816.F32 R20, R12, R8, R24 ;  /* 0x000000080c14723c */ /* 0x000ff60000001818 */
[----:B------:R0:W-:Y:S04]  /*674e0*/  STL.64 [R1+0x1a0], R16 ;  /* 0x0001a01001007387 */ /* 0x0001e80000100a00 */
[----:B------:R1:W-:Y:S04]  /*674f0*/  STL.64 [R1+0x1a8], R18 ;  /* 0x0001a81201007387 */ /* 0x0003e80000100a00 */
[----:B0-----:R-:W4:Y:S04]  /*67500*/  LDL.LU R16, [R1+0xfc0] ;  /* 0x000fc00001107983 */ /* 0x001f280000300800 */
[----:B------:R0:W-:Y:S04]  /*67510*/  STL.64 [R1+0x1e0], R20 ;  /* 0x0001e01401007387 */ /* 0x0001e80000100a00 */
[----:B------:R0:W-:Y:S04]  /*67520*/  STL.64 [R1+0x1e8], R22 ;  /* 0x0001e81601007387 */ /* 0x0001e80000100a00 */
[----:B------:R-:W4:Y:S04]  /*67530*/  LDL.LU R17, [R1+0xfc4] ;  /* 0x000fc40001117983 */ /* 0x000f280000300800 */
[----:B-1----:R-:W2:Y:S04]  /*67540*/  LDL.LU R18, [R1+0xfc8] ;  /* 0x000fc80001127983 */ /* 0x002ea80000300800 */
[----:B------:R-:W2:Y:S04]  /*67550*/  LDL.LU R19, [R1+0xfcc] ;  /* 0x000fcc0001137983 */ /* 0x000ea80000300800 */
[----:B--2---:R1:W-:Y:S04]  /*67560*/  STL.64 [R1+0x4ac8], R18 ;  /* 0x004ac81201007387 */ /* 0x0043e80000100a00 */
[----:B----4-:R-:W-:Y:S04]  /*67570*/  STL.64 [R1+0x4ac0], R16 ;  /* 0x004ac01001007387 */ /* 0x010fe80000100a00 */
[----:B0-----:R-:W2:Y:S04]  /*67580*/  LDL.LU R20, [R1+0xfe0] ;  /* 0x000fe00001147983 */ /* 0x001ea80000300800 */
[----:B------:R-:W2:Y:S04]  /*67590*/  LDL.LU R21, [R1+0xfe4] ;  /* 0x000fe40001157983 */ /* 0x000ea80000300800 */
[----:B------:R-:W4:Y:S04]  /*675a0*/  LDL.LU R22, [R1+0xfe8] ;  /* 0x000fe80001167983 */ /* 0x000f280000300800 */
[----:B------:R-:W4:Y:S01]  /*675b0*/  LDL.LU R23, [R1+0xfec] ;  /* 0x000fec0001177983 */ /* 0x000f220000300800 */
[----:B-1----:R-:W-:-:S02]  /*675c0*/  IMAD.MOV.U32 R18, RZ, RZ, R7 ;  /* 0x000000ffff127224 */ /* 0x002fc400078e0007 */
[----:B---3--:R-:W-:Y:S01]  /*675d0*/  IMAD.MOV.U32 R19, RZ, RZ, R5 ;  /* 0x000000ffff137224 */ /* 0x008fe200078e0005 */
[----:B----4-:R-:W-:Y:S04]  /*675e0*/  STL.64 [R1+0x4ad8], R22 ;  /* 0x004ad81601007387 */ /* 0x010fe80000100a00 */
        /* <DEDUP_REMOVED lines=10> */
[----:B-1----:R-:W2:Y:S04]  /*67690*/  LDL.64 R18, [R1+0x10] ;  /* 0x0000100001127983 */ /* 0x002ea80000100a00 */
[----:B--2---:R1:W-:Y:S04]  /*676a0*/  STL.64 [R1+0x4b00], R18 ;  /* 0x004b001201007387 */ /* 0x0043e80000100a00 */
[----:B------:R-:W-:Y:S04]  /*676b0*/  STL.64 [R1+0x4af8], R16 ;  /* 0x004af81001007387 */ /* 0x000fe80000100a00 */
[----:B0-----:R-:W2:Y:S04]  /*676c0*/  LDL.LU R20, [R1+0x1010] ;  /* 0x0010100001147983 */ /* 0x001ea80000300800 */
[----:B------:R-:W2:Y:S04]  /*676d0*/  LDL.LU R21, [R1+0x1014] ;  /* 0x0010140001157983 */ /* 0x000ea80000300800 */
[----:B------:R-:W3:Y:S04]  /*676e0*/  LDL.LU R22, [R1+0x1018] ;  /* 0x0010180001167983 */ /* 0x000ee80000300800 */
[----:B------:R-:W3:Y:S01]  /*676f0*/  LDL.LU R23, [R1+0x101c] ;  /* 0x00101c0001177983 */ /* 0x000ee20000300800 */
[----:B-1----:R-:W-:-:S02]  /*67700*/  IMAD.MOV.U32 R18, RZ, RZ, R2 ;  /* 0x000000ffff127224 */ /* 0x002fc400078e0002 */
[----:B------:R-:W-:Y:S01]  /*67710*/  IMAD.MOV.U32 R19, RZ, RZ, R0 ;  /* 0x000000ffff137224 */ /* 0x000fe200078e0000 */
[----:B---3--:R-:W-:Y:S04]  /*67720*/  STL.64 [R1+0x4b10], R22 ;  /* 0x004b101601007387 */ /* 0x008fe80000100a00 */
[----:B--2---:R0:W-:Y:S04]  /*67730*/  STL.64 [R1+0x4b08], R20 ;  /* 0x004b081401007387 */ /* 0x0041e80000100a00 */
[----:B------:R-:W-:Y:S04]  /*67740*/  STL [R1+0x4b34], R18 ;  /* 0x004b341201007387 */ /* 0x000fe80000100800 */
[----:B------:R1:W-:Y:S04]  /*67750*/  STL [R1+0x4b38], R19 ;  /* 0x004b381301007387 */ /* 0x0003e80000100800 */
        /* <DEDUP_REMOVED lines=8> */
[----:B------:R-:W2:Y:S04]  /*677e0*/  LDL.LU R3, [R1+0x11ec] ;  /* 0x0011ec0001037983 */ /* 0x000ea80000300800 */
[----:B------:R-:W2:Y:S04]  /*677f0*/  LDL.LU R29, [R1+0x38ec] ;  /* 0x0038ec00011d7983 */ /* 0x000ea80000300800 */
[----:B-1----:R-:W2:Y:S04]  /*67800*/  LDL.LU R19, [R1+0x38f8] ;  /* 0x0038f80001137983 */ /* 0x002ea80000300800 */
[----:B--2---:R0:W-:Y:S04]  /*67810*/  STL [R1+0x4b3c], R19 ;  /* 0x004b3c1301007387 */ /* 0x0041e80000100800 */
[----:B0-----:R-:W2:Y:S04]  /*67820*/  LDL.LU R19, [R1+0x38f0] ;  /* 0x0038f00001137983 */ /* 0x001ea80000300800 */
        /* <DEDUP_REMOVED lines=10> */
[----:B----4-:R-:W-:Y:S01]  /*678d0*/  F2FP.F16.E4M3.UNPACK_B R7, R7.H1 ;  /* 0x00000007ff07723e */ /* 0x010fe200030006ff */
        /* <DEDUP_REMOVED lines=17> */
[----:B------:R-:W3:Y:S04]  /*679f0*/  LDL.LU R27, [R1+0xffc] ;  /* 0x000ffc00011b7983 */ /* 0x000ee80000300800 */
        /* <DEDUP_REMOVED lines=12> */
[----:B------:R-:W-:-:S02]  /*67ac0*/  F2FP.F16.E4M3.UNPACK_B R4, R4.H1 ;  /* 0x00000004ff04723e */ /* 0x000fc400030006ff */
[----:B------:R-:W-:-:S07]  /*67ad0*/  F2FP.F16.E4M3.UNPACK_B R5, R5.H1 ;  /* 0x00000005ff05723e */ /* 0x000fce00030006ff */
        /* <DEDUP_REMOVED lines=12> */
[----:B--2---:R-:W-:-:S03]  /*67ba0*/  IMAD R29, R29, 0x100, R19 ;  /* 0x000001001d1d7824 */ /* 0x004fc600078e0213 */
[----:B------:R-:W2:Y:S01]  /*67bb0*/  LDL.LU R19, [R1+0x4b3c] ;  /* 0x004b3c0001137983 */ /* 0x000ea20000300800 */
[----:B------:R-:W-:Y:S02]  /*67bc0*/  F2FP.F16.E4M3.UNPACK_B R2, R2.H1 ;  /* 0x00000002ff02723e */ /* 0x000fe400030006ff */
[----:B------:R-:W-:Y:S01]  /*67bd0*/  F2FP.F16.E4M3.UNPACK_B R3, R3.H1 ;  /* 0x00000003ff03723e */ /* 0x000fe200030006ff */
[----:B---3--:R-:W-:Y:S02]  /*67be0*/  IMAD R16, R16, 0x100, R18 ;  /* 0x0000010010107824 */ /* 0x008fe400078e0212 */
[----:B------:R-:W-:-:S04]  /*67bf0*/  IMAD R0, R0, 0x100, R28 ;  /* 0x0000010000007824 */ /* 0x000fc800078e021c */
[----:B----4-:R-:W-:Y:S01]  /*67c00*/  HMMA.16816.F32 R12, R12, R2, R20 ;  /* 0x000000020c0c723c */ /* 0x010fe20000001814 */
[----:B--2---:R-:W-:Y:S02]  /*67c10*/  IMAD R17, R17, 0x100, R19 ;  /* 0x0000010011117824 */ /* 0x004fe400078e0213 */
[----:B------:R-:W2:Y:S04]  /*67c20*/  LDL.LU R19, [R1+0x4b38] ;  /* 0x004b380001137983 */ /* 0x000ea80000300800 */
[----:B------:R-:W2:Y:S04]  /*67c30*/  LDL.LU R18, [R1+0x4b34] ;  /* 0x004b340001127983 */ /* 0x000ea80000300800 */
[----:B------:R-:W3:Y:S04]  /*67c40*/  LDL.LU R28, [R1+0x4b30] ;  /* 0x004b3000011c7983 */ /* 0x000ee80000300800 */
[----:B------:R-:W2:Y:S04]  /*67c50*/  LDL.LU.64 R22, [R1+0x4b28] ;  /* 0x004b280001167983 */ /* 0x000ea80000300a00 */
[----:B------:R-:W2:Y:S04]  /*67c60*/  LDL.LU.64 R20, [R1+0x4b20] ;  /* 0x004b200001147983 */ /* 0x000ea80000300a00 */
[----:B------:R0:W-:Y:S04]  /*67c70*/  STL.64 [R1+0x1050], R12 ;  /* 0x0010500c01007387 */ /* 0x0001e80000100a00 */
[----:B------:R1:W-:Y:S01]  /*67c80*/  STL.64 [R1+0x1058], R14 ;  /* 0x0010580e01007387 */ /* 0x0003e20000100a00 */
[----:B0-----:R-:W-:-:S02]  /*67c90*/  F2FP.F16.E4M3.UNPACK_B R12, R29 ;  /* 0x0000001dff0c723e */ /* 0x001fc400020006ff */
        /* <DEDUP_REMOVED lines=9> */
[----:B0-----:R-:W4:Y:S04]  /*67d30*/  LDL.LU.64 R18, [R1+0x4b00] ;  /* 0x004b000001127983 */ /* 0x001f280000300a00 */
[----:B------:R-:W2:Y:S01]  /*67d40*/  LDL.LU.64 R16, [R1+0x4af8] ;  /* 0x004af80001107983 */ /* 0x000ea20000300a00 */
[----:B----4-:R-:W-:Y:S01]  /*67d50*/  HMMA.16816.F32 R4, R12, R18, R4 ;  /* 0x000000120c04723c */ /* 0x010fe20000001804 */
[----:B------:R-:W-:-:S15]  /*67d60*/  IMAD.MOV.U32 R0, RZ, RZ, R19 ;  /* 0x000000ffff007224 */ /* 0x000fde00078e0013 */
[----:B------:R-:W-:-:S03]  /*67d70*/  NOP ;  /* 0x0000000000007918 */ /* 0x000fc60000000000 */
[----:B------:R0:W-:Y:S02]  /*67d80*/  STL.64 [R1+0x10a0], R4 ;  /* 0x0010a00401007387 */ /* 0x0001e40000100a00 */
[----:B0-----:R-:W-:Y:S02]  /*67d90*/  IMAD.MOV.U32 R4, RZ, RZ, R18 ;  /* 0x000000ffff047224 */ /* 0x001fe400078e0012 */
[C---:B--2---:R-:W-:Y:S01]  /*67da0*/  HMMA.16816.F32 R16, R12.reuse, R16, R20 ;  /* 0x000000100c10723c */ /* 0x044fe20000001814 */
[----:B------:R-:W-:Y:S04]  /*67db0*/  STL.64 [R1+0x10a8], R6 ;  /* 0x0010a80601007387 */ /* 0x000fe80000100a00 */
[----:B------:R-:W2:Y:S04]  /*67dc0*/  LDL.LU.64 R22, [R1+0x4af0] ;  /* 0x004af00001167983 */ /* 0x000ea80000300a00 */
[----:B------:R-:W2:Y:S10]  /*67dd0*/  LDL.LU.64 R20, [R1+0x4ae8] ;  /* 0x004ae80001147983 */ /* 0x000eb40000300a00 */
[----:B------:R-:W-:Y:S04]  /*67de0*/  STL.64 [R1+0x1090], R16 ;  /* 0x0010901001007387 */ /* 0x000fe80000100a00 */
[----:B------:R0:W-:Y:S04]  /*67df0*/  STL.64 [R1+0x1098], R18 ;  /* 0x0010981201007387 */ /* 0x0001e80000100a00 */
[----:B0-----:R-:W2:Y:S01]  /*67e00*/  LDL.LU.64 R18, [R1+0x4ae0] ;  /* 0x004ae00001127983 */ /* 0x001ea20000300a00 */
[C---:B---3--:R-:W-:Y:S08]  /*67e10*/  HMMA.16816.F32 R24, R12.reuse, R28, R24 ;  /* 0x0000001c0c18723c */ /* 0x048ff00000001818 */
[----:B--2---:R-:W-:Y:S01]  /*67e20*/  HMMA.16816.F32 R16, R12, R18, R20 ;  /* 0x000000120c10723c */ /* 0x004fe20000001814 */
[----:B------:R-:W2:Y:S04]  /*67e30*/  LDL.LU.64 R22, [R1+0x4ad8] ;  /* 0x004ad80001167983 */ /* 0x000ea80000300a00 */
[----:B------:R-:W2:-:S14]  /*67e40*/  LDL.LU.64 R20, [R1+0x4ad0] ;  /* 0x004ad00001147983 */ /* 0x000e9c0000300a00 */
[----:B------:R-:W-:Y:S04]  /*67e50*/  STL.64 [R1+0x10d0], R16 ;  /* 0x0010d01001007387 */ /* 0x000fe80000100a00 */
[----:B------:R0:W-:Y:S04]  /*67e60*/  STL.64 [R1+0x10d8], R18 ;  /* 0x0010d81201007387 */ /* 0x0001e80000100a00 */
[----:B0-----:R-:W3:Y:S04]  /*67e70*/  LDL.LU.64 R18, [R1+0x4ac8] ;  /* 0x004ac80001127983 */ /* 0x001ee80000300a00 */
[----:B------:R-:W3:Y:S04]  /*67e80*/  LDL.LU.64 R16, [R1+0x4ac0] ;  /* 0x004ac00001107983 */ /* 0x000ee80000300a00 */
        /* <DEDUP_REMOVED lines=9> */
[C---:B----4-:R-:W-:Y:S03]  /*67f20*/  HMMA.16816.F32 R8, R12.reuse, R24, R8 ;  /* 0x000000180c08723c */ /* 0x050fe60000001808 */
[----:B------:R-:W2:Y:S04]  /*67f30*/  LDL.LU.64 R20, [R1+0x4aa0] ;  /* 0x004aa00001147983 */ /* 0x000ea80000300a00 */
[----:B------:R0:W-:Y:S04]  /*67f40*/  STL.64 [R1+0x49f0], R26 ;  /* 0x0049f01a01007387 */ /* 0x0001e80000100a00 */
[----:B------:R-:W-:Y:S08]  /*67f50*/  STL.64 [R1+0x49e8], R24 ;  /* 0x0049e81801007387 */ /* 0x000ff00000100a00 */
[----:B------:R-:W-:Y:S04]  /*67f60*/  STL.64 [R1+0x1f50], R8 ;  /* 0x001f500801007387 */ /* 0x000fe80000100a00 */
[----:B------:R3:W-:Y:S01]  /*67f70*/  STL.64 [R1+0x1f58], R10 ;  /* 0x001f580a01007387 */ /* 0x0007e20000100a00 */
        /* <DEDUP_REMOVED lines=31> */
[----:B------:R-:W2:Y:S04]  /*68170*/  LDL.64 R24, [R1+0x18] ;  /* 0x0000180001187983 */ /* 0x000ea80000100a00 */
[----:B------:R-:W-:Y:S04]  /*68180*/  STL.64 [R1+0x4a28], R26 ;  /* 0x004a281a01007387 */ /* 0x000fe80000100a00 */
[----:B--2---:R0:W-:Y:S04]  /*68190*/  STL.64 [R1+0x4a20], R24 ;  /* 0x004a201801007387 */ /* 0x0041e80000100a00 */
        /* <DEDUP_REMOVED lines=86> */
[----:B------:R-:W-:Y:S04]  /*68700*/  STL [R1+0x4968], R3 ;  /* 0x0049680301007387 */ /* 0x000fe80000100800 */
[----:B------:R0:W-:Y:S04]  /*68710*/  STL.64 [R1+0x1390], R12 ;  /* 0x0013900c01007387 */ /* 0x0001e80000100a00 */
[----:B------:R1:W-:Y:S01]  /*68720*/  STL.64 [R1+0x1398], R14 ;  /* 0x0013980e01007387 */ /* 0x0003e20000100a00 */
[----:B---3--:R-:W-:-:S02]  /*68730*/  IMAD R8, R8, 0x100, R5 ;  /* 0x0000010008087824 */ /* 0x008fc400078e0205 */
[----:B------:R-:W-:-:S03]  /*68740*/  IMAD R5, R7, 0x100, R6 ;  /* 0x0000010007057824 */ /* 0x000fc600078e0206 */
[----:B0-----:R-:W-:Y:S02]  /*68750*/  F2FP.F16.E4M3.UNPACK_B R12, R8 ;  /* 0x00000008ff0c723e */ /* 0x001fe400020006ff */
[----:B------:R-:W-:Y:S02]  /*68760*/  F2FP.F16.E4M3.UNPACK_B R13, R5 ;  /* 0x00000005ff0d723e */ /* 0x000fe400020006ff */
[----:B-1----:R-:W-:Y:S02]  /*68770*/  F2FP.F16.E4M3.UNPACK_B R14, R4 ;  /* 0x00000004ff0e723e */ /* 0x002fe400020006ff */
[----:B------:R-:W-:-:S07]  /*68780*/  F2FP.F16.E4M3.UNPACK_B R15, R0 ;  /* 0x00000000ff0f723e */ /* 0x000fce00020006ff */
[----:B--2---:R-:W-:Y:S01]  /*68790*/  HMMA.16816.F32 R4, R12, R24, R16 ;  /* 0x000000180c04723c */ /* 0x004fe20000001810 */
[----:B------:R-:W-:-:S15]  /*687a0*/  IMAD.MOV.U32 R2, RZ, RZ, R24 ;  /* 0x000000ffff027224 */ /* 0x000fde00078e0018 */
[----:B------:R-:W-:-:S03]  /*687b0*/  NOP ;  /* 0x0000000000007918 */ /* 0x000fc60000000000 */
[----:B------:R-:W-:Y:S04]  /*687c0*/  STL.64 [R1+0x1210], R4 ;  /* 0x0012100401007387 */ /* 0x000fe80000100a00 */
[----:B------:R0:W-:Y:S02]  /*687d0*/  STL.64 [R1+0x1218], R6 ;  /* 0x0012180601007387 */ /* 0x0001e40000100a00 */
[----:B0-----:R-:W-:Y:S02]  /*687e0*/  HMMA.16816.F32 R4, R12, R26, R20 ;  /* 0x0000001a0c04723c */ /* 0x001fe40000001814 */
[----:B------:R-:W-:Y:S04]  /*687f0*/  STL [R1+0x4974], R2 ;  /* 0x0049740201007387 */ /* 0x000fe80000100800 */
[----:B------:R-:W2:Y:S01]  /*68800*/  LDL.LU R16, [R1+0xec0] ;  /* 0x000ec00001107983 */ /* 0x000ea20000300800 */
[----:B------:R-:W-:-:S12]  /*68810*/  IMAD.MOV.U32 R0, RZ, RZ, R25 ;  /* 0x000000ffff007224 */ /* 0x000fd800078e0019 */
[----:B------:R-:W-:Y:S04]  /*68820*/  STL.64 [R1+0x1ec0], R4 ;  /* 0x001ec00401007387 */ /* 0x000fe80000100a00 */
[----:B------:R0:W-:Y:S04]  /*68830*/  STL.64 [R1+0x1ec8], R6 ;  /* 0x001ec80601007387 */ /* 0x0001e80000100a00 */
        /* <DEDUP_REMOVED lines=11> */
[----:B0-----:R-:W3:Y:S04]  /*688f0*/  LDL.64 R6, [R1+0x8] ;  /* 0x0000080001067983 */ /* 0x001ee80000100a00 */
[----:B--2---:R0:W-:Y:S04]  /*68900*/  STL.64 [R1+0x4a00], R26 ;  /* 0x004a001a01007387 */ /* 0x0041e80000100a00 */
[----:B0-----:R-:W2:Y:S04]  /*68910*/  LDL R26, [R1] ;  /* 0x00000000011a7983 */ /* 0x001ea80000100800 */
[----:B------:R-:W2:Y:S04]  /*68920*/  LDL R27, [R1+0x4] ;  /* 0x00000400011b7983 */ /* 0x000ea80000100800 */
[----:B------:R0:W-:Y:S04]  /*68930*/  STL.64 [R1+0x49f8], R24 ;  /* 0x0049f81801007387 */ /* 0x0001e80000100a00 */
[----:B--2---:R1:W-:Y:S04]  /*68940*/  STL.64 [R1+0x4a18], R26 ;  /* 0x004a181a01007387 */ /* 0x0043e80000100a00 */
[----:B0-----:R-:W2:Y:S04]  /*68950*/  LDL.LU R24, [R1+0xf20] ;  /* 0x000f200001187983 */ /* 0x001ea80000300800 */
[----:B------:R-:W2:Y:S04]  /*68960*/  LDL.LU R25, [R1+0xf24] ;  /* 0x000f240001197983 */ /* 0x000ea80000300800 */
[----:B-1----:R-:W2:Y:S04]  /*68970*/  LDL.LU R26, [R1+0xf28] ;  /* 0x000f2800011a7983 */ /* 0x002ea80000300800 */
        /* <DEDUP_REMOVED lines=33> */
[----:B------:R-:W2:Y:S01]  /*68b90*/  LDL.LU R4, [R1+0xe90] ;  /* 0x000e900001047983 */ /* 0x000ea20000300800 */
[----:B------:R-:W-:-:S03]  /*68ba0*/  IMAD.MOV.U32 R2, RZ, RZ, R6 ;  /* 0x000000ffff027224 */ /* 0x000fc600078e0006 */
[----:B------:R-:W2:Y:S01]  /*68bb0*/  LDL.LU R5, [R1+0xe94] ;  /* 0x000e940001057983 */ /* 0x000ea20000300800 */
[----:B------:R-:W-:-:S03]  /*68bc0*/  IMAD.MOV.U32 R3, RZ, RZ, R7 ;  /* 0x000000ffff037224 */ /* 0x000fc600078e0007 */
[----:B------:R-:W2:Y:S04]  /*68bd0*/  LDL.LU R6, [R1+0xe98] ;  /* 0x000e980001067983 */ /* 0x000ea80000300800 */
        /* <DEDUP_REMOVED lines=96> */
[----:B----4-:R-:W-:Y:S04]  /*691e0*/  STL.64 [R1+0x4908], R6 ;  /* 0x0049080601007387 */ /* 0x010fe80000100a00 */
[----:B------:R-:W4:Y:S04]  /*691f0*/  LDL.LU R24, [R1+0xe10] ;  /* 0x000e100001187983 */ /* 0x000f280000300800 */
[----:B------:R-:W4:Y:S04]  /*69200*/  LDL.LU R25, [R1+0xe14] ;  /* 0x000e140001197983 */ /* 0x000f280000300800 */
[----:B------:R-:W2:Y:S04]  /*69210*/  LDL.LU R26, [R1+0xe18] ;  /* 0x000e1800011a7983 */ /* 0x000ea80000300800 */
[----:B------:R-:W2:Y:S01]  /*69220*/  LDL.LU R27, [R1+0xe1c] ;  /* 0x000e1c00011b7983 */ /* 0x000ea20000300800 */
[----:B-1----:R-:W-:-:S03]  /*69230*/  IMAD.MOV.U32 R4, RZ, RZ, R2 ;  /* 0x000000ffff047224 */ /* 0x002fc600078e0002 */
[----:B------:R-:W3:Y:S04]  /*69240*/  LDL.LU R2, [R1+0x4974] ;  /* 0x0049740001027983 */ /* 0x000ee80000300800 */
[----:B--2---:R-:W-:Y:S04]  /*69250*/  STL.64 [R1+0x4900], R26 ;  /* 0x0049001a01007387 */ /* 0x004fe80000100a00 */
[----:B----4-:R0:W-:Y:S04]  /*69260*/  STL.64 [R1+0x48f8], R24 ;  /* 0x0048f81801007387 */ /* 0x0101e80000100a00 */
[----:B0-----:R-:W2:Y:S04]  /*69270*/  LDL.LU R24, [R1+0xe20] ;  /* 0x000e200001187983 */ /* 0x001ea80000300800 */
[----:B------:R-:W2:Y:S04]  /*69280*/  LDL.LU R25, [R1+0xe24] ;  /* 0x000e240001197983 */ /* 0x000ea80000300800 */
[----:B------:R-:W4:Y:S04]  /*69290*/  LDL.LU R26, [R1+0xe28] ;  /* 0x000e2800011a7983 */ /* 0x000f280000300800 */
[----:B------:R-:W4:Y:S04]  /*692a0*/  LDL.LU R27, [R1+0xe2c] ;  /* 0x000e2c00011b7983 */ /* 0x000f280000300800 */
[----:B------:R-:W2:Y:S01]  /*692b0*/  LDL.64 R6, [R1+0x10] ;  /* 0x0000100001067983 */ /* 0x000ea20000100a00 */
[----:B------:R-:W-:-:S03]  /*692c0*/  IMAD.MOV.U32 R5, RZ, RZ, R3 ;  /* 0x000000ffff057224 */ /* 0x000fc600078e0003 */
[----:B--2---:R-:W-:Y:S04]  /*692d0*/  STL.64 [R1+0x4938], R6 ;  /* 0x0049380601007387 */ /* 0x004fe80000100a00 */
[----:B------:R-:W-:Y:S04]  /*692e0*/  STL.64 [R1+0x4930], R4 ;  /* 0x0049300401007387 */ /* 0x000fe80000100a00 */
[----:B----4-:R-:W-:Y:S04]  /*692f0*/  STL.64 [R1+0x4918], R26 ;  /* 0x0049181a01007387 */ /* 0x010fe80000100a00 */
[----:B------:R0:W-:Y:S04]  /*69300*/  STL.64 [R1+0x4910], R24 ;  /* 0x0049101801007387 */ /* 0x0001e80000100a00 */
[----:B0-----:R-:W2:Y:S04]  /*69310*/  LDL.LU R24, [R1+0xe30] ;  /* 0x000e300001187983 */ /* 0x001ea80000300800 */
[----:B------:R-:W2:Y:S04]  /*69320*/  LDL.LU R25, [R1+0xe34] ;  /* 0x000e340001197983 */ /* 0x000ea80000300800 */
[----:B------:R-:W4:Y:S04]  /*69330*/  LDL.LU R26, [R1+0xe38] ;  /* 0x000e3800011a7983 */ /* 0x000f280000300800 */
[----:B------:R-:W4:Y:S01]  /*69340*/  LDL.LU R27, [R1+0xe3c] ;  /* 0x000e3c00011b7983 */ /* 0x000f220000300800 */
[----:B------:R-:W-:-:S02]  /*69350*/  IMAD R29, R28, 0x100, R29 ;  /* 0x000001001c1d7824 */ /* 0x000fc400078e021d */
[----:B---3--:R-:W-:Y:S01]  /*69360*/  IMAD.MOV.U32 R6, RZ, RZ, R2 ;  /* 0x000000ffff067224 */ /* 0x008fe200078e0002 */
[----:B------:R-:W3:Y:S04]  /*69370*/  LDL.LU R28, [R1+0x3938] ;  /* 0x00393800011c7983 */ /* 0x000ee80000300800 */
[----:B------:R-:W3:Y:S04]  /*69380*/  LDL.LU R5, [R1+0x3934] ;  /* 0x0039340001057983 */ /* 0x000ee80000300800 */
[----:B------:R-:W3:Y:S04]  /*69390*/  LDL.LU R2, [R1+0x3940] ;  /* 0x0039400001027983 */ /* 0x000ee80000300800 */
[----:B------:R-:W3:Y:S01]  /*693a0*/  LDL.LU R4, [R1+0x393c] ;  /* 0x00393c0001047983 */ /* 0x000ee20000300800 */
[----:B------:R-:W-:-:S03]  /*693b0*/  IMAD.MOV.U32 R7, RZ, RZ, R0 ;  /* 0x000000ffff077224 */ /* 0x000fc600078e0000 */
        /* <DEDUP_REMOVED lines=63> */
[----:B0-----:R-:W3:Y:S04]  /*697b0*/  LDL.LU.64 R26, [R1+0x4928] ;  /* 0x00492800011a7983 */ /* 0x001ee80000300a00 */
[----:B------:R-:W3:Y:S01]  /*697c0*/  LDL.LU.64 R24, [R1+0x4920] ;  /* 0x0049200001187983 */ /* 0x000ee20000300a00 */
[----:B------:R-:W-:-:S02]  /*697d0*/  IMAD.MOV.U32 R2, RZ, RZ, R6 ;  /* 0x000000ffff027224 */ /* 0x000fc400078e0006 */
[----:B------:R-:W-:Y:S02]  /*697e0*/  IMAD.MOV.U32 R0, RZ, RZ, R7 ;  /* 0x000000ffff007224 */ /* 0x000fe400078e0007 */
[----:B---3--:R-:W-:Y:S01]  /*697f0*/  HMMA.16816.F32 R4, R12, R4, R24 ;  /* 0x000000040c04723c */ /* 0x008fe20000001818 */
[----:B------:R-:W2:Y:S04]  /*69800*/  LDL.LU.64 R26, [R1+0x4918] ;  /* 0x00491800011a7983 */ /* 0x000ea80000300a00 */
[----:B------:R-:W2:-:S14]  /*69810*/  LDL.LU.64 R24, [R1+0x4910] ;  /* 0x0049100001187983 */ /* 0x000e9c0000300a00 */
[----:B------:R-:W-:Y:S04]  /*69820*/  STL.64 [R1+0x1dd0], R4 ;  /* 0x001dd00401007387 */ /* 0x000fe80000100a00 */
[----:B------:R0:W-:Y:S04]  /*69830*/  STL.64 [R1+0x1dd8], R6 ;  /* 0x001dd80601007387 */ /* 0x0001e80000100a00 */
[----:B0-----:R-:W2:Y:S02]  /*69840*/  LDL.LU.64 R6, [R1+0x4908] ;  /* 0x0049080001067983 */ /* 0x001ea40000300a00 */
        /* <DEDUP_REMOVED lines=33> */
[----:B--2---:R-:W-:Y:S11]  /*69a60*/  HMMA.16816.F32 R16, R12, R20, R16 ;  /* 0x000000140c10723c */ /* 0x004ff60000001810 */
        /* <DEDUP_REMOVED lines=20> */
[----:B------:R-:W-:-:S02]  /*69bb0*/  IMAD.MOV.U32 R4, RZ, RZ, R6 ;  /* 0x000000ffff047224 */ /* 0x000fc400078e0006 */
[----:B------:R-:W-:Y:S01]  /*69bc0*/  IMAD.MOV.U32 R3, RZ, RZ, R7 ;  /* 0x000000ffff037224 */ /* 0x000fe200078e0007 */
[----:B--2---:R-:W-:-:S15]  /*69bd0*/  HMMA.16816.F32 R20, R12, R18, R20 ;  /* 0x000000120c14723c */ /* 0x004fde0000001814 */
[----:B------:R-:W-:-:S04]  /*69be0*/  NOP ;  /* 0x0000000000007918 */ /* 0x000fc80000000000 */
[----:B------:R-:W-:Y:S04]  /*69bf0*/  STL.64 [R1+0x1d60], R20 ;  /* 0x001d601401007387 */ /* 0x000fe80000100a00 */
[----:B------:R3:W-:Y:S02]  /*69c00*/  STL.64 [R1+0x1d68], R22 ;  /* 0x001d681601007387 */ /* 0x0007e40000100a00 */
[----:B---3--:R-:W-:Y:S02]  /*69c10*/  HMMA.16816.F32 R20, R12, R16, R24 ;  /* 0x000000100c14723c */ /* 0x008fe40000001818 */
[----:B------:R0:W-:Y:S02]  /*69c20*/  STL.64 [R1+0x47d0], R18 ;  /* 0x0047d01201007387 */ /* 0x0001e40000100a00 */
[----:B0-----:R-:W-:-:S02]  /*69c30*/  IMAD.MOV.U32 R18, RZ, RZ, R4 ;  /* 0x000000ffff127224 */ /* 0x001fc400078e0004 */
[----:B------:R-:W-:-:S13]  /*69c40*/  IMAD.MOV.U32 R19, RZ, RZ, R3 ;  /* 0x000000ffff137224 */ /* 0x000fda00078e0003 */
[----:B------:R-:W-:Y:S04]  /*69c50*/  STL.64 [R1+0x1d50], R20 ;  /* 0x001d501401007387 */ /* 0x000fe80000100a00 */
[----:B------:R-:W-:Y:S04]  /*69c60*/  STL.64 [R1+0x1d58], R22 ;  /* 0x001d581601007387 */ /* 0x000fe80000100a00 */
[----:B------:R-:W-:Y:S04]  /*69c70*/  STL [R1+0x4840], R18 ;  /* 0x0048401201007387 */ /* 0x000fe80000100800 */
[----:B------:R-:W-:Y:S04]  /*69c80*/  STL [R1+0x4860], R19 ;  /* 0x0048601301007387 */ /* 0x000fe80000100800 */
[----:B------:R-:W2:Y:S01]  /*69c90*/  LDL.64 R24, [R1+0x18] ;  /* 0x0000180001187983 */ /* 0x000ea20000100a00 */
[----:B------:R-:W-:-:S02]  /*69ca0*/  IMAD.MOV.U32 R26, RZ, RZ, R2 ;  /* 0x000000ffff1a7224 */ /* 0x000fc400078e0002 */
[----:B------:R-:W-:-:S05]  /*69cb0*/  IMAD.MOV.U32 R27, RZ, RZ, R0 ;  /* 0x000000ffff1b7224 */ /* 0x000fca00078e0000 */
[----:B------:R-:W-:Y:S04]  /*69cc0*/  STL.64 [R1+0x4850], R26 ;  /* 0x0048501a01007387 */ /* 0x000fe80000100a00 */
[----:B--2---:R0:W-:Y:S04]  /*69cd0*/  STL.64 [R1+0x4848], R24 ;  /* 0x0048481801007387 */ /* 0x0041e80000100a00 */
[----:B0-----:R-:W2:Y:S04]  /*69ce0*/  LDL.LU R24, [R1+0x2d0] ;  /* 0x0002d00001187983 */ /* 0x001ea80000300800 */
[----:B--2---:R-:W-:Y:S04]  /*69cf0*/  STL [R1+0x4864], R24 ;  /* 0x0048641801007387 */ /* 0x004fe80000100800 */
        /* <DEDUP_REMOVED lines=44> */
[----:B------:R0:W-:Y:S04]  /*69fc0*/  STL.64 [R1+0x47c8], R16 ;  /* 0x0047c81001007387 */ /* 0x0001e80000100a00 */
[----:B0-----:R-:W2:Y:S04]  /*69fd0*/  LDL R16, [R1+0x8] ;  /* 0x0000080001107983 */ /* 0x001ea80000100800 */
[----:B------:R-:W2:Y:S04]  /*69fe0*/  LDL R17, [R1+0xc] ;  /* 0x00000c0001117983 */ /* 0x000ea80000100800 */
        /* <DEDUP_REMOVED lines=29> */
[----:B------:R0:W-:Y:S01]  /*6a1c0*/  STL.64 [R1+0x4788], R4 ;  /* 0x0047880401007387 */ /* 0x0001e20000100a00 */
[----:B------:R-:W-:-:S02]  /*6a1d0*/  IMAD R28, R28, 0x100, R19 ;  /* 0x000001001c1c7824 */ /* 0x000fc400078e0213 */
[----:B------:R-:W-:Y:S02]  /*6a1e0*/  IMAD R29, R29, 0x100, R2 ;  /* 0x000001001d1d7824 */ /* 0x000fe400078e0202 */
[----:B------:R-:W-:Y:S01]  /*6a1f0*/  IMAD R0, R0, 0x100, R3 ;  /* 0x0000010000007824 */ /* 0x000fe200078e0203 */
[----:B0-----:R-:W4:Y:S04]  /*6a200*/  LDL.LU R4, [R1+0xd40] ;  /* 0x000d400001047983 */ /* 0x001f280000300800 */
[----:B------:R-:W4:Y:S04]  /*6a210*/  LDL.LU R5, [R1+0xd44] ;  /* 0x000d440001057983 */ /* 0x000f280000300800 */
[----:B------:R-:W4:Y:S04]  /*6a220*/  LDL.LU R6, [R1+0xd48] ;  /* 0x000d480001067983 */ /* 0x000f280000300800 */
[----:B------:R-:W4:Y:S01]  /*6a230*/  LDL.LU R7, [R1+0xd4c] ;  /* 0x000d4c0001077983 */ /* 0x000f220000300800 */
[----:B---3--:R-:W-:-:S03]  /*6a240*/  IMAD R18, R18, 0x100, R24 ;  /* 0x0000010012127824 */ /* 0x008fc600078e0218 */
        /* <DEDUP_REMOVED lines=22> */
[----:B------:R-:W-:Y:S01]  /*6a3b0*/  IMAD.MOV.U32 R0, RZ, RZ, R25 ;  /* 0x000000ffff007224 */ /* 0x000fe200078e0019 */
[C---:B----4-:R-:W-:Y:S08]  /*6a3c0*/  HMMA.16816.F32 R4, R12.reuse, R16, R4 ;  /* 0x000000100c04723c */ /* 0x050ff00000001804 */
[C---:B--2---:R-:W-:Y:S01]  /*6a3d0*/  HMMA.16816.F32 R24, R12.reuse, R26, R20 ;  /* 0x0000001a0c18723c */ /* 0x044fe20000001814 */
[----:B------:R-:W2:Y:S04]  /*6a3e0*/  LDL.LU.64 R22, [R1+0x4820] ;  /* 0x0048200001167983 */ /* 0x000ea80000300a00 */
[----:B------:R-:W2:Y:S03]  /*6a3f0*/  LDL.LU.64 R20, [R1+0x4818] ;  /* 0x0048180001147983 */ /* 0x000ea60000300a00 */
[C---:B---3--:R-:W-:Y:S11]  /*6a400*/  HMMA.16816.F32 R16, R12.reuse, R18, R8 ;  /* 0x000000120c10723c */ /* 0x048ff60000001808 */
[----:B------:R-:W-:Y:S04]  /*6a410*/  STL.64 [R1+0x1d00], R24 ;  /* 0x001d001801007387 */ /* 0x000fe80000100a00 */
[----:B------:R0:W-:Y:S04]  /*6a420*/  STL.64 [R1+0x1d08], R26 ;  /* 0x001d081a01007387 */ /* 0x0001e80000100a00 */
[----:B0-----:R-:W3:Y:S04]  /*6a430*/  LDL.LU.64 R26, [R1+0x4810] ;  /* 0x00481000011a7983 */ /* 0x001ee80000300a00 */
[----:B------:R-:W4:Y:S04]  /*6a440*/  LDL.LU.64 R24, [R1+0x4808] ;  /* 0x0048080001187983 */ /* 0x000f280000300a00 */
[----:B------:R0:W-:Y:S04]  /*6a450*/  STL.64 [R1+0x1cf0], R4 ;  /* 0x001cf00401007387 */ /* 0x0001e80000100a00 */
[----:B------:R1:W-:Y:S04]  /*6a460*/  STL.64 [R1+0x1cf8], R6 ;  /* 0x001cf80601007387 */ /* 0x0003e80000100a00 */
[----:B0-----:R-:W3:Y:S04]  /*6a470*/  LDL.LU R4, [R1+0xca0] ;  /* 0x000ca00001047983 */ /* 0x001ee80000300800 */
[----:B------:R-:W-:Y:S04]  /*6a480*/  STL.64 [R1+0x1ce0], R16 ;  /* 0x001ce01001007387 */ /* 0x000fe80000100a00 */
[----:B------:R-:W-:Y:S01]  /*6a490*/  STL.64 [R1+0x1ce8], R18 ;  /* 0x001ce81201007387 */ /* 0x000fe20000100a00 */
[----:B--2---:R-:W-:-:S15]  /*6a4a0*/  HMMA.16816.F32 R8, R12, R28, R20 ;  /* 0x0000001c0c08723c */ /* 0x004fde0000001814 */
[----:B------:R-:W-:-:S04]  /*6a4b0*/  NOP ;  /* 0x0000000000007918 */ /* 0x000fc80000000000 */
[----:B------:R-:W-:Y:S04]  /*6a4c0*/  STL.64 [R1+0x1cd0], R8 ;  /* 0x001cd00801007387 */ /* 0x000fe80000100a00 */
[----:B------:R-:W-:Y:S04]  /*6a4d0*/  STL.64 [R1+0x1cd8], R10 ;  /* 0x001cd80a01007387 */ /* 0x000fe80000100a00 */
[----:B------:R-:W2:Y:S04]  /*6a4e0*/  LDL.LU R5, [R1+0xca4] ;  /* 0x000ca40001057983 */ /* 0x000ea80000300800 */
        /* <DEDUP_REMOVED lines=122> */
[----:B------:R-:W-:Y:S04]  /*6ac90*/  STL [R1+0x46a4], R6 ;  /* 0x0046a40601007387 */ /* 0x000fe80000100800 */
[----:B------:R0:W-:Y:S04]  /*6aca0*/  STL [R1+0x46a0], R7 ;  /* 0x0046a00701007387 */ /* 0x0001e80000100800 */
[----:B------:R1:W-:Y:S04]  /*6acb0*/  STL [R1+0x46a8], R5 ;  /* 0x0046a80501007387 */ /* 0x0003e80000100800 */
[----:B------:R3:W-:Y:S04]  /*6acc0*/  STL [R1+0x4738], R4 ;  /* 0x0047380401007387 */ /* 0x0007e80000100800 */
[----:B------:R-:W-:Y:S04]  /*6acd0*/  STL.64 [R1+0x1c30], R8 ;  /* 0x001c300801007387 */ /* 0x000fe80000100a00 */
[----:B------:R2:W-:Y:S04]  /*6ace0*/  STL.64 [R1+0x1c38], R10 ;  /* 0x001c380a01007387 */ /* 0x0005e80000100a00 */
[----:B------:R-:W-:Y:S04]  /*6acf0*/  STL [R1+0x4674], R2 ;  /* 0x0046740201007387 */ /* 0x000fe80000100800 */
[----:B------:R4:W-:Y:S01]  /*6ad00*/  STL [R1+0x4670], R3 ;  /* 0x0046700301007387 */ /* 0x0009e20000100800 */
[----:B0-----:R-:W-:-:S02]  /*6ad10*/  IMAD R7, R19, 0x100, R18 ;  /* 0x0000010013077824 */ /* 0x001fc400078e0212 */
[----:B------:R-:W-:Y:S02]  /*6ad20*/  IMAD R6, R21, 0x100, R20 ;  /* 0x0000010015067824 */ /* 0x000fe400078e0214 */
[----:B-1----:R-:W-:Y:S02]  /*6ad30*/  IMAD R5, R23, 0x100, R22 ;  /* 0x0000010017057824 */ /* 0x002fe400078e0216 */
[----:B---3--:R-:W-:Y:S01]  /*6ad40*/  IMAD R4, R29, 0x100, R28 ;  /* 0x000001001d047824 */ /* 0x008fe200078e021c */
[----:B--2---:R-:W-:Y:S02]  /*6ad50*/  HMMA.16816.F32 R8, R12, R2, R24 ;  /* 0x000000020c08723c */ /* 0x004fe40000001818 */
[----:B------:R-:W-:Y:S02]  /*6ad60*/  F2FP.F16.E4M3.UNPACK_B R14, R5 ;  /* 0x00000005ff0e723e */ /* 0x000fe400020006ff */
[----:B------:R-:W-:-:S15]  /*6ad70*/  F2FP.F16.E4M3.UNPACK_B R15, R4 ;  /* 0x00000004ff0f723e */ /* 0x000fde00020006ff */
[----:B------:R-:W-:Y:S04]  /*6ad80*/  STL.64 [R1+0x1360], R8 ;  /* 0x0013600801007387 */ /* 0x000fe80000100a00 */
[----:B------:R-:W-:Y:S04]  /*6ad90*/  STL.64 [R1+0x1368], R10 ;  /* 0x0013680a01007387 */ /* 0x000fe80000100a00 */
[----:B------:R-:W2:Y:S04]  /*6ada0*/  LDL.LU R16, [R1+0xbf0] ;  /* 0x000bf00001107983 */ /* 0x000ea80000300800 */
[----:B------:R-:W2:Y:S04]  /*6adb0*/  LDL.LU R17, [R1+0xbf4] ;  /* 0x000bf40001117983 */ /* 0x000ea80000300800 */
[----:B------:R-:W3:Y:S04]  /*6adc0*/  LDL.LU R18, [R1+0xbf8] ;  /* 0x000bf80001127983 */ /* 0x000ee80000300800 */
[----:B------:R-:W3:Y:S04]  /*6add0*/  LDL.LU R19, [R1+0xbfc] ;  /* 0x000bfc0001137983 */ /* 0x000ee80000300800 */
[----:B------:R-:W2:Y:S04]  /*6ade0*/  LDL.LU R20, [R1+0xc10] ;  /* 0x000c100001147983 */ /* 0x000ea80000300800 */
[----:B------:R-:W2:Y:S04]  /*6adf0*/  LDL.LU R21, [R1+0xc14] ;  /* 0x000c140001157983 */ /* 0x000ea80000300800 */
[----:B------:R-:W2:Y:S04]  /*6ae00*/  LDL.LU R22, [R1+0xc18] ;  /* 0x000c180001167983 */ /* 0x000ea80000300800 */
[----:B------:R-:W2:Y:S04]  /*6ae10*/  LDL.LU R23, [R1+0xc1c] ;  /* 0x000c1c0001177983 */ /* 0x000ea80000300800 */
[----:B------:R-:W2:Y:S04]  /*6ae20*/  LDL.64 R28, [R1] ;  /* 0x00000000011c7983 */ /* 0x000ea80000100a00 */
[----:B------:R-:W2:Y:S04]  /*6ae30*/  LDL.LU R24, [R1+0xc30] ;  /* 0x000c300001187983 */ /* 0x000ea80000300800 */
[----:B------:R-:W2:Y:S04]  /*6ae40*/  LDL.LU R25, [R1+0xc34] ;  /* 0x000c340001197983 */ /* 0x000ea80000300800 */
[----:B------:R-:W2:Y:S04]  /*6ae50*/  LDL.LU R26, [R1+0xc38] ;  /* 0x000c3800011a7983 */ /* 0x000ea80000300800 */
[----:B------:R-:W2:Y:S04]  /*6ae60*/  LDL.LU R27, [R1+0xc3c] ;  /* 0x000c3c00011b7983 */ /* 0x000ea80000300800 */
[----:B------:R-:W2:Y:S04]  /*6ae70*/  LDL.64 R4, [R1+0x8] ;  /* 0x0000080001047983 */ /* 0x000ea80000100a00 */
[----:B----4-:R-:W4:Y:S01]  /*6ae80*/  LDL.64 R2, [R1+0x10] ;  /* 0x0000100001027983 */ /* 0x010f220000100a00 */
[----:B------:R-:W-:-:S02]  /*6ae90*/  F2FP.F16.E4M3.UNPACK_B R13, R6 ;  /* 0x00000006ff0d723e */ /* 0x000fc400020006ff */
[----:B------:R-:W-:Y:S01]  /*6aea0*/  F2FP.F16.E4M3.UNPACK_B R12, R7 ;  /* 0x00000007ff0c723e */ /* 0x000fe200020006ff */
[----:B--2---:R0:W-:Y:S04]  /*6aeb0*/  STL.64 [R1+0x4750], R4 ;  /* 0x0047500401007387 */ /* 0x0041e80000100a00 */
[----:B0-----:R-:W2:Y:S04]  /*6aec0*/  LDL.LU R4, [R1+0xc60] ;  /* 0x000c600001047983 */ /* 0x001ea80000300800 */
[----:B------:R-:W2:Y:S04]  /*6aed0*/  LDL.LU R5, [R1+0xc64] ;  /* 0x000c640001057983 */ /* 0x000ea80000300800 */
[----:B------:R-:W2:Y:S04]  /*6aee0*/  LDL.LU R6, [R1+0xc68] ;  /* 0x000c680001067983 */ /* 0x000ea80000300800 */
[----:B------:R-:W2:Y:S04]  /*6aef0*/  LDL.LU R7, [R1+0xc6c] ;  /* 0x000c6c0001077983 */ /* 0x000ea80000300800 */
[----:B--2---:R0:W-:Y:S04]  /*6af00*/  STL.64 [R1+0x4760], R6 ;  /* 0x0047600601007387 */ /* 0x0041e80000100a00 */
[----:B0-----:R-:W2:Y:S04]  /*6af10*/  LDL R6, [R1+0x18] ;  /* 0x0000180001067983 */ /* 0x001ea80000100800 */
[----:B------:R-:W-:Y:S04]  /*6af20*/  STL.64 [R1+0x4758], R4 ;  /* 0x0047580401007387 */ /* 0x000fe80000100a00 */
        /* <DEDUP_REMOVED lines=34> */
[----:B------:R-:W-:-:S07]  /*6b150*/  IMAD.MOV.U32 R7, RZ, RZ, R0 ;  /* 0x000000ffff077224 */ /* 0x000fce00078e0000 */
[C---:B--2---:R-:W-:Y:S01]  /*6b160*/  HMMA.16816.F32 R4, R12.reuse, R6, R24 ;  /* 0x000000060c04723c */ /* 0x044fe20000001818 */
[----:B---3--:R-:W-:Y:S04]  /*6b170*/  STL.64 [R1+0x46c8], R10 ;  /* 0x0046c80a01007387 */ /* 0x008fe80000100a00 */
[----:B------:R0:W-:Y:S04]  /*6b180*/  STL.64 [R1+0x46c0], R8 ;  /* 0x0046c00801007387 */ /* 0x0001e80000100a00 */
[----:B0-----:R-:W2:Y:S04]  /*6b190*/  LDL.LU R8, [R1+0xbe0] ;  /* 0x000be00001087983 */ /* 0x001ea80000300800 */
[----:B------:R-:W2:Y:S04]  /*6b1a0*/  LDL.LU R9, [R1+0xbe4] ;  /* 0x000be40001097983 */ /* 0x000ea80000300800 */
[----:B------:R-:W2:Y:S04]  /*6b1b0*/  LDL.LU R10, [R1+0xbe8] ;  /* 0x000be800010a7983 */ /* 0x000ea80000300800 */
[----:B------:R-:W2:Y:S04]  /*6b1c0*/  LDL.LU R11, [R1+0xbec] ;  /* 0x000bec00010b7983 */ /* 0x000ea80000300800 */
[----:B------:R-:W3:Y:S04]  /*6b1d0*/  LDL.LU.64 R26, [R1+0x4770] ;  /* 0x00477000011a7983 */ /* 0x000ee80000300a00 */
[----:B------:R-:W3:Y:S04]  /*6b1e0*/  LDL.LU.64 R24, [R1+0x4768] ;  /* 0x0047680001187983 */ /* 0x000ee80000300a00 */
[----:B------:R-:W-:Y:S04]  /*6b1f0*/  STL.64 [R1+0x1230], R4 ;  /* 0x0012300401007387 */ /* 0x000fe80000100a00 */
[----:B------:R0:W-:Y:S04]  /*6b200*/  STL.64 [R1+0x1238], R6 ;  /* 0x0012380601007387 */ /* 0x0001e80000100a00 */
[----:B0-----:R-:W4:Y:S04]  /*6b210*/  LDL.LU.64 R6, [R1+0x4760] ;  /* 0x0047600001067983 */ /* 0x001f280000300a00 */
[----:B------:R-:W4:Y:S02]  /*6b220*/  LDL.LU.64 R4, [R1+0x4758] ;  /* 0x0047580001047983 */ /* 0x000f240000300a00 */
[----:B----4-:R-:W-:-:S15]  /*6b230*/  HMMA.16816.F32 R4, R12, R2, R4 ;  /* 0x000000020c04723c */ /* 0x010fde0000001804 */
[----:B------:R-:W-:-:S04]  /*6b240*/  NOP ;  /* 0x0000000000007918 */ /* 0x000fc80000000000 */
[----:B------:R0:W-:Y:S04]  /*6b250*/  STL.64 [R1+0x1c20], R4 ;  /* 0x001c200401007387 */ /* 0x0001e80000100a00 */
[----:B------:R-:W-:Y:S04]  /*6b260*/  STL.64 [R1+0x1c28], R6 ;  /* 0x001c280601007387 */ /* 0x000fe80000100a00 */
[----:B0-----:R-:W3:Y:S02]  /*6b270*/  LDL.LU.64 R4, [R1+0x4750] ;  /* 0x0047500001047983 */ /* 0x001ee40000300a00 */
        /* <DEDUP_REMOVED lines=8> */
[----:B------:R-:W4:Y:S01]  /*6b300*/  LDL.LU R4, [R1+0x4738] ;  /* 0x0047380001047983 */ /* 0x000f220000300800 */
[----:B------:R-:W-:Y:S02]  /*6b310*/  IMAD.MOV.U32 R7, RZ, RZ, R3 ;  /* 0x000000ffff077224 */ /* 0x000fe400078e0003 */
[----:B------:R-:W-:Y:S02]  /*6b320*/  IMAD.MOV.U32 R0, RZ, RZ, R5 ;  /* 0x000000ffff007224 */ /* 0x000fe400078e0005 */
        /* <DEDUP_REMOVED lines=66> */
[----:B------:R-:W-:Y:S04]  /*6b750*/  STL.64 [R1+0x4648], R18 ;  /* 0x0046481201007387 */ /* 0x000fe80000100a00 */
[----:B------:R3:W-:Y:S01]  /*6b760*/  STL [R1+0x4640], R16 ;  /* 0x0046401001007387 */ /* 0x0007e20000100800 */
[C---:B--2---:R-:W-:Y:S08]  /*6b770*/  HMMA.16816.F32 R20, R12.reuse, R10, R20 ;  /* 0x0000000a0c14723c */ /* 0x044ff00000001814 */
[----:B---3--:R-:W-:Y:S01]  /*6b780*/  HMMA.16816.F32 R16, R12, R8, R24 ;  /* 0x000000080c10723c */ /* 0x008fe20000001818 */
[----:B------:R-:W-:-:S02]  /*6b790*/  IMAD.MOV.U32 R26, RZ, RZ, R5 ;  /* 0x000000ffff1a7224 */ /* 0x000fc400078e0005 */
[----:B------:R-:W-:-:S08]  /*6b7a0*/  IMAD.MOV.U32 R27, RZ, RZ, R3 ;  /* 0x000000ffff1b7224 */ /* 0x000fd000078e0003 */
[----:B------:R0:W-:Y:S04]  /*6b7b0*/  STL.64 [R1+0x1b80], R20 ;  /* 0x001b801401007387 */ /* 0x0001e80000100a00 */
[----:B------:R1:W-:Y:S04]  /*6b7c0*/  STL.64 [R1+0x1b88], R22 ;  /* 0x001b881601007387 */ /* 0x0003e80000100a00 */
[----:B------:R-:W4:Y:S04]  /*6b7d0*/  LDL.LU R5, [R1+0x46a8] ;  /* 0x0046a80001057983 */ /* 0x000f280000300800 */
[----:B------:R-:W-:Y:S04]  /*6b7e0*/  STL.64 [R1+0x1b70], R16 ;  /* 0x001b701001007387 */ /* 0x000fe80000100a00 */
[----:B------:R-:W-:Y:S04]  /*6b7f0*/  STL.64 [R1+0x1b78], R18 ;  /* 0x001b781201007387 */ /* 0x000fe80000100a00 */
        /* <DEDUP_REMOVED lines=41> */
[----:B--2---:R-:W-:Y:S04]  /*6ba90*/  STL.64 [R1+0x4698], R18 ;  /* 0x0046981201007387 */ /* 0x004fe80000100a00 */
[----:B------:R0:W-:Y:S04]  /*6baa0*/  STL.64 [R1+0x4690], R16 ;  /* 0x0046901001007387 */ /* 0x0001e80000100a00 */
[----:B0-----:R-:W2:Y:S04]  /*6bab0*/  LDL.LU R16, [R1+0xba0] ;  /* 0x000ba00001107983 */ /* 0x001ea80000300800 */
[----:B------:R-:W2:Y:S04]  /*6bac0*/  LDL.LU R17, [R1+0xba4] ;  /* 0x000ba40001117983 */ /* 0x000ea80000300800 */
[----:B------:R-:W2:Y:S04]  /*6bad0*/  LDL.LU R18, [R1+0xba8] ;  /* 0x000ba80001127983 */ /* 0x000ea80000300800 */
[----:B------:R-:W2:Y:S04]  /*6bae0*/  LDL.LU R19, [R1+0xbac] ;  /* 0x000bac0001137983 */ /* 0x000ea80000300800 */
[----:B------:R-:W2:Y:S04]  /*6baf0*/  LDL.64 R24, [R1+0x18] ;  /* 0x0000180001187983 */ /* 0x000ea80000100a00 */
[----:B---3--:R-:W-:Y:S04]  /*6bb00*/  STL.64 [R1+0x4638], R22 ;  /* 0x0046381601007387 */ /* 0x008fe80000100a00 */
[----:B------:R-:W-:Y:S04]  /*6bb10*/  STL.64 [R1+0x4630], R20 ;  /* 0x0046301401007387 */ /* 0x000fe80000100a00 */
[----:B------:R-:W2:Y:S04]  /*6bb20*/  LDL.LU R6, [R1+0x46a4] ;  /* 0x0046a40001067983 */ /* 0x000ea80000300800 */
[----:B------:R0:W-:Y:S04]  /*6bb30*/  STL [R1+0x4658], R26 ;  /* 0x0046581a01007387 */ /* 0x0001e80000100800 */
[----:B0-----:R-:W3:Y:S04]  /*6bb40*/  LDL.LU R26, [R1+0x398c] ;  /* 0x00398c00011a7983 */ /* 0x001ee80000300800 */
[----:B------:R-:W2:Y:S04]  /*6bb50*/  LDL.LU R7, [R1+0x46a0] ;  /* 0x0046a00001077983 */ /* 0x000ea80000300800 */
        /* <DEDUP_REMOVED lines=8> */
[----:B------:R-:W4:Y:S04]  /*6bbe0*/  LDL.LU R10, [R1+0xb28] ;  /* 0x000b2800010a7983 */ /* 0x000f280000300800 */
[----:B------:R-:W4:Y:S01]  /*6bbf0*/  LDL.LU R11, [R1+0xb2c] ;  /* 0x000b2c00010b7983 */ /* 0x000f220000300800 */
        /* <DEDUP_REMOVED lines=19> */
[----:B------:R-:W4:Y:S02]  /*6bd30*/  LDL.LU R28, [R1+0x467c] ;  /* 0x00467c00011c7983 */ /* 0x000f240000300800 */
[----:B----4-:R-:W-:-:S02]  /*6bd40*/  IMAD R28, R28, 0x100, R2 ;  /* 0x000001001c1c7824 */ /* 0x010fc400078e0202 */
[----:B------:R-:W4:Y:S01]  /*6bd50*/  LDL.LU R2, [R1+0x4678] ;  /* 0x0046780001027983 */ /* 0x000f220000300800 */
[----:B------:R-:W-:Y:S02]  /*6bd60*/  IMAD R0, R0, 0x100, R3 ;  /* 0x0000010000007824 */ /* 0x000fe400078e0203 */
[----:B----4-:R-:W-:Y:S02]  /*6bd70*/  IMAD R29, R29, 0x100, R2 ;  /* 0x000001001d1d7824 */ /* 0x010fe400078e0202 */
        /* <DEDUP_REMOVED lines=18> */
[----:B0-----:R-:W2:Y:S04]  /*6bea0*/  LDL.LU.64 R18, [R1+0x4648] ;  /* 0x0046480001127983 */ /* 0x001ea80000300a00 */
[----:B------:R-:W3:Y:S01]  /*6beb0*/  LDL.LU R16, [R1+0x4640] ;  /* 0x0046400001107983 */ /* 0x000ee20000300800 */
[----:B------:R-:W-:-:S02]  /*6bec0*/  IMAD.MOV.U32 R17, RZ, RZ, R24 ;  /* 0x000000ffff117224 */ /* 0x000fc400078e0018 */
[C---:B----4-:R-:W-:Y:S01]  /*6bed0*/  HMMA.16816.F32 R24, R12.reuse, R26, R20 ;  /* 0x0000001a0c18723c */ /* 0x050fe20000001814 */
[----:B--2---:R-:W-:Y:S04]  /*6bee0*/  STL.64 [R1+0x45d8], R18 ;  /* 0x0045d81201007387 */ /* 0x004fe80000100a00 */
[----:B---3--:R0:W-:Y:S04]  /*6bef0*/  STL.64 [R1+0x45d0], R16 ;  /* 0x0045d01001007387 */ /* 0x0081e80000100a00 */
[----:B0-----:R-:W2:Y:S04]  /*6bf00*/  LDL.LU R16, [R1+0xb40] ;  /* 0x000b400001107983 */ /* 0x001ea80000300800 */
[----:B------:R-:W2:Y:S04]  /*6bf10*/  LDL.LU R17, [R1+0xb44] ;  /* 0x000b440001117983 */ /* 0x000ea80000300800 */
[----:B------:R-:W2:Y:S04]  /*6bf20*/  LDL.LU R18, [R1+0xb48] ;  /* 0x000b480001127983 */ /* 0x000ea80000300800 */
[----:B------:R-:W2:Y:S04]  /*6bf30*/  LDL.LU R19, [R1+0xb4c] ;  /* 0x000b4c0001137983 */ /* 0x000ea80000300800 */
[----:B------:R-:W3:Y:S04]  /*6bf40*/  LDL.LU.64 R22, [R1+0x4638] ;  /* 0x0046380001167983 */ /* 0x000ee80000300a00 */
[----:B------:R-:W3:Y:S04]  /*6bf50*/  LDL.LU.64 R20, [R1+0x4630] ;  /* 0x0046300001147983 */ /* 0x000ee80000300a00 */
        /* <DEDUP_REMOVED lines=14> */
[----:B0-----:R-:W3:Y:S04]  /*6c040*/  LDL.LU.64 R26, [R1+0x45f8] ;  /* 0x0045f800011a7983 */ /* 0x001ee80000300a00 */
[----:B------:R-:W4:Y:S01]  /*6c050*/  LDL.LU.64 R24, [R1+0x45f0] ;  /* 0x0045f00001187983 */ /* 0x000f220000300a00 */
[----:B--2---:R-:W-:Y:S03]  /*6c060*/  HMMA.16816.F32 R16, R12, R28, R16 ;  /* 0x0000001c0c10723c */ /* 0x004fe60000001810 */
[----:B------:R0:W-:-:S15]  /*6c070*/  STL.64 [R1+0x4530], R28 ;  /* 0x0045301c01007387 */ /* 0x0001de0000100a00 */
[----:B------:R-:W-:Y:S01]  /*6c080*/  NOP ;  /* 0x0000000000007918 */ /* 0x000fe20000000000 */
[----:B------:R-:W-:Y:S04]  /*6c090*/  STL.64 [R1+0x1b10], R16 ;  /* 0x001b101001007387 */ /* 0x000fe80000100a00 */
[----:B------:R3:W-:Y:S04]  /*6c0a0*/  STL.64 [R1+0x1b18], R18 ;  /* 0x001b181201007387 */ /* 0x0007e80000100a00 */
[----:B0-----:R-:W2:Y:S01]  /*6c0b0*/  LDL.64 R28, [R1+0x10] ;  /* 0x00001000011c7983 */ /* 0x001ea20000100a00 */
[C---:B---3--:R-:W-:Y:S08]  /*6c0c0*/  HMMA.16816.F32 R16, R12.reuse, R26, R4 ;  /* 0x0000001a0c10723c */ /* 0x048ff00000001804 */
[C---:B----4-:R-:W-:Y:S11]  /*6c0d0*/  HMMA.16816.F32 R4, R12.reuse, R24, R8 ;  /* 0x000000180c04723c */ /* 0x050ff60000001808 */
[----:B------:R-:W-:Y:S04]  /*6c0e0*/  STL.64 [R1+0x1b00], R16 ;  /* 0x001b001001007387 */ /* 0x000fe80000100a00 */
[----:B------:R-:W-:Y:S04]  /*6c0f0*/  STL.64 [R1+0x1b08], R18 ;  /* 0x001b081201007387 */ /* 0x000fe80000100a00 */
[----:B------:R-:W-:Y:S04]  /*6c100*/  STL.64 [R1+0x4528], R26 ;  /* 0x0045281a01007387 */ /* 0x000fe80000100a00 */
[----:B------:R-:W-:Y:S04]  /*6c110*/  STL.64 [R1+0x1af0], R4 ;  /* 0x001af00401007387 */ /* 0x000fe80000100a00 */
[----:B------:R-:W-:Y:S04]  /*6c120*/  STL.64 [R1+0x1af8], R6 ;  /* 0x001af80601007387 */ /* 0x000fe80000100a00 */
        /* <DEDUP_REMOVED lines=35> */
[----:B------:R-:W2:Y:S04]  /*6c360*/  LDL.LU R0, [R1+0x39c4] ;  /* 0x0039c40001007983 */ /* 0x000ea80000300800 */
[----:B----4-:R-:W-:Y:S04]  /*6c370*/  STL.64 [R1+0x4560], R26 ;  /* 0x0045601a01007387 */ /* 0x010fe80000100a00 */
[----:B---3--:R0:W-:Y:S04]  /*6c380*/  STL.64 [R1+0x4558], R24 ;  /* 0x0045581801007387 */ /* 0x0081e80000100a00 */
[----:B0-----:R-:W3:Y:S04]  /*6c390*/  LDL.LU R24, [R1+0x2a0] ;  /* 0x0002a00001187983 */ /* 0x001ee80000300800 */
[----:B------:R-:W3:Y:S04]  /*6c3a0*/  LDL.LU R25, [R1+0x2a4] ;  /* 0x0002a40001197983 */ /* 0x000ee80000300800 */
[----:B------:R-:W4:Y:S04]  /*6c3b0*/  LDL.LU R26, [R1+0x2a8] ;  /* 0x0002a800011a7983 */ /* 0x000f280000300800 */
[----:B------:R-:W4:Y:S04]  /*6c3c0*/  LDL.LU R27, [R1+0x2ac] ;  /* 0x0002ac00011b7983 */ /* 0x000f280000300800 */
[----:B----4-:R-:W-:Y:S04]  /*6c3d0*/  STL.64 [R1+0x4570], R26 ;  /* 0x0045701a01007387 */ /* 0x010fe80000100a00 */
[----:B---3--:R0:W-:Y:S04]  /*6c3e0*/  STL.64 [R1+0x4568], R24 ;  /* 0x0045681801007387 */ /* 0x0081e80000100a00 */
[----:B0-----:R-:W3:Y:S04]  /*6c3f0*/  LDL.LU R24, [R1+0xaa0] ;  /* 0x000aa00001187983 */ /* 0x001ee80000300800 */
[----:B------:R-:W3:Y:S04]  /*6c400*/  LDL.LU R25, [R1+0xaa4] ;  /* 0x000aa40001197983 */ /* 0x000ee80000300800 */
[----:B------:R-:W4:Y:S04]  /*6c410*/  LDL.LU R26, [R1+0xaa8] ;  /* 0x000aa800011a7983 */ /* 0x000f280000300800 */
[----:B------:R-:W4:Y:S01]  /*6c420*/  LDL.LU R27, [R1+0xaac] ;  /* 0x000aac00011b7983 */ /* 0x000f220000300800 */
[C---:B--2---:R-:W-:Y:S03]  /*6c430*/  HMMA.16816.F32 R16, R12.reuse, R22, R16 ;  /* 0x000000160c10723c */ /* 0x044fe60000001810 */
        /* <DEDUP_REMOVED lines=16> */
[----:B------:R4:W-:Y:S01]  /*6c540*/  STL.64 [R1+0x4508], R22 ;  /* 0x0045081601007387 */ /* 0x0009e20000100a00 */
[----:B---3--:R-:W-:Y:S01]  /*6c550*/  HMMA.16816.F32 R8, R12, R18, R8 ;  /* 0x000000120c08723c */ /* 0x008fe20000001808 */
[----:B----4-:R-:W-:-:S02]  /*6c560*/  IMAD.MOV.U32 R22, RZ, RZ, R17 ;  /* 0x000000ffff167224 */ /* 0x010fc400078e0011 */
[----:B------:R-:W3:Y:S04]  /*6c570*/  LDL.LU R17, [R1+0x45c8] ;  /* 0x0045c80001117983 */ /* 0x000ee80000300800 */
[----:B------:R-:W4:Y:S04]  /*6c580*/  LDL R23, [R1+0x1c] ;  /* 0x00001c0001177983 */ /* 0x000f280000100800 */
        /* <DEDUP_REMOVED lines=52> */
[----:B--2---:R-:W-:Y:S03]  /*6c8d0*/  HMMA.16816.F32 R12, R12, R2, R24 ;  /* 0x000000020c0c723c */ /* 0x004fe60000001818 */
[----:B------:R-:W2:Y:S04]  /*6c8e0*/  LDL.LU.64 R26, [R1+0x4560] ;  /* 0x00456000011a7983 */ /* 0x000ea80000300a00 */
[----:B------:R-:W2:Y:S01]  /*6c8f0*/  LDL.LU.64 R24, [R1+0x4558] ;  /* 0x0045580001187983 */ /* 0x000ea20000300a00 */
[----:B0-----:R-:W-:-:S02]  /*6c900*/  IMAD R5, R10, 0x100, R9 ;  /* 0x000001000a057824 */ /* 0x001fc400078e0209 */
[----:B------:R-:W-:Y:S02]  /*6c910*/  IMAD R4, R20, 0x100, R11 ;  /* 0x0000010014047824 */ /* 0x000fe400078e020b */
[----:B------:R-:W-:Y:S01]  /*6c920*/  IMAD R0, R0, 0x100, R21 ;  /* 0x0000010000007824 */ /* 0x000fe200078e0215 */
[----:B------:R-:W-:Y:S04]  /*6c930*/  STL [R1+0x44a4], R2 ;  /* 0x0044a40201007387 */ /* 0x000fe80000100800 */
[----:B------:R-:W-:Y:S01]  /*6c940*/  STL [R1+0x44a0], R3 ;  /* 0x0044a00301007387 */ /* 0x000fe20000100800 */
[----:B---3--:R-:W-:-:S03]  /*6c950*/  IMAD R8, R8, 0x100, R7 ;  /* 0x0000010008087824 */ /* 0x008fc600078e0207 */
[----:B------:R0:W-:Y:S04]  /*6c960*/  STL.64 [R1+0x1340], R12 ;  /* 0x0013400c01007387 */ /* 0x0001e80000100a00 */
[----:B------:R1:W-:Y:S01]  /*6c970*/  STL.64 [R1+0x1348], R14 ;  /* 0x0013480e01007387 */ /* 0x0003e20000100a00 */
[----:B0-----:R-:W-:Y:S02]  /*6c980*/  F2FP.F16.E4M3.UNPACK_B R12, R8 ;  /* 0x00000008ff0c723e */ /* 0x001fe400020006ff */
[----:B------:R-:W-:Y:S02]  /*6c990*/  F2FP.F16.E4M3.UNPACK_B R13, R5 ;  /* 0x00000005ff0d723e */ /* 0x000fe400020006ff */
[----:B-1----:R-:W-:Y:S02]  /*6c9a0*/  F2FP.F16.E4M3.UNPACK_B R14, R4 ;  /* 0x00000004ff0e723e */ /* 0x002fe400020006ff */
[----:B------:R-:W-:-:S07]  /*6c9b0*/  F2FP.F16.E4M3.UNPACK_B R15, R0 ;  /* 0x00000000ff0f723e */ /* 0x000fce00020006ff */
[----:B----4-:R-:W-:Y:S01]  /*6c9c0*/  HMMA.16816.F32 R8, R12, R22, R16 ;  /* 0x000000160c08723c */ /* 0x010fe20000001810 */
[----:B------:R-:W-:Y:S02]  /*6c9d0*/  IMAD.MOV.U32 R2, RZ, RZ, R28 ;  /* 0x000000ffff027224 */ /* 0x000fe400078e001c */
[----:B------:R-:W-:-:S15]  /*6c9e0*/  IMAD.MOV.U32 R0, RZ, RZ, R29 ;  /* 0x000000ffff007224 */ /* 0x000fde00078e001d */
[----:B------:R-:W-:Y:S01]  /*6c9f0*/  NOP ;  /* 0x0000000000007918 */ /* 0x000fe20000000000 */
[----:B------:R-:W-:Y:S04]  /*6ca00*/  STL.64 [R1+0x1260], R8 ;  /* 0x0012600801007387 */ /* 0x000fe80000100a00 */
[----:B------:R-:W-:Y:S01]  /*6ca10*/  STL.64 [R1+0x1268], R10 ;  /* 0x0012680a01007387 */ /* 0x000fe20000100a00 */
[----:B--2---:R-:W-:-:S15]  /*6ca20*/  HMMA.16816.F32 R4, R12, R28, R24 ;  /* 0x0000001c0c04723c */ /* 0x004fde0000001818 */
[----:B------:R-:W-:-:S04]  /*6ca30*/  NOP ;  /* 0x0000000000007918 */ /* 0x000fc80000000000 */
        /* <DEDUP_REMOVED lines=11> */
[----:B0-----:R-:W2:Y:S04]  /*6caf0*/  LDL R6, [R1+0x8] ;  /* 0x0000080001067983 */ /* 0x001ea80000100800 */
[----:B------:R-:W2:Y:S04]  /*6cb00*/  LDL R7, [R1+0xc] ;  /* 0x00000c0001077983 */ /* 0x000ea80000100800 */
        /* <DEDUP_REMOVED lines=40> */
[----:B------:R-:W3:Y:S04]  /*6cd90*/  LDL.LU.64 R26, [R1+0x4550] ;  /* 0x00455000011a7983 */ /* 0x000ee80000300a00 */
[----:B------:R-:W3:Y:S04]  /*6cda0*/  LDL.LU.64 R24, [R1+0x4548] ;  /* 0x0045480001187983 */ /* 0x000ee80000300a00 */
[----:B------:R0:W-:Y:S04]  /*6cdb0*/  STL.64 [R1+0x1a50], R4 ;  /* 0x001a500401007387 */ /* 0x0001e80000100a00 */
[----:B------:R1:W-:Y:S01]  /*6cdc0*/  STL.64 [R1+0x1a58], R6 ;  /* 0x001a580601007387 */ /* 0x0003e20000100a00 */
[----:B------:R-:W-:-:S03]  /*6cdd0*/  IMAD.MOV.U32 R3, RZ, RZ, R29 ;  /* 0x000000ffff037224 */ /* 0x000fc600078e001d */
[----:B0-----:R-:W2:Y:S04]  /*6cde0*/  LDL.LU R4, [R1+0x9e0] ;  /* 0x0009e00001047983 */ /* 0x001ea80000300800 */
[----:B------:R-:W2:Y:S04]  /*6cdf0*/  LDL.LU R5, [R1+0x9e4] ;  /* 0x0009e40001057983 */ /* 0x000ea80000300800 */
[----:B-1----:R-:W2:Y:S04]  /*6ce00*/  LDL.LU R6, [R1+0x9e8] ;  /* 0x0009e80001067983 */ /* 0x002ea80000300800 */
[----:B------:R-:W2:Y:S01]  /*6ce10*/  LDL.LU R7, [R1+0x9ec] ;  /* 0x0009ec0001077983 */ /* 0x000ea20000300800 */
        /* <DEDUP_REMOVED lines=77> */
[----:B------:R-:W2:Y:S01]  /*6d2f0*/  LDL.LU.64 R4, [R1+0x44b0] ;  /* 0x0044b00001047983 */ /* 0x000ea20000300a00 */
[----:B---3--:R-:W-:Y:S03]  /*6d300*/  HMMA.16816.F32 R16, R12, R8, R16 ;  /* 0x000000080c10723c */ /* 0x008fe60000001810 */
[----:B------:R-:W-:Y:S04]  /*6d310*/  STL.64 [R1+0x43e0], R10 ;  /* 0x0043e00a01007387 */ /* 0x000fe80000100a00 */
[----:B------:R-:W-:-:S12]  /*6d320*/  STL.64 [R1+0x43d8], R8 ;  /* 0x0043d80801007387 */ /* 0x000fd80000100a00 */
[----:B------:R-:W-:Y:S04]  /*6d330*/  STL.64 [R1+0x19b0], R16 ;  /* 0x0019b01001007387 */ /* 0x000fe80000100a00 */
[----:B------:R4:W-:Y:S04]  /*6d340*/  STL.64 [R1+0x19b8], R18 ;  /* 0x0019b81201007387 */ /* 0x0009e80000100a00 */
[----:B------:R-:W-:Y:S01]  /*6d350*/  STL [R1+0x44a8], R15 ;  /* 0x0044a80f01007387 */ /* 0x000fe20000100800 */
[C---:B----4-:R-:W-:Y:S08]  /*6d360*/  HMMA.16816.F32 R16, R12.reuse, R6, R20 ;  /* 0x000000060c10723c */ /* 0x050ff00000001814 */
[----:B--2---:R-:W-:Y:S11]  /*6d370*/  HMMA.16816.F32 R8, R12, R4, R24 ;  /* 0x000000040c08723c */ /* 0x004ff60000001818 */
[----:B------:R-:W-:Y:S04]  /*6d380*/  STL.64 [R1+0x19a0], R16 ;  /* 0x0019a01001007387 */ /* 0x000fe80000100a00 */
[----:B------:R-:W-:Y:S04]  /*6d390*/  STL.64 [R1+0x19a8], R18 ;  /* 0x0019a81201007387 */ /* 0x000fe80000100a00 */
[----:B------:R-:W-:Y:S04]  /*6d3a0*/  STL [R1+0x43b0], R5 ;  /* 0x0043b00501007387 */ /* 0x000fe80000100800 */
[----:B------:R-:W-:Y:S04]  /*6d3b0*/  STL.64 [R1+0x1990], R8 ;  /* 0x0019900801007387 */ /* 0x000fe80000100a00 */
[----:B------:R-:W-:Y:S04]  /*6d3c0*/  STL.64 [R1+0x1998], R10 ;  /* 0x0019980a01007387 */ /* 0x000fe80000100a00 */
[----:B------:R-:W-:Y:S04]  /*6d3d0*/  STL.64 [R1+0x4480], R6 ;  /* 0x0044800601007387 */ /* 0x000fe80000100a00 */
[----:B------:R0:W-:Y:S04]  /*6d3e0*/  STL [R1+0x4478], R4 ;  /* 0x0044780401007387 */ /* 0x0001e80000100800 */
[----:B------:R-:W2:Y:S01]  /*6d3f0*/  LDL.LU R20, [R1+0x940] ;  /* 0x0009400001147983 */ /* 0x000ea20000300800 */
[----:B0-----:R-:W-:-:S05]  /*6d400*/  IMAD R4, R28, 0x100, R29 ;  /* 0x000001001c047824 */ /* 0x001fca00078e021d */
[----:B------:R-:W-:Y:S04]  /*6d410*/  STL [R1+0xb0], R4 ;  /* 0x0000b00401007387 */ /* 0x000fe80000100800 */
[----:B------:R-:W2:Y:S04]  /*6d420*/  LDL.LU R21, [R1+0x944] ;  /* 0x0009440001157983 */ /* 0x000ea80000300800 */
[----:B------:R-:W3:Y:S04]  /*6d430*/  LDL.LU R22, [R1+0x948] ;  /* 0x0009480001167983 */ /* 0x000ee80000300800 */
[----:B------:R-:W3:Y:S04]  /*6d440*/  LDL.LU R23, [R1+0x94c] ;  /* 0x00094c0001177983 */ /* 0x000ee80000300800 */
[----:B---3--:R0:W-:Y:S04]  /*6d450*/  STL.64 [R1+0x4430], R22 ;  /* 0x0044301601007387 */ /* 0x0081e80000100a00 */
[----:B--2---:R1:W-:Y:S04]  /*6d460*/  STL.64 [R1+0x4428], R20 ;  /* 0x0044281401007387 */ /* 0x0043e80000100a00 */
[----:B------:R-:W2:Y:S04]  /*6d470*/  LDL.LU R24, [R1+0x960] ;  /* 0x0009600001187983 */ /* 0x000ea80000300800 */
[----:B------:R-:W2:Y:S04]  /*6d480*/  LDL.LU R25, [R1+0x964] ;  /* 0x0009640001197983 */ /* 0x000ea80000300800 */
[----:B------:R-:W3:Y:S04]  /*6d490*/  LDL.LU R26, [R1+0x968] ;  /* 0x00096800011a7983 */ /* 0x000ee80000300800 */
[----:B------:R-:W3:Y:S01]  /*6d4a0*/  LDL.LU R27, [R1+0x96c] ;  /* 0x00096c00011b7983 */ /* 0x000ee20000300800 */
[----:B0-----:R-:W-:-:S03]  /*6d4b0*/  IMAD.MOV.U32 R22, RZ, RZ, R2 ;  /* 0x000000ffff167224 */ /* 0x001fc600078e0002 */
[----:B---3--:R-:W-:Y:S04]  /*6d4c0*/  STL.64 [R1+0x4440], R26 ;  /* 0x0044401a01007387 */ /* 0x008fe80000100a00 */
[----:B--2---:R-:W-:Y:S04]  /*6d4d0*/  STL.64 [R1+0x4438], R24 ;  /* 0x0044381801007387 */ /* 0x004fe80000100a00 */
[----:B------:R-:W2:Y:S04]  /*6d4e0*/  LDL.LU R2, [R1+0x44ac] ;  /* 0x0044ac0001027983 */ /* 0x000ea80000300800 */
[----:B-1----:R-:W3:Y:S01]  /*6d4f0*/  LDL.64 R20, [R1+0x8] ;  /* 0x0000080001147983 */ /* 0x002ee20000100a00 */
[----:B------:R-:W-:-:S05]  /*6d500*/  IMAD.MOV.U32 R23, RZ, RZ, R3 ;  /* 0x000000ffff177224 */ /* 0x000fca00078e0003 */
[----:B------:R0:W-:Y:S02]  /*6d510*/  STL.64 [R1+0x4460], R22 ;  /* 0x0044601601007387 */ /* 0x0001e40000100a00 */
[----:B0-----:R-:W-:Y:S02]  /*6d520*/  IMAD.MOV.U32 R23, RZ, RZ, R0 ;  /* 0x000000ffff177224 */ /* 0x001fe400078e0000 */
[----:B---3--:R-:W-:Y:S04]  /*6d530*/  STL.64 [R1+0x4458], R20 ;  /* 0x0044581401007387 */ /* 0x008fe80000100a00 */
[----:B------:R-:W3:Y:S04]  /*6d540*/  LDL.LU R24, [R1+0x970] ;  /* 0x0009700001187983 */ /* 0x000ee80000300800 */
[----:B------:R-:W3:Y:S04]  /*6d550*/  LDL.LU R25, [R1+0x974] ;  /* 0x0009740001197983 */ /* 0x000ee80000300800 */
[----:B------:R-:W4:Y:S04]  /*6d560*/  LDL.LU R26, [R1+0x978] ;  /* 0x00097800011a7983 */ /* 0x000f280000300800 */
[----:B------:R-:W4:Y:S04]  /*6d570*/  LDL.LU R27, [R1+0x97c] ;  /* 0x00097c00011b7983 */ /* 0x000f280000300800 */
[----:B------:R-:W3:Y:S01]  /*6d580*/  LDL.LU R15, [R1+0x39d8] ;  /* 0x0039d800010f7983 */ /* 0x000ee20000300800 */
[----:B--2---:R-:W-:-:S03]  /*6d590*/  IMAD.MOV.U32 R22, RZ, RZ, R2 ;  /* 0x000000ffff167224 */ /* 0x004fc600078e0002 */
        /* <DEDUP_REMOVED lines=17> */
[----:B---3--:R0:W-:Y:S04]  /*6d6b0*/  STL.64 [R1+0x4448], R24 ;  /* 0x0044481801007387 */ /* 0x0081e80000100a00 */
[----:B0-----:R-:W3:Y:S04]  /*6d6c0*/  LDL.LU R24, [R1+0x980] ;  /* 0x0009800001187983 */ /* 0x001ee80000300800 */
[----:B------:R-:W3:Y:S04]  /*6d6d0*/  LDL.LU R25, [R1+0x984] ;  /* 0x0009840001197983 */ /* 0x000ee80000300800 */
[----:B------:R-:W4:Y:S04]  /*6d6e0*/  LDL.LU R26, [R1+0x988] ;  /* 0x00098800011a7983 */ /* 0x000f280000300800 */
[----:B------:R-:W4:Y:S01]  /*6d6f0*/  LDL.LU R27, [R1+0x98c] ;  /* 0x00098c00011b7983 */ /* 0x000f220000300800 */
[----:B------:R-:W-:-:S02]  /*6d700*/  IMAD R28, R28, 0x100, R15 ;  /* 0x000001001c1c7824 */ /* 0x000fc400078e020f */
[----:B------:R-:W-:Y:S02]  /*6d710*/  IMAD R29, R29, 0x100, R2 ;  /* 0x000001001d1d7824 */ /* 0x000fe400078e0202 */
[----:B------:R-:W-:Y:S01]  /*6d720*/  IMAD R0, R0, 0x100, R3 ;  /* 0x0000010000007824 */ /* 0x000fe200078e0203 */
        /* <DEDUP_REMOVED lines=36> */
[----:B------:R-:W4:Y:S01]  /*6d970*/  LDL.LU R4, [R1+0x4478] ;  /* 0x0044780001047983 */ /* 0x000f220000300800 */
[----:B------:R-:W-:-:S02]  /*6d980*/  IMAD.MOV.U32 R5, RZ, RZ, R20 ;  /* 0x000000ffff057224 */ /* 0x000fc400078e0014 */
[C---:B---3--:R-:W-:Y:S01]  /*6d990*/  HMMA.16816.F32 R20, R12.reuse, R22, R24 ;  /* 0x000000160c14723c */ /* 0x048fe20000001818 */
[----:B--2---:R-:W-:Y:S04]  /*6d9a0*/  STL.64 [R1+0x43c0], R6 ;  /* 0x0043c00601007387 */ /* 0x004fe80000100a00 */
        /* <DEDUP_REMOVED lines=10> */
[----:B------:R-:W3:Y:S02]  /*6da50*/  LDL.LU.64 R20, [R1+0x4458] ;  /* 0x0044580001147983 */ /* 0x000ee40000300a00 */
        /* <DEDUP_REMOVED lines=8> */
[----:B----4-:R-:W-:Y:S01]  /*6dae0*/  HMMA.16816.F32 R20, R12, R22, R24 ;  /* 0x000000160c14723c */ /* 0x010fe20000001818 */
[----:B------:R-:W3:Y:S04]  /*6daf0*/  LDL.LU.64 R26, [R1+0x4440] ;  /* 0x00444000011a7983 */ /* 0x000ee80000300a00 */
[----:B------:R-:W3:-:S14]  /*6db00*/  LDL.LU.64 R24, [R1+0x4438] ;  /* 0x0044380001187983 */ /* 0x000edc0000300a00 */
        /* <DEDUP_REMOVED lines=9> */
[----:B------:R-:W4:Y:S04]  /*6dba0*/  LDL.LU.64 R24, [R1+0x4418] ;  /* 0x0044180001187983 */ /* 0x000f280000300a00 */
[----:B------:R-:W-:Y:S04]  /*6dbb0*/  STL [R1+0x4388], R28 ;  /* 0x0043881c01007387 */ /* 0x000fe80000100800 */
[----:B------:R-:W-:Y:S01]  /*6dbc0*/  STL [R1+0x4368], R29 ;  /* 0x0043681d01007387 */ /* 0x000fe20000100800 */
[C---:B---3--:R-:W-:Y:S08]  /*6dbd0*/  HMMA.16816.F32 R16, R12.reuse, R26, R16 ;  /* 0x0000001a0c10723c */ /* 0x048ff00000001810 */
[----:B----4-:R-:W-:Y:S11]  /*6dbe0*/  HMMA.16816.F32 R20, R12, R24, R20 ;  /* 0x000000180c14723c */ /* 0x010ff60000001814 */
[----:B------:R-:W-:Y:S04]  /*6dbf0*/  STL.64 [R1+0x1930], R16 ;  /* 0x0019301001007387 */ /* 0x000fe80000100a00 */
[----:B------:R0:W-:Y:S04]  /*6dc00*/  STL.64 [R1+0x1938], R18 ;  /* 0x0019381201007387 */ /* 0x0001e80000100a00 */
[----:B0-----:R-:W3:Y:S04]  /*6dc10*/  LDL.LU.64 R18, [R1+0x4410] ;  /* 0x0044100001127983 */ /* 0x001ee80000300a00 */
[----:B------:R-:W4:Y:S04]  /*6dc20*/  LDL.LU.64 R16, [R1+0x4408] ;  /* 0x0044080001107983 */ /* 0x000f280000300a00 */
[----:B------:R-:W-:Y:S04]  /*6dc30*/  STL.64 [R1+0x1920], R20 ;  /* 0x0019201401007387 */ /* 0x000fe80000100a00 */
[----:B------:R0:W-:Y:S04]  /*6dc40*/  STL.64 [R1+0x1928], R22 ;  /* 0x0019281601007387 */ /* 0x0001e80000100a00 */
[----:B0-----:R-:W2:Y:S04]  /*6dc50*/  LDL.LU.64 R22, [R1+0x4400] ;  /* 0x0044000001167983 */ /* 0x001ea80000300a00 */
[----:B------:R-:W3:Y:S04]  /*6dc60*/  LDL.LU.64 R20, [R1+0x43f8] ;  /* 0x0043f80001147983 */ /* 0x000ee80000300a00 */
[----:B------:R-:W-:Y:S04]  /*6dc70*/  STL.64 [R1+0x4340], R26 ;  /* 0x0043401a01007387 */ /* 0x000fe80000100a00 */
[----:B------:R0:W-:Y:S04]  /*6dc80*/  STL.64 [R1+0x4338], R24 ;  /* 0x0043381801007387 */ /* 0x0001e80000100a00 */
[----:B0-----:R-:W3:Y:S01]  /*6dc90*/  LDL.64 R24, [R1+0x10] ;  /* 0x0000100001187983 */ /* 0x001ee20000100a00 */
[----:B------:R-:W-:-:S02]  /*6dca0*/  IMAD.MOV.U32 R26, RZ, RZ, R2 ;  /* 0x000000ffff1a7224 */ /* 0x000fc400078e0002 */
[----:B------:R-:W-:-:S05]  /*6dcb0*/  IMAD.MOV.U32 R27, RZ, RZ, R0 ;  /* 0x000000ffff1b7224 */ /* 0x000fca00078e0000 */
[----:B------:R-:W-:Y:S01]  /*6dcc0*/  STL.64 [R1+0x4378], R26 ;  /* 0x0043781a01007387 */ /* 0x000fe20000100a00 */
[----:B--2---:R-:W-:-:S15]  /*6dcd0*/  HMMA.16816.F32 R4, R12, R22, R4 ;  /* 0x000000160c04723c */ /* 0x004fde0000001804 */
[----:B------:R-:W-:-:S04]  /*6dce0*/  NOP ;  /* 0x0000000000007918 */ /* 0x000fc80000000000 */
[----:B------:R-:W-:Y:S04]  /*6dcf0*/  STL.64 [R1+0x1910], R4 ;  /* 0x0019100401007387 */ /* 0x000fe80000100a00 */
[----:B------:R-:W-:Y:S04]  /*6dd00*/  STL.64 [R1+0x1918], R6 ;  /* 0x0019180601007387 */ /* 0x000fe80000100a00 */
[----:B---3--:R0:W-:Y:S04]  /*6dd10*/  STL.64 [R1+0x4370], R24 ;  /* 0x0043701801007387 */ /* 0x0081e80000100a00 */
[----:B0-----:R-:W2:Y:S01]  /*6dd20*/  LDL.LU R24, [R1+0x280] ;  /* 0x0002800001187983 */ /* 0x001ea20000300800 */
[----:B------:R-:W-:-:S15]  /*6dd30*/  HMMA.16816.F32 R4, R12, R20, R8 ;  /* 0x000000140c04723c */ /* 0x000fde0000001808 */
[----:B------:R-:W-:-:S04]  /*6dd40*/  NOP ;  /* 0x0000000000007918 */ /* 0x000fc80000000000 */
[----:B------:R0:W-:Y:S04]  /*6dd50*/  STL.64 [R1+0x1900], R4 ;  /* 0x0019000401007387 */ /* 0x0001e80000100a00 */
[----:B------:R1:W-:Y:S04]  /*6dd60*/  STL.64 [R1+0x1908], R6 ;  /* 0x0019080601007387 */ /* 0x0003e80000100a00 */
[----:B--2---:R-:W-:Y:S04]  /*6dd70*/  STL [R1+0x438c], R24 ;  /* 0x00438c1801007387 */ /* 0x004fe80000100800 */
[----:B------:R-:W2:Y:S04]  /*6dd80*/  LDL.LU R25, [R1+0x284] ;  /* 0x0002840001197983 */ /* 0x000ea80000300800 */
[----:B------:R-:W3:Y:S04]  /*6dd90*/  LDL.LU R26, [R1+0x288] ;  /* 0x00028800011a7983 */ /* 0x000ee80000300800 */
[----:B------:R-:W3:Y:S04]  /*6dda0*/  LDL.LU R27, [R1+0x28c] ;  /* 0x00028c00011b7983 */ /* 0x000ee80000300800 */
[----:B0-----:R-:W2:Y:S04]  /*6ddb0*/  LDL.LU R4, [R1+0x8e0] ;  /* 0x0008e00001047983 */ /* 0x001ea80000300800 */
        /* <DEDUP_REMOVED lines=72> */
[----:B------:R4:W-:Y:S01]  /*6e240*/  STL.64 [R1+0x42e0], R10 ;  /* 0x0042e00a01007387 */ /* 0x0009e20000100a00 */
[----:B--2---:R-:W-:Y:S01]  /*6e250*/  HMMA.16816.F32 R24, R12, R6, R24 ;  /* 0x000000060c18723c */ /* 0x004fe20000001818 */
[----:B----4-:R-:W-:-:S02]  /*6e260*/  IMAD.MOV.U32 R10, RZ, RZ, R5 ;  /* 0x000000ffff0a7224 */ /* 0x010fc400078e0005 */
[----:B------:R-:W2:Y:S04]  /*6e270*/  LDL.LU R5, [R1+0x43b0] ;  /* 0x0043b00001057983 */ /* 0x000ea80000300800 */
[----:B------:R-:W4:Y:S04]  /*6e280*/  LDL R11, [R1+0x1c] ;  /* 0x00001c00010b7983 */ /* 0x000f280000100800 */
        /* <DEDUP_REMOVED lines=36> */
[----:B------:R-:W-:Y:S01]  /*6e4d0*/  F2FP.F16.E4M3.UNPACK_B R15, R0 ;  /* 0x00000000ff0f723e */ /* 0x000fe200020006ff */
[----:B------:R-:W3:Y:S06]  /*6e4e0*/  LDL.LU R29, [R1+0x4368] ;  /* 0x00436800011d7983 */ /* 0x000eec0000300800 */
[----:B----4-:R-:W-:-:S15]  /*6e4f0*/  HMMA.16816.F32 R8, R12, R10, R4 ;  /* 0x0000000a0c08723c */ /* 0x010fde0000001804 */
[----:B------:R-:W-:-:S04]  /*6e500*/  NOP ;  /* 0x0000000000007918 */ /* 0x000fc80000000000 */
[----:B------:R0:W-:Y:S04]  /*6e510*/  STL.64 [R1+0x1890], R8 ;  /* 0x0018900801007387 */ /* 0x0001e80000100a00 */
[----:B------:R-:W-:Y:S01]  /*6e520*/  STL.64 [R1+0x1898], R10 ;  /* 0x0018980a01007387 */ /* 0x000fe20000100a00 */
[----:B--2---:R-:W-:-:S15]  /*6e530*/  HMMA.16816.F32 R4, R12, R24, R16 ;  /* 0x000000180c04723c */ /* 0x004fde0000001810 */
[----:B------:R-:W-:-:S04]  /*6e540*/  NOP ;  /* 0x0000000000007918 */ /* 0x000fc80000000000 */
[----:B------:R-:W-:Y:S04]  /*6e550*/  STL.64 [R1+0x1880], R4 ;  /* 0x0018800401007387 */ /* 0x000fe80000100a00 */
[----:B------:R1:W-:Y:S04]  /*6e560*/  STL.64 [R1+0x1888], R6 ;  /* 0x0018880601007387 */ /* 0x0003e80000100a00 */
[----:B0-----:R-:W2:Y:S01]  /*6e570*/  LDL.LU R8, [R1+0x810] ;  /* 0x0008100001087983 */ /* 0x001ea20000300800 */
[----:B-1----:R-:W-:Y:S01]  /*6e580*/  HMMA.16816.F32 R4, R12, R26, R20 ;  /* 0x0000001a0c04723c */ /* 0x002fe20000001814 */
[----:B------:R-:W-:-:S02]  /*6e590*/  IMAD.MOV.U32 R3, RZ, RZ, R24 ;  /* 0x000000ffff037224 */ /* 0x000fc400078e0018 */
[----:B------:R-:W-:-:S15]  /*6e5a0*/  IMAD.MOV.U32 R0, RZ, RZ, R25 ;  /* 0x000000ffff007224 */ /* 0x000fde00078e0019 */
[----:B------:R-:W-:Y:S01]  /*6e5b0*/  NOP ;  /* 0x0000000000007918 */ /* 0x000fe20000000000 */
        /* <DEDUP_REMOVED lines=56> */
[----:B------:R-:W2:Y:S04]  /*6e940*/  LDL.LU.64 R22, [R1+0x4360] ;  /* 0x0043600001167983 */ /* 0x000ea80000300a00 */
[----:B------:R-:W2:Y:S04]  /*6e950*/  LDL.LU.64 R20, [R1+0x4358] ;  /* 0x0043580001147983 */ /* 0x000ea80000300a00 */
        /* <DEDUP_REMOVED lines=80> */
[----:B------:R2:W-:Y:S01]  /*6ee60*/  STL.64 [R1+0x4210], R8 ;  /* 0x0042100801007387 */ /* 0x0005e20000100a00 */
[C---:B---3--:R-:W-:Y:S08]  /*6ee70*/  HMMA.16816.F32 R16, R12.reuse, R6, R16 ;  /* 0x000000060c10723c */ /* 0x048ff00000001810 */
[----:B--2---:R-:W-:Y:S01]  /*6ee80*/  HMMA.16816.F32 R8, R12, R4, R20 ;  /* 0x000000040c08723c */ /* 0x004fe20000001814 */
[----:B------:R0:W-:Y:S02]  /*6ee90*/  STL.64 [R1+0x41e8], R6 ;  /* 0x0041e80601007387 */ /* 0x0001e40000100a00 */
[----:B0-----:R-:W-:-:S08]  /*6eea0*/  IMAD R6, R25, 0x100, R24 ;  /* 0x0000010019067824 */ /* 0x001fd000078e0218 */
[----:B------:R-:W-:Y:S04]  /*6eeb0*/  STL.64 [R1+0x17c0], R16 ;  /* 0x0017c01001007387 */ /* 0x000fe80000100a00 */
[----:B------:R-:W-:Y:S04]  /*6eec0*/  STL.64 [R1+0x17c8], R18 ;  /* 0x0017c81201007387 */ /* 0x000fe80000100a00 */
[----:B------:R0:W-:Y:S04]  /*6eed0*/  STL.64 [R1+0x41e0], R4 ;  /* 0x0041e00401007387 */ /* 0x0001e80000100a00 */
[----:B------:R-:W-:Y:S04]  /*6eee0*/  STL.64 [R1+0x17b0], R8 ;  /* 0x0017b00801007387 */ /* 0x000fe80000100a00 */
[----:B------:R-:W-:Y:S04]  /*6eef0*/  STL.64 [R1+0x17b8], R10 ;  /* 0x0017b80a01007387 */ /* 0x000fe80000100a00 */
[----:B------:R1:W-:Y:S04]  /*6ef00*/  STL [R1+0xb0], R6 ;  /* 0x0000b00601007387 */ /* 0x0003e80000100800 */
[----:B------:R-:W2:Y:S01]  /*6ef10*/  LDL.LU R20, [R1+0x760] ;  /* 0x0007600001147983 */ /* 0x000ea20000300800 */
[----:B0-----:R-:W-:-:S02]  /*6ef20*/  IMAD R5, R27, 0x100, R26 ;  /* 0x000001001b057824 */ /* 0x001fc400078e021a */
[----:B------:R-:W-:-:S03]  /*6ef30*/  IMAD R4, R29, 0x100, R28 ;  /* 0x000001001d047824 */ /* 0x000fc600078e021c */
[----:B------:R-:W-:Y:S04]  /*6ef40*/  STL [R1+0xb4], R5 ;  /* 0x0000b40501007387 */ /* 0x000fe80000100800 */
[----:B------:R-:W-:Y:S04]  /*6ef50*/  STL [R1+0xb8], R4 ;  /* 0x0000b80401007387 */ /* 0x000fe80000100800 */
[----:B------:R-:W2:Y:S04]  /*6ef60*/  LDL.LU R21, [R1+0x764] ;  /* 0x0007640001157983 */ /* 0x000ea80000300800 */
[----:B------:R-:W3:Y:S04]  /*6ef70*/  LDL.LU R22, [R1+0x768] ;  /* 0x0007680001167983 */ /* 0x000ee80000300800 */
[----:B------:R-:W3:Y:S04]  /*6ef80*/  LDL.LU R23, [R1+0x76c] ;  /* 0x00076c0001177983 */ /* 0x000ee80000300800 */
[----:B------:R-:W4:Y:S04]  /*6ef90*/  LDL.64 R28, [R1] ;  /* 0x00000000011c7983 */ /* 0x000f280000100a00 */
[----:B------:R-:W2:Y:S04]  /*6efa0*/  LDL.LU R24, [R1+0x780] ;  /* 0x0007800001187983 */ /* 0x000ea80000300800 */
[----:B------:R-:W2:Y:S04]  /*6efb0*/  LDL.LU R25, [R1+0x784] ;  /* 0x0007840001197983 */ /* 0x000ea80000300800 */
[----:B------:R-:W2:Y:S04]  /*6efc0*/  LDL.LU R26, [R1+0x788] ;  /* 0x00078800011a7983 */ /* 0x000ea80000300800 */
[----:B------:R-:W2:Y:S04]  /*6efd0*/  LDL.LU R27, [R1+0x78c] ;  /* 0x00078c00011b7983 */ /* 0x000ea80000300800 */
[----:B-1----:R-:W2:Y:S04]  /*6efe0*/  LDL.64 R6, [R1+0x8] ;  /* 0x0000080001067983 */ /* 0x002ea80000100a00 */
[----:B--2---:R-:W-:Y:S04]  /*6eff0*/  STL.64 [R1+0x4278], R6 ;  /* 0x0042780601007387 */ /* 0x004fe80000100a00 */
[----:B------:R-:W-:Y:S04]  /*6f000*/  STL.64 [R1+0x4260], R26 ;  /* 0x0042601a01007387 */ /* 0x000fe80000100a00 */
[----:B------:R0:W-:Y:S04]  /*6f010*/  STL.64 [R1+0x4258], R24 ;  /* 0x0042581801007387 */ /* 0x0001e80000100a00 */
[----:B0-----:R-:W2:Y:S04]  /*6f020*/  LDL.LU R24, [R1+0x790] ;  /* 0x0007900001187983 */ /* 0x001ea80000300800 */
[----:B------:R-:W2:Y:S04]  /*6f030*/  LDL.LU R25, [R1+0x794] ;  /* 0x0007940001197983 */ /* 0x000ea80000300800 */
[----:B------:R-:W2:Y:S04]  /*6f040*/  LDL.LU R26, [R1+0x798] ;  /* 0x00079800011a7983 */ /* 0x000ea80000300800 */
[----:B------:R-:W2:Y:S04]  /*6f050*/  LDL.LU R27, [R1+0x79c] ;  /* 0x00079c00011b7983 */ /* 0x000ea80000300800 */
[----:B------:R-:W2:Y:S01]  /*6f060*/  LDL.64 R6, [R1+0x18] ;  /* 0x0000180001067983 */ /* 0x000ea20000100a00 */
        /* <DEDUP_REMOVED lines=52> */
[----:B------:R-:W-:Y:S04]  /*6f3b0*/  STL [R1+0x41b4], R2 ;  /* 0x0041b40201007387 */ /* 0x000fe80000100800 */
[----:B------:R-:W-:Y:S01]  /*6f3c0*/  STL [R1+0x41b0], R3 ;  /* 0x0041b00301007387 */ /* 0x000fe20000100800 */
[----:B--2---:R-:W-:-:S02]  /*6f3d0*/  F2FP.F16.E4M3.UNPACK_B R12, R13 ;  /* 0x0000000dff0c723e */ /* 0x004fc400020006ff */
[----:B---3--:R-:W-:Y:S02]  /*6f3e0*/  F2FP.F16.E4M3.UNPACK_B R13, R14 ;  /* 0x0000000eff0d723e */ /* 0x008fe400020006ff */
[----:B----4-:R-:W-:Y:S02]  /*6f3f0*/  F2FP.F16.E4M3.UNPACK_B R14, R15 ;  /* 0x0000000fff0e723e */ /* 0x010fe400020006ff */
[----:B------:R-:W-:-:S07]  /*6f400*/  F2FP.F16.E4M3.UNPACK_B R15, R0 ;  /* 0x00000000ff0f723e */ /* 0x000fce00020006ff */
[----:B------:R-:W-:-:S15]  /*6f410*/  HMMA.16816.F32 R24, R12, R6, R24 ;  /* 0x000000060c18723c */ /* 0x000fde0000001818 */
[----:B------:R-:W-:-:S04]  /*6f420*/  NOP ;  /* 0x0000000000007918 */ /* 0x000fc80000000000 */
[----:B------:R-:W-:Y:S04]  /*6f430*/  STL.64 [R1+0x17a0], R24 ;  /* 0x0017a01801007387 */ /* 0x000fe80000100a00 */
[----:B------:R0:W-:Y:S04]  /*6f440*/  STL.64 [R1+0x17a8], R26 ;  /* 0x0017a81a01007387 */ /* 0x0001e80000100a00 */
[----:B0-----:R-:W2:Y:S04]  /*6f450*/  LDL.LU.64 R26, [R1+0x4298] ;  /* 0x00429800011a7983 */ /* 0x001ea80000300a00 */
[----:B------:R-:W2:Y:S01]  /*6f460*/  LDL.LU.64 R24, [R1+0x4290] ;  /* 0x0042900001187983 */ /* 0x000ea20000300a00 */
[----:B------:R-:W-:-:S02]  /*6f470*/  IMAD.MOV.U32 R2, RZ, RZ, R6 ;  /* 0x000000ffff027224 */ /* 0x000fc400078e0006 */
[----:B------:R-:W-:Y:S02]  /*6f480*/  IMAD.MOV.U32 R0, RZ, RZ, R7 ;  /* 0x000000ffff007224 */ /* 0x000fe400078e0007 */
[----:B--2---:R-:W-:Y:S01]  /*6f490*/  HMMA.16816.F32 R4, R12, R4, R24 ;  /* 0x000000040c04723c */ /* 0x004fe20000001818 */
        /* <DEDUP_REMOVED lines=74> */
[----:B--2---:R1:W-:Y:S04]  /*6f940*/  STL.64 [R1+0x4148], R22 ;  /* 0x0041481601007387 */ /* 0x0043e80000100a00 */
[----:B------:R-:W-:Y:S04]  /*6f950*/  STL.64 [R1+0x4140], R20 ;  /* 0x0041401401007387 */ /* 0x000fe80000100a00 */
[----:B0-----:R-:W2:Y:S04]  /*6f960*/  LDL.LU R24, [R1+0x690] ;  /* 0x0006900001187983 */ /* 0x001ea80000300800 */
[----:B------:R-:W2:Y:S04]  /*6f970*/  LDL.LU R25, [R1+0x694] ;  /* 0x0006940001197983 */ /* 0x000ea80000300800 */
[----:B----4-:R-:W4:Y:S04]  /*6f980*/  LDL.LU R26, [R1+0x698] ;  /* 0x00069800011a7983 */ /* 0x010f280000300800 */
[----:B------:R-:W4:Y:S01]  /*6f990*/  LDL.LU R27, [R1+0x69c] ;  /* 0x00069c00011b7983 */ /* 0x000f220000300800 */
[----:B-1----:R-:W-:-:S02]  /*6f9a0*/  IMAD.MOV.U32 R22, RZ, RZ, R6 ;  /* 0x000000ffff167224 */ /* 0x002fc400078e0006 */
[----:B------:R-:W-:Y:S01]  /*6f9b0*/  IMAD.MOV.U32 R23, RZ, RZ, R5 ;  /* 0x000000ffff177224 */ /* 0x000fe200078e0005 */
[----:B----4-:R-:W-:Y:S04]  /*6f9c0*/  STL.64 [R1+0x4158], R26 ;  /* 0x0041581a01007387 */ /* 0x010fe80000100a00 */
[----:B--2---:R0:W-:Y:S04]  /*6f9d0*/  STL.64 [R1+0x4150], R24 ;  /* 0x0041501801007387 */ /* 0x0041e80000100a00 */
[----:B------:R1:W-:Y:S04]  /*6f9e0*/  STL.64 [R1+0x4160], R22 ;  /* 0x0041601601007387 */ /* 0x0003e80000100a00 */
        /* <DEDUP_REMOVED lines=8> */
[----:B-1----:R-:W2:Y:S01]  /*6fa70*/  LDL.64 R22, [R1+0x10] ;  /* 0x0000100001167983 */ /* 0x002ea20000100a00 */
[----:B------:R-:W-:-:S03]  /*6fa80*/  IMAD.MOV.U32 R21, RZ, RZ, R3 ;  /* 0x000000ffff157224 */ /* 0x000fc600078e0003 */
[----:B--2---:R1:W-:Y:S04]  /*6fa90*/  STL.64 [R1+0x4180], R22 ;  /* 0x0041801601007387 */ /* 0x0043e80000100a00 */
[----:B------:R-:W-:Y:S04]  /*6faa0*/  STL.64 [R1+0x4178], R20 ;  /* 0x0041781401007387 */ /* 0x000fe80000100a00 */
[----:B0-----:R-:W2:Y:S04]  /*6fab0*/  LDL.LU R24, [R1+0x6b0] ;  /* 0x0006b00001187983 */ /* 0x001ea80000300800 */
[----:B------:R-:W2:Y:S04]  /*6fac0*/  LDL.LU R25, [R1+0x6b4] ;  /* 0x0006b40001197983 */ /* 0x000ea80000300800 */
[----:B------:R-:W4:Y:S04]  /*6fad0*/  LDL.LU R26, [R1+0x6b8] ;  /* 0x0006b800011a7983 */ /* 0x000f280000300800 */
[----:B------:R-:W4:Y:S01]  /*6fae0*/  LDL.LU R27, [R1+0x6bc] ;  /* 0x0006bc00011b7983 */ /* 0x000f220000300800 */
[----:B-1----:R-:W-:-:S03]  /*6faf0*/  IMAD.MOV.U32 R22, RZ, RZ, R2 ;  /* 0x000000ffff167224 */ /* 0x002fc600078e0002 */
[----:B----4-:R-:W-:Y:S04]  /*6fb00*/  STL.64 [R1+0x4190], R26 ;  /* 0x0041901a01007387 */ /* 0x010fe80000100a00 */
[----:B--2---:R0:W-:Y:S04]  /*6fb10*/  STL.64 [R1+0x4188], R24 ;  /* 0x0041881801007387 */ /* 0x0041e80000100a00 */
[----:B------:R-:W-:Y:S04]  /*6fb20*/  STL [R1+0x41bc], R22 ;  /* 0x0041bc1601007387 */ /* 0x000fe80000100800 */
[----:B0-----:R-:W2:Y:S04]  /*6fb30*/  LDL.LU R24, [R1+0x6d0] ;  /* 0x0006d00001187983 */ /* 0x001ea80000300800 */
[----:B------:R-:W2:Y:S04]  /*6fb40*/  LDL.LU R25, [R1+0x6d4] ;  /* 0x0006d40001197983 */ /* 0x000ea80000300800 */
        /* <DEDUP_REMOVED lines=13> */
[----:B------:R-:W3:Y:S04]  /*6fc20*/  LDL.LU R29, [R1+0x3a2c] ;  /* 0x003a2c00011d7983 */ /* 0x000ee80000300800 */
[----:B------:R-:W3:Y:S04]  /*6fc30*/  LDL.LU R28, [R1+0x3a38] ;  /* 0x003a3800011c7983 */ /* 0x000ee80000300800 */
[----:B------:R-:W3:Y:S04]  /*6fc40*/  LDL.LU R21, [R1+0x3a34] ;  /* 0x003a340001157983 */ /* 0x000ee80000300800 */
[----:B------:R-:W3:Y:S04]  /*6fc50*/  LDL.LU R2, [R1+0x3a40] ;  /* 0x003a400001027983 */ /* 0x000ee80000300800 */
[----:B------:R-:W3:Y:S01]  /*6fc60*/  LDL.LU R20, [R1+0x3a3c] ;  /* 0x003a3c0001147983 */ /* 0x000ee20000300800 */
[----:B------:R-:W-:-:S05]  /*6fc70*/  IMAD.MOV.U32 R23, RZ, RZ, R0 ;  /* 0x000000ffff177224 */ /* 0x000fca00078e0000 */
        /* <DEDUP_REMOVED lines=57> */
[----:B------:R-:W-:-:S03]  /*70010*/  IMAD R0, R0, 0x100, R3 ;  /* 0x0000010000007824 */ /* 0x000fc600078e0203 */
[----:B0-----:R-:W4:Y:S04]  /*70020*/  LDL.LU R4, [R1+0x6c0] ;  /* 0x0006c00001047983 */ /* 0x001f280000300800 */
[----:B------:R-:W4:Y:S04]  /*70030*/  LDL.LU R5, [R1+0x6c4] ;  /* 0x0006c40001057983 */ /* 0x000f280000300800 */
[----:B------:R-:W4:Y:S04]  /*70040*/  LDL.LU R6, [R1+0x6c8] ;  /* 0x0006c80001067983 */ /* 0x000f280000300800 */
[----:B------:R-:W4:Y:S01]  /*70050*/  LDL.LU R7, [R1+0x6cc] ;  /* 0x0006cc0001077983 */ /* 0x000f220000300800 */
[----:B--2---:R-:W-:-:S02]  /*70060*/  IMAD R29, R29, 0x100, R22 ;  /* 0x000001001d1d7824 */ /* 0x004fc400078e0216 */
[----:B---3--:R-:W-:Y:S01]  /*70070*/  IMAD R21, R21, 0x100, R28 ;  /* 0x0000010015157824 */ /* 0x008fe200078e021c */
[----:B------:R-:W2:Y:S04]  /*70080*/  LDL.LU R22, [R1+0x41bc] ;  /* 0x0041bc0001167983 */ /* 0x000ea80000300800 */
[----:B------:R-:W3:Y:S01]  /*70090*/  LDL.LU R28, [R1+0x41b8] ;  /* 0x0041b800011c7983 */ /* 0x000ee20000300800 */
[----:B------:R-:W-:-:S03]  /*700a0*/  IMAD R20, R20, 0x100, R2 ;  /* 0x0000010014147824 */ /* 0x000fc600078e0202 */
[----:B------:R-:W4:Y:S04]  /*700b0*/  LDL.LU R2, [R1+0x41b4] ;  /* 0x0041b40001027983 */ /* 0x000f280000300800 */
[----:B------:R-:W4:Y:S02]  /*700c0*/  LDL.LU R3, [R1+0x41b0] ;  /* 0x0041b00001037983 */ /* 0x000f240000300800 */
[----:B----4-:R-:W-:Y:S02]  /*700d0*/  HMMA.16816.F32 R12, R12, R2, R24 ;  /* 0x000000020c0c723c */ /* 0x010fe40000001818 */
        /* <DEDUP_REMOVED lines=45> */
[----:B0-----:R-:W2:Y:S01]  /*703b0*/  LDL.LU.64 R22, [R1+0x4128] ;  /* 0x0041280001167983 */ /* 0x001ea20000300a00 */
[----:B---3--:R-:W-:Y:S03]  /*703c0*/  HMMA.16816.F32 R8, R12, R24, R8 ;  /* 0x000000180c08723c */ /* 0x008fe60000001808 */
[----:B------:R-:W3:Y:S04]  /*703d0*/  LDL.LU.64 R20, [R1+0x4120] ;  /* 0x0041200001147983 */ /* 0x000ee80000300a00 */
[----:B------:R0:W-:-:S12]  /*703e0*/  STL.64 [R1+0x4060], R26 ;  /* 0x0040601a01007387 */ /* 0x0001d80000100a00 */
[----:B------:R-:W-:Y:S04]  /*703f0*/  STL.64 [R1+0x1650], R8 ;  /* 0x0016500801007387 */ /* 0x000fe80000100a00 */
[----:B------:R2:W-:Y:S01]  /*70400*/  STL.64 [R1+0x1658], R10 ;  /* 0x0016580a01007387 */ /* 0x0005e20000100a00 */
[----:B0-----:R-:W-:-:S03]  /*70410*/  IMAD.MOV.U32 R26, RZ, RZ, R4 ;  /* 0x000000ffff1a7224 */ /* 0x001fc600078e0004 */
[----:B------:R-:W-:Y:S04]  /*70420*/  STL.64 [R1+0x4058], R24 ;  /* 0x0040581801007387 */ /* 0x000fe80000100a00 */
[----:B------:R-:W4:Y:S01]  /*70430*/  LDL.LU R4, [R1+0x610] ;  /* 0x0006100001047983 */ /* 0x000f220000300800 */
[----:B--2---:R-:W-:-:S15]  /*70440*/  HMMA.16816.F32 R8, R12, R22, R16 ;  /* 0x000000160c08723c */ /* 0x004fde0000001810 */
[----:B------:R-:W-:-:S04]  /*70450*/  NOP ;  /* 0x0000000000007918 */ /* 0x000fc80000000000 */
[----:B------:R0:W-:Y:S04]  /*70460*/  STL.64 [R1+0x1640], R8 ;  /* 0x0016400801007387 */ /* 0x0001e80000100a00 */
[----:B------:R1:W-:Y:S04]  /*70470*/  STL.64 [R1+0x1648], R10 ;  /* 0x0016480a01007387 */ /* 0x0003e80000100a00 */
[----:B------:R-:W4:Y:S04]  /*70480*/  LDL.LU R5, [R1+0x614] ;  /* 0x0006140001057983 */ /* 0x000f280000300800 */
[----:B------:R-:W2:Y:S04]  /*70490*/  LDL.LU R6, [R1+0x618] ;  /* 0x0006180001067983 */ /* 0x000ea80000300800 */
[----:B------:R-:W2:Y:S04]  /*704a0*/  LDL.LU R7, [R1+0x61c] ;  /* 0x00061c0001077983 */ /* 0x000ea80000300800 */
        /* <DEDUP_REMOVED lines=21> */
[----:B------:R-:W2:Y:S04]  /*70600*/  LDL.LU R0, [R1+0x3a5c] ;  /* 0x003a5c0001007983 */ /* 0x000ea80000300800 */
[----:B------:R-:W2:Y:S04]  /*70610*/  LDL.64 R24, [R1+0x18] ;  /* 0x0000180001187983 */ /* 0x000ea80000100a00 */
[----:B------:R-:W-:Y:S04]  /*70620*/  STL.64 [R1+0x40a8], R26 ;  /* 0x0040a81a01007387 */ /* 0x000fe80000100a00 */
[----:B--2---:R0:W-:Y:S04]  /*70630*/  STL.64 [R1+0x40a0], R24 ;  /* 0x0040a01801007387 */ /* 0x0041e80000100a00 */
[----:B0-----:R-:W2:Y:S04]  /*70640*/  LDL.LU R24, [R1+0x250] ;  /* 0x0002500001187983 */ /* 0x001ea80000300800 */
        /* <DEDUP_REMOVED lines=73> */
[----:B------:R-:W2:Y:S04]  /*70ae0*/  LDL.LU.64 R24, [R1+0x40b0] ;  /* 0x0040b00001187983 */ /* 0x000ea80000300a00 */
[----:B------:R0:W-:Y:S04]  /*70af0*/  STL.64 [R1+0x3fe0], R6 ;  /* 0x003fe00601007387 */ /* 0x0001e80000100a00 */
[----:B0-----:R-:W4:Y:S04]  /*70b00*/  LDL.LU R6, [R1+0x3a58] ;  /* 0x003a580001067983 */ /* 0x001f280000300800 */
[----:B------:R-:W4:Y:S04]  /*70b10*/  LDL.LU R7, [R1+0x3a54] ;  /* 0x003a540001077983 */ /* 0x000f280000300800 */
[----:B------:R0:W-:Y:S04]  /*70b20*/  STL.64 [R1+0x3fd8], R4 ;  /* 0x003fd80401007387 */ /* 0x0001e80000100a00 */
[----:B0-----:R-:W4:Y:S01]  /*70b30*/  LDL.LU R5, [R1+0x3a50] ;  /* 0x003a500001057983 */ /* 0x001f220000300800 */
[----:B--2---:R-:W-:Y:S03]  /*70b40*/  HMMA.16816.F32 R12, R12, R2, R24 ;  /* 0x000000020c0c723c */ /* 0x004fe60000001818 */
[----:B------:R-:W2:Y:S04]  /*70b50*/  LDL.LU.64 R26, [R1+0x40a8] ;  /* 0x0040a800011a7983 */ /* 0x000ea80000300a00 */
[----:B------:R-:W2:Y:S01]  /*70b60*/  LDL.LU.64 R24, [R1+0x40a0] ;  /* 0x0040a00001187983 */ /* 0x000ea20000300a00 */
[----:B---3--:R-:W-:-:S02]  /*70b70*/  IMAD R0, R0, 0x100, R9 ;  /* 0x0000010000007824 */ /* 0x008fc400078e0209 */
[----:B------:R-:W-:Y:S01]  /*70b80*/  IMAD R4, R11, 0x100, R10 ;  /* 0x000001000b047824 */ /* 0x000fe200078e020a */
[----:B------:R-:W-:Y:S08]  /*70b90*/  STL [R1+0x3fd0], R3 ;  /* 0x003fd00301007387 */ /* 0x000ff00000100800 */
[----:B------:R0:W-:Y:S04]  /*70ba0*/  STL.64 [R1+0x12f0], R12 ;  /* 0x0012f00c01007387 */ /* 0x0001e80000100a00 */
[----:B------:R1:W-:Y:S01]  /*70bb0*/  STL.64 [R1+0x12f8], R14 ;  /* 0x0012f80e01007387 */ /* 0x0003e20000100a00 */
[----:B----4-:R-:W-:-:S02]  /*70bc0*/  IMAD R8, R8, 0x100, R5 ;  /* 0x0000010008087824 */ /* 0x010fc400078e0205 */
[----:B------:R-:W-:-:S03]  /*70bd0*/  IMAD R5, R7, 0x100, R6 ;  /* 0x0000010007057824 */ /* 0x000fc600078e0206 */
[----:B0-----:R-:W-:Y:S02]  /*70be0*/  F2FP.F16.E4M3.UNPACK_B R12, R8 ;  /* 0x00000008ff0c723e */ /* 0x001fe400020006ff */
[----:B------:R-:W-:Y:S02]  /*70bf0*/  F2FP.F16.E4M3.UNPACK_B R13, R5 ;  /* 0x00000005ff0d723e */ /* 0x000fe400020006ff */
[----:B-1----:R-:W-:Y:S02]  /*70c00*/  F2FP.F16.E4M3.UNPACK_B R14, R0 ;  /* 0x00000000ff0e723e */ /* 0x002fe400020006ff */
[----:B------:R-:W-:Y:S01]  /*70c10*/  F2FP.F16.E4M3.UNPACK_B R15, R4 ;  /* 0x00000004ff0f723e */ /* 0x000fe200020006ff */
[----:B------:R-:W3:Y:S06]  /*70c20*/  LDL.LU R0, [R1+0x3a7c] ;  /* 0x003a7c0001007983 */ /* 0x000eec0000300800 */
[C---:B--2---:R-:W-:Y:S08]  /*70c30*/  HMMA.16816.F32 R8, R12.reuse, R24, R16 ;  /* 0x000000180c08723c */ /* 0x044ff00000001810 */
[----:B------:R-:W-:Y:S01]  /*70c40*/  HMMA.16816.F32 R4, R12, R26, R20 ;  /* 0x0000001a0c04723c */ /* 0x000fe20000001814 */
[----:B------:R-:W-:-:S10]  /*70c50*/  IMAD.MOV.U32 R3, RZ, RZ, R25 ;  /* 0x000000ffff037224 */ /* 0x000fd400078e0019 */
[----:B------:R0:W-:Y:S04]  /*70c60*/  STL.64 [R1+0x15c0], R8 ;  /* 0x0015c00801007387 */ /* 0x0001e80000100a00 */
[----:B------:R1:W-:Y:S04]  /*70c70*/  STL.64 [R1+0x15c8], R10 ;  /* 0x0015c80a01007387 */ /* 0x0003e80000100a00 */
[----:B0-----:R-:W2:Y:S04]  /*70c80*/  LDL.LU R8, [R1+0x540] ;  /* 0x0005400001087983 */ /* 0x001ea80000300800 */
[----:B------:R-:W-:Y:S04]  /*70c90*/  STL.64 [R1+0x15b0], R4 ;  /* 0x0015b00401007387 */ /* 0x000fe80000100a00 */
[----:B------:R-:W-:Y:S04]  /*70ca0*/  STL.64 [R1+0x15b8], R6 ;  /* 0x0015b80601007387 */ /* 0x000fe80000100a00 */
[----:B------:R-:W2:Y:S04]  /*70cb0*/  LDL.LU R9, [R1+0x544] ;  /* 0x0005440001097983 */ /* 0x000ea80000300800 */
[----:B-1----:R-:W4:Y:S04]  /*70cc0*/  LDL.LU R10, [R1+0x548] ;  /* 0x00054800010a7983 */ /* 0x002f280000300800 */
        /* <DEDUP_REMOVED lines=20> */
[----:B------:R-:W3:Y:S04]  /*70e10*/  LDL R24, [R1+0x8] ;  /* 0x0000080001187983 */ /* 0x000ee80000100800 */
[----:B------:R-:W3:Y:S04]  /*70e20*/  LDL R25, [R1+0xc] ;  /* 0x00000c0001197983 */ /* 0x000ee80000100800 */
        /* <DEDUP_REMOVED lines=127> */
[----:B------:R-:W-:Y:S01]  /*71620*/  IMAD R0, R0, 0x100, R29 ;  /* 0x0000010000007824 */ /* 0x000fe200078e021d */
[C---:B---3--:R-:W-:Y:S08]  /*71630*/  HMMA.16816.F32 R16, R12.reuse, R6, R16 ;  /* 0x000000060c10723c */ /* 0x048ff00000001810 */
[----:B--2---:R-:W-:Y:S01]  /*71640*/  HMMA.16816.F32 R8, R12, R4, R20 ;  /* 0x000000040c08723c */ /* 0x004fe20000001814 */
[----:B------:R-:W-:Y:S10]  /*71650*/  STL.64 [R1+0x3ef0], R6 ;  /* 0x003ef00601007387 */ /* 0x000ff40000100a00 */
[----:B------:R-:W-:Y:S04]  /*71660*/  STL.64 [R1+0x14f0], R16 ;  /* 0x0014f01001007387 */ /* 0x000fe80000100a00 */
[----:B------:R-:W-:Y:S04]  /*71670*/  STL.64 [R1+0x14f8], R18 ;  /* 0x0014f81201007387 */ /* 0x000fe80000100a00 */
[----:B------:R0:W-:Y:S04]  /*71680*/  STL.64 [R1+0x3ee8], R4 ;  /* 0x003ee80401007387 */ /* 0x0001e80000100a00 */
[----:B------:R-:W-:Y:S04]  /*71690*/  STL.64 [R1+0x14e0], R8 ;  /* 0x0014e00801007387 */ /* 0x000fe80000100a00 */
[----:B------:R-:W-:Y:S01]  /*716a0*/  STL.64 [R1+0x14e8], R10 ;  /* 0x0014e80a01007387 */ /* 0x000fe20000100a00 */
[----:B0-----:R-:W-:-:S02]  /*716b0*/  IMAD R5, R26, 0x100, R25 ;  /* 0x000001001a057824 */ /* 0x001fc400078e0219 */
[----:B------:R-:W-:-:S03]  /*716c0*/  IMAD R4, R28, 0x100, R27 ;  /* 0x000001001c047824 */ /* 0x000fc600078e021b */
[----:B------:R-:W-:Y:S04]  /*716d0*/  STL [R1+0xb0], R5 ;  /* 0x0000b00501007387 */ /* 0x000fe80000100800 */
[----:B------:R-:W2:Y:S04]  /*716e0*/  LDL.LU R20, [R1+0x490] ;  /* 0x0004900001147983 */ /* 0x000ea80000300800 */
[----:B------:R0:W-:Y:S04]  /*716f0*/  STL [R1+0xb4], R4 ;  /* 0x0000b40401007387 */ /* 0x0001e80000100800 */
        /* <DEDUP_REMOVED lines=8> */
[----:B------:R-:W2:Y:S04]  /*71780*/  LDL.64 R6, [R1+0x8] ;  /* 0x0000080001067983 */ /* 0x000ea80000100a00 */
[----:B0-----:R-:W3:Y:S04]  /*71790*/  LDL.64 R4, [R1+0x10] ;  /* 0x0000100001047983 */ /* 0x001ee80000100a00 */
        /* <DEDUP_REMOVED lines=8> */
[----:B------:R-:W2:Y:S04]  /*71820*/  LDL R6, [R1+0x18] ;  /* 0x0000180001067983 */ /* 0x000ea80000100800 */
[----:B---3--:R-:W-:Y:S04]  /*71830*/  STL.64 [R1+0x3f80], R26 ;  /* 0x003f801a01007387 */ /* 0x008fe80000100a00 */
[----:B--2---:R0:W-:Y:S04]  /*71840*/  STL.64 [R1+0x3f78], R24 ;  /* 0x003f781801007387 */ /* 0x0041e80000100a00 */
[----:B0-----:R-:W2:Y:S04]  /*71850*/  LDL.LU R24, [R1+0x4d0] ;  /* 0x0004d00001187983 */ /* 0x001ea80000300800 */
[----:B------:R-:W2:Y:S04]  /*71860*/  LDL.LU R25, [R1+0x4d4] ;  /* 0x0004d40001197983 */ /* 0x000ea80000300800 */
[----:B------:R-:W3:Y:S04]  /*71870*/  LDL.LU R26, [R1+0x4d8] ;  /* 0x0004d800011a7983 */ /* 0x000ee80000300800 */
[----:B------:R-:W3:Y:S01]  /*71880*/  LDL.LU R27, [R1+0x4dc] ;  /* 0x0004dc00011b7983 */ /* 0x000ee20000300800 */
[----:B------:R-:W-:-:S03]  /*71890*/  IMAD.MOV.U32 R7, RZ, RZ, R3 ;  /* 0x000000ffff077224 */ /* 0x000fc600078e0003 */
[----:B------:R-:W2:Y:S04]  /*718a0*/  LDL.LU R3, [R1+0x3a88] ;  /* 0x003a880001037983 */ /* 0x000ea80000300800 */
        /* <DEDUP_REMOVED lines=14> */
[----:B----4-:R-:W-:-:S03]  /*71990*/  IMAD R4, R4, 0x100, R3 ;  /* 0x0000010004047824 */ /* 0x010fc600078e0203 */
        /* <DEDUP_REMOVED lines=31> */
[----:B------:R-:W3:Y:S01]  /*71b90*/  LDL.LU R0, [R1+0x3fb8] ;  /* 0x003fb80001007983 */ /* 0x000ee20000300800 */
[----:B--2---:R-:W-:-:S02]  /*71ba0*/  F2FP.F16.E4M3.UNPACK_B R12, R15 ;  /* 0x0000000fff0c723e */ /* 0x004fc400020006ff */
[----:B------:R-:W-:-:S07]  /*71bb0*/  F2FP.F16.E4M3.UNPACK_B R15, R4 ;  /* 0x00000004ff0f723e */ /* 0x000fce00020006ff */
[----:B------:R-:W-:Y:S01]  /*71bc0*/  HMMA.16816.F32 R4, R12, R6, R24 ;  /* 0x000000060c04723c */ /* 0x000fe20000001818 */
[----:B------:R-:W2:Y:S04]  /*71bd0*/  LDL.LU.64 R26, [R1+0x3fb0] ;  /* 0x003fb000011a7983 */ /* 0x000ea80000300a00 */
[----:B------:R-:W2:-:S14]  /*71be0*/  LDL.LU.64 R24, [R1+0x3fa8] ;  /* 0x003fa80001187983 */ /* 0x000e9c0000300a00 */
        /* <DEDUP_REMOVED lines=19> */
[----:B------:R-:W-:Y:S02]  /*71d20*/  IMAD.MOV.U32 R4, RZ, RZ, R7 ;  /* 0x000000ffff047224 */ /* 0x000fe400078e0007 */
        /* <DEDUP_REMOVED lines=56> */
[----:B------:R-:W2:-:S15]  /*720b0*/  LDL.LU R24, [R1+0x3c0] ;  /* 0x0003c00001187983 */ /* 0x000e9e0000300800 */
[----:B------:R-:W-:Y:S02]  /*720c0*/  NOP ;  /* 0x0000000000007918 */ /* 0x000fe40000000000 */
[----:B------:R-:W-:Y:S04]  /*720d0*/  STL.64 [R1+0x1430], R20 ;  /* 0x0014301401007387 */ /* 0x000fe80000100a00 */
[----:B------:R0:W-:Y:S04]  /*720e0*/  STL.64 [R1+0x1438], R22 ;  /* 0x0014381601007387 */ /* 0x0001e80000100a00 */
[----:B------:R-:W2:Y:S04]  /*720f0*/  LDL.LU R25, [R1+0x3c4] ;  /* 0x0003c40001197983 */ /* 0x000ea80000300800 */
[----:B------:R-:W3:Y:S04]  /*72100*/  LDL.LU R26, [R1+0x3c8] ;  /* 0x0003c800011a7983 */ /* 0x000ee80000300800 */
[----:B------:R-:W3:Y:S01]  /*72110*/  LDL.LU R27, [R1+0x3cc] ;  /* 0x0003cc00011b7983 */ /* 0x000ee20000300800 */
[----:B0-----:R-:W-:-:S02]  /*72120*/  IMAD.MOV.U32 R22, RZ, RZ, R7 ;  /* 0x000000ffff167224 */ /* 0x001fc400078e0007 */
[----:B------:R-:W-:Y:S01]  /*72130*/  IMAD.MOV.U32 R23, RZ, RZ, R6 ;  /* 0x000000ffff177224 */ /* 0x000fe200078e0006 */
[----:B---3--:R-:W-:Y:S04]  /*72140*/  STL.64 [R1+0x3e60], R26 ;  /* 0x003e601a01007387 */ /* 0x008fe80000100a00 */
[----:B--2---:R0:W-:Y:S04]  /*72150*/  STL.64 [R1+0x3e58], R24 ;  /* 0x003e581801007387 */ /* 0x0041e80000100a00 */
[----:B------:R-:W-:Y:S04]  /*72160*/  STL.64 [R1+0x3e68], R22 ;  /* 0x003e681601007387 */ /* 0x000fe80000100a00 */
[----:B0-----:R-:W2:Y:S04]  /*72170*/  LDL.LU R24, [R1+0x3d0] ;  /* 0x0003d00001187983 */ /* 0x001ea80000300800 */
[----:B------:R-:W2:Y:S04]  /*72180*/  LDL.LU R25, [R1+0x3d4] ;  /* 0x0003d40001197983 */ /* 0x000ea80000300800 */
[----:B------:R-:W3:Y:S01]  /*72190*/  LDL.LU R26, [R1+0x3d8] ;  /* 0x0003d800011a7983 */ /* 0x000ee20000300800 */
[----:B------:R-:W-:-:S02]  /*721a0*/  IMAD.MOV.U32 R27, RZ, RZ, R0 ;  /* 0x000000ffff1b7224 */ /* 0x000fc400078e0000 */
[----:B------:R-:W-:Y:S02]  /*721b0*/  IMAD.MOV.U32 R20, RZ, RZ, R5 ;  /* 0x000000ffff147224 */ /* 0x000fe400078e0005 */
[----:B------:R-:W-:Y:S01]  /*721c0*/  IMAD.MOV.U32 R21, RZ, RZ, R4 ;  /* 0x000000ffff157224 */ /* 0x000fe200078e0004 */
[----:B------:R-:W4:Y:S04]  /*721d0*/  LDL.LU R0, [R1+0x3f0c] ;  /* 0x003f0c0001007983 */ /* 0x000f280000300800 */
        /* <DEDUP_REMOVED lines=9> */
[----:B---3--:R4:W-:Y:S04]  /*72270*/  STL.64 [R1+0x3e90], R26 ;  /* 0x003e901a01007387 */ /* 0x0089e80000100a00 */
[----:B--2---:R0:W-:Y:S04]  /*72280*/  STL.64 [R1+0x3e88], R24 ;  /* 0x003e881801007387 */ /* 0x0041e80000100a00 */
[----:B------:R-:W-:Y:S04]  /*72290*/  STL [R1+0x3ea0], R22 ;  /* 0x003ea01601007387 */ /* 0x000fe80000100800 */
[----:B------:R-:W-:Y:S04]  /*722a0*/  STL [R1+0x3ec0], R23 ;  /* 0x003ec01701007387 */ /* 0x000fe80000100800 */
[----:B-1----:R-:W2:Y:S01]  /*722b0*/  LDL.LU.64 R20, [R1+0x18] ;  /* 0x0000180001147983 */ /* 0x002ea20000300a00 */
[----:B----4-:R-:W-:-:S03]  /*722c0*/  IMAD.MOV.U32 R27, RZ, RZ, R0 ;  /* 0x000000ffff1b7224 */ /* 0x010fc600078e0000 */
[----:B--2---:R-:W-:Y:S04]  /*722d0*/  STL [R1+0x3ec4], R21 ;  /* 0x003ec41501007387 */ /* 0x004fe80000100800 */
[----:B0-----:R-:W2:Y:S04]  /*722e0*/  LDL.LU R24, [R1+0x3f0] ;  /* 0x0003f00001187983 */ /* 0x001ea80000300800 */
[----:B------:R-:W2:Y:S04]  /*722f0*/  LDL.LU R25, [R1+0x3f4] ;  /* 0x0003f40001197983 */ /* 0x000ea80000300800 */
[----:B------:R-:W3:Y:S04]  /*72300*/  LDL.LU R26, [R1+0x3f8] ;  /* 0x0003f800011a7983 */ /* 0x000ee80000300800 */
        /* <DEDUP_REMOVED lines=20> */
[----:B------:R-:W-:Y:S03]  /*72450*/  HMMA.16816.F32 R4, R12, R10, R4 ;  /* 0x0000000a0c04723c */ /* 0x000fe60000001804 */
[----:B--2---:R-:W-:Y:S04]  /*72460*/  STL.64 [R1+0x3ee0], R22 ;  /* 0x003ee01601007387 */ /* 0x004fe80000100a00 */
[----:B------:R0:W-:Y:S04]  /*72470*/  STL.64 [R1+0x3ed8], R20 ;  /* 0x003ed81401007387 */ /* 0x0001e80000100a00 */
[----:B0-----:R-:W2:Y:S04]  /*72480*/  LDL.LU R20, [R1+0x420] ;  /* 0x0004200001147983 */ /* 0x001ea80000300800 */
[----:B------:R-:W2:Y:S04]  /*72490*/  LDL.LU R21, [R1+0x424] ;  /* 0x0004240001157983 */ /* 0x000ea80000300800 */
[----:B------:R-:W2:Y:S04]  /*724a0*/  LDL.LU R22, [R1+0x428] ;  /* 0x0004280001167983 */ /* 0x000ea80000300800 */
[----:B------:R-:W2:Y:S04]  /*724b0*/  LDL.LU R28, [R1+0x3a94] ;  /* 0x003a9400011c7983 */ /* 0x000ea80000300800 */
[----:B------:R-:W2:Y:S04]  /*724c0*/  LDL.LU R2, [R1+0x3aa0] ;  /* 0x003aa00001027983 */ /* 0x000ea80000300800 */
[----:B------:R-:W2:Y:S01]  /*724d0*/  LDL.LU R29, [R1+0x3a9c] ;  /* 0x003a9c00011d7983 */ /* 0x000ea20000300800 */
[----:B----4-:R-:W-:-:S03]  /*724e0*/  IMAD.MOV.U32 R23, RZ, RZ, R0 ;  /* 0x000000ffff177224 */ /* 0x010fc600078e0000 */
        /* <DEDUP_REMOVED lines=45> */
[----:B----4-:R-:W-:Y:S01]  /*727c0*/  IMAD R0, R0, 0x100, R3 ;  /* 0x0000010000007824 */ /* 0x010fe200078e0203 */
[----:B0-----:R-:W4:Y:S04]  /*727d0*/  LDL.LU R4, [R1+0x400] ;  /* 0x0004000001047983 */ /* 0x001f280000300800 */
[----:B------:R-:W4:Y:S04]  /*727e0*/  LDL.LU R5, [R1+0x404] ;  /* 0x0004040001057983 */ /* 0x000f280000300800 */
[----:B------:R-:W4:Y:S04]  /*727f0*/  LDL.LU R6, [R1+0x408] ;  /* 0x0004080001067983 */ /* 0x000f280000300800 */
[----:B------:R-:W4:Y:S01]  /*72800*/  LDL.LU R7, [R1+0x40c] ;  /* 0x00040c0001077983 */ /* 0x000f220000300800 */
[----:B--2---:R-:W-:-:S02]  /*72810*/  IMAD R28, R28, 0x100, R23 ;  /* 0x000001001c1c7824 */ /* 0x004fc400078e0217 */
[----:B---3--:R-:W-:Y:S02]  /*72820*/  IMAD R22, R22, 0x100, R21 ;  /* 0x0000010016167824 */ /* 0x008fe400078e0215 */
[----:B------:R-:W4:Y:S04]  /*72830*/  LDL.LU R21, [R1+0x3ec4] ;  /* 0x003ec40001157983 */ /* 0x000f280000300800 */
[----:B------:R-:W2:Y:S04]  /*72840*/  LDL.LU R23, [R1+0x3ec0] ;  /* 0x003ec00001177983 */ /* 0x000ea80000300800 */
[----:B------:R-:W3:Y:S04]  /*72850*/  LDL.LU R2, [R1+0x3ebc] ;  /* 0x003ebc0001027983 */ /* 0x000ee80000300800 */
[----:B------:R-:W3:Y:S02]  /*72860*/  LDL.LU R3, [R1+0x3eb8] ;  /* 0x003eb80001037983 */ /* 0x000ee40000300800 */
[----:B---3--:R-:W-:Y:S02]  /*72870*/  HMMA.16816.F32 R12, R12, R2, R24 ;  /* 0x000000020c0c723c */ /* 0x008fe40000001818 */
[----:B------:R-:W2:Y:S04]  /*72880*/  LDL.LU.64 R26, [R1+0x3eb0] ;  /* 0x003eb000011a7983 */ /* 0x000ea80000300a00 */
[----:B------:R-:W2:-:S13]  /*72890*/  LDL.LU.64 R24, [R1+0x3ea8] ;  /* 0x003ea80001187983 */ /* 0x000e9a0000300a00 */
[----:B------:R0:W-:Y:S04]  /*728a0*/  STL.64 [R1+0x12d0], R12 ;  /* 0x0012d00c01007387 */ /* 0x0001e80000100a00 */
[----:B------:R1:W-:Y:S01]  /*728b0*/  STL.64 [R1+0x12d8], R14 ;  /* 0x0012d80e01007387 */ /* 0x0003e20000100a00 */
[----:B0-----:R-:W-:-:S03]  /*728c0*/  F2FP.F16.E4M3.UNPACK_B R12, R22 ;  /* 0x00000016ff0c723e */ /* 0x001fc600020006ff */
[----:B------:R-:W2:Y:S01]  /*728d0*/  LDL.LU R22, [R1+0x3ea0] ;  /* 0x003ea00001167983 */ /* 0x000ea20000300800 */
[----:B------:R-:W-:Y:S02]  /*728e0*/  F2FP.F16.E4M3.UNPACK_B R13, R28 ;  /* 0x0000001cff0d723e */ /* 0x000fe400020006ff */
[----:B-1----:R-:W-:Y:S02]  /*728f0*/  F2FP.F16.E4M3.UNPACK_B R14, R29 ;  /* 0x0000001dff0e723e */ /* 0x002fe400020006ff */
[----:B------:R-:W-:Y:S01]  /*72900*/  F2FP.F16.E4M3.UNPACK_B R15, R0 ;  /* 0x00000000ff0f723e */ /* 0x000fe200020006ff */
[----:B------:R-:W3:Y:S04]  /*72910*/  LDL.LU R28, [R1+0x3e9c] ;  /* 0x003e9c00011c7983 */ /* 0x000ee80000300800 */
[----:B------:R-:W3:Y:S02]  /*72920*/  LDL.LU R29, [R1+0x3e98] ;  /* 0x003e9800011d7983 */ /* 0x000ee40000300800 */
[----:B----4-:R-:W-:-:S15]  /*72930*/  HMMA.16816.F32 R4, R12, R20, R4 ;  /* 0x000000140c04723c */ /* 0x010fde0000001804 */
[----:B------:R-:W-:-:S04]  /*72940*/  NOP ;  /* 0x0000000000007918 */ /* 0x000fc80000000000 */
[----:B------:R0:W-:Y:S02]  /*72950*/  STL.64 [R1+0x13e0], R4 ;  /* 0x0013e00401007387 */ /* 0x0001e40000100a00 */
[----:B0-----:R-:W-:Y:S02]  /*72960*/  IMAD.MOV.U32 R5, RZ, RZ, R20 ;  /* 0x000000ffff057224 */ /* 0x001fe400078e0014 */
[----:B------:R-:W-:Y:S01]  /*72970*/  IMAD.MOV.U32 R4, RZ, RZ, R21 ;  /* 0x000000ffff047224 */ /* 0x000fe200078e0015 */
[----:B------:R-:W-:Y:S01]  /*72980*/  STL.64 [R1+0x13e8], R6 ;  /* 0x0013e80601007387 */ /* 0x000fe20000100a00 */
[----:B--2---:R-:W-:Y:S03]  /*72990*/  HMMA.16816.F32 R20, R12, R22, R24 ;  /* 0x000000160c14723c */ /* 0x004fe60000001818 */
[----:B------:R-:W2:Y:S04]  /*729a0*/  LDL.LU.64 R26, [R1+0x3e90] ;  /* 0x003e9000011a7983 */ /* 0x000ea80000300a00 */
[----:B------:R-:W2:-:S12]  /*729b0*/  LDL.LU.64 R24, [R1+0x3e88] ;  /* 0x003e880001187983 */ /* 0x000e980000300a00 */
        /* <DEDUP_REMOVED lines=26> */
[----:B------:R-:W3:Y:S01]  /*72b60*/  LDL.LU R0, [R1+0x3ac4] ;  /* 0x003ac40001007983 */ /* 0x000ee20000300800 */
[----:B--2---:R-:W-:Y:S03]  /*72b70*/  HMMA.16816.F32 R8, R12, R24, R16 ;  /* 0x000000180c08723c */ /* 0x004fe60000001810 */
[----:B------:R0:W-:Y:S02]  /*72b80*/  STL.64 [R1+0x3d60], R26 ;  /* 0x003d601a01007387 */ /* 0x0001e40000100a00 */
[----:B0-----:R-:W-:-:S02]  /*72b90*/  IMAD.MOV.U32 R27, RZ, RZ, R4 ;  /* 0x000000ffff1b7224 */ /* 0x001fc400078e0004 */
[----:B------:R-:W-:-:S12]  /*72ba0*/  IMAD.MOV.U32 R26, RZ, RZ, R5 ;  /* 0x000000ffff1a7224 */ /* 0x000fd800078e0005 */
[----:B------:R-:W-:Y:S04]  /*72bb0*/  STL.64 [R1+0x1fd0], R8 ;  /* 0x001fd00801007387 */ /* 0x000fe80000100a00 */
[----:B------:R-:W-:Y:S04]  /*72bc0*/  STL.64 [R1+0x1fd8], R10 ;  /* 0x001fd80a01007387 */ /* 0x000fe80000100a00 */
        /* <DEDUP_REMOVED lines=33> */
[----:B------:R-:W-:Y:S01]  /*72de0*/  STL.64 [R1+0x3dc0], R26 ;  /* 0x003dc01a01007387 */ /* 0x000fe20000100a00 */
[C---:B------:R-:W-:Y:S03]  /*72df0*/  HMMA.16816.F32 R16, R12.reuse, R22, R16 ;  /* 0x000000160c10723c */ /* 0x040fe60000001810 */
[----:B--2---:R0:W-:Y:S04]  /*72e00*/  STL.64 [R1+0x3db8], R24 ;  /* 0x003db81801007387 */ /* 0x0041e80000100a00 */
        /* <DEDUP_REMOVED lines=75> */
[----:B0-----:R-:W2:Y:S04]  /*732c0*/  LDL.LU R7, [R1+0x3ab0] ;  /* 0x003ab00001077983 */ /* 0x001ea80000300800 */
[----:B------:R4:W-:Y:S01]  /*732d0*/  STL.64 [R1+0x3cd8], R4 ;  /* 0x003cd80401007387 */ /* 0x0009e20000100a00 */
[----:B---3--:R-:W-:Y:S01]  /*732e0*/  IMAD R6, R10, 0x100, R9 ;  /* 0x000001000a067824 */ /* 0x008fe200078e0209 */
[----:B------:R-:W-:Y:S04]  /*732f0*/  HMMA.16816.F32 R16, R12, R2, R16 ;  /* 0x000000020c10723c */ /* 0x000fe80000001810 */
[----:B------:R-:W-:Y:S01]  /*73300*/  F2FP.F16.E4M3.UNPACK_B R13, R6 ;  /* 0x00000006ff0d723e */ /* 0x000fe200020006ff */
[----:B----4-:R-:W-:-:S02]  /*73310*/  IMAD R5, R24, 0x100, R11 ;  /* 0x0000010018057824 */ /* 0x010fc400078e020b */
[----:B------:R-:W-:Y:S02]  /*73320*/  IMAD R4, R0, 0x100, R25 ;  /* 0x0000010000047824 */ /* 0x000fe400078e0219 */
[----:B------:R-:W3:Y:S01]  /*73330*/  LDL.LU R0, [R1+0x2060] ;  /* 0x0020600001007983 */ /* 0x000ee20000300800 */
[----:B------:R-:W-:Y:S02]  /*73340*/  F2FP.F16.E4M3.UNPACK_B R14, R5 ;  /* 0x00000005ff0e723e */ /* 0x000fe400020006ff */
[----:B------:R-:W-:Y:S01]  /*73350*/  F2FP.F16.E4M3.UNPACK_B R15, R4 ;  /* 0x00000004ff0f723e */ /* 0x000fe200020006ff */
[----:B--2---:R-:W-:-:S05]  /*73360*/  IMAD R8, R8, 0x100, R7 ;  /* 0x0000010008087824 */ /* 0x004fca00078e0207 */
[----:B------:R-:W-:-:S07]  /*73370*/  F2FP.F16.E4M3.UNPACK_B R12, R8 ;  /* 0x00000008ff0c723e */ /* 0x000fce00020006ff */
[C---:B------:R-:W-:Y:S01]  /*73380*/  HMMA.16816.F32 R8, R12.reuse, R26, R20 ;  /* 0x0000001a0c08723c */ /* 0x040fe20000001814 */
[----:B------:R-:W-:Y:S04]  /*73390*/  STL.64 [R1+0x1f80], R16 ;  /* 0x001f801001007387 */ /* 0x000fe80000100a00 */
[----:B------:R-:W-:Y:S04]  /*733a0*/  STL.64 [R1+0x1f88], R18 ;  /* 0x001f881201007387 */ /* 0x000fe80000100a00 */
[----:B------:R-:W2:Y:S10]  /*733b0*/  LDL.LU R4, [R1+0xa0] ;  /* 0x0000a00001047983 */ /* 0x000eb40000300800 */
[----:B------:R0:W-:Y:S04]  /*733c0*/  STL.64 [R1+0x1f70], R8 ;  /* 0x001f700801007387 */ /* 0x0001e80000100a00 */
[----:B------:R1:W-:Y:S04]  /*733d0*/  STL.64 [R1+0x1f78], R10 ;  /* 0x001f780a01007387 */ /* 0x0003e80000100a00 */
[----:B------:R-:W2:Y:S04]  /*733e0*/  LDL.LU R5, [R1+0xa4] ;  /* 0x0000a40001057983 */ /* 0x000ea80000300800 */
[----:B------:R-:W4:Y:S04]  /*733f0*/  LDL.LU R6, [R1+0xa8] ;  /* 0x0000a80001067983 */ /* 0x000f280000300800 */
[----:B------:R-:W4:Y:S04]  /*73400*/  LDL.LU R7, [R1+0xac] ;  /* 0x0000ac0001077983 */ /* 0x000f280000300800 */
        /* <DEDUP_REMOVED lines=15> */
[----:B------:R0:W-:Y:S04]  /*73500*/  STL.64 [R1+0x3d68], R24 ;  /* 0x003d681801007387 */ /* 0x0001e80000100a00 */
[----:B0-----:R-:W3:Y:S04]  /*73510*/  LDL.LU R24, [R1+0x8] ;  /* 0x0000080001187983 */ /* 0x001ee80000300800 */
[----:B------:R-:W3:Y:S04]  /*73520*/  LDL.LU R25, [R1+0xc] ;  /* 0x00000c0001197983 */ /* 0x000ee80000300800 */
        /* <DEDUP_REMOVED lines=24> */
[----:B0-----:R-:W4:Y:S04]  /*736b0*/  LDL.LU R20, [R1+0x1f0] ;  /* 0x0001f00001147983 */ /* 0x001f280000300800 */
[----:B------:R-:W4:Y:S04]  /*736c0*/  LDL.LU R21, [R1+0x1f4] ;  /* 0x0001f40001157983 */ /* 0x000f280000300800 */
[----:B------:R-:W4:Y:S04]  /*736d0*/  LDL.LU R22, [R1+0x1f8] ;  /* 0x0001f80001167983 */ /* 0x000f280000300800 */
[----:B------:R-:W4:Y:S04]  /*736e0*/  LDL.LU R23, [R1+0x1fc] ;  /* 0x0001fc0001177983 */ /* 0x000f280000300800 */
[----:B------:R-:W2:Y:S04]  /*736f0*/  LDL.LU R16, [R1+0x100] ;  /* 0x0001000001107983 */ /* 0x000ea80000300800 */
[----:B------:R-:W2:Y:S04]  /*73700*/  LDL.LU R17, [R1+0x104] ;  /* 0x0001040001117983 */ /* 0x000ea80000300800 */
[----:B------:R-:W3:Y:S04]  /*73710*/  LDL.LU R18, [R1+0x108] ;  /* 0x0001080001127983 */ /* 0x000ee80000300800 */
[----:B------:R-:W3:Y:S01]  /*73720*/  LDL.LU R19, [R1+0x10c] ;  /* 0x00010c0001137983 */ /* 0x000ee20000300800 */
[C---:B----4-:R-:W-:Y:S03]  /*73730*/  HMMA.16816.F32 R24, R12.reuse, R26, R20 ;  /* 0x0000001a0c18723c */ /* 0x050fe60000001814 */
        /* <DEDUP_REMOVED lines=18> */
[----:B------:R-:W2:Y:S04]  /*73860*/  LDL.LU.64 R22, [R1+0x3db0] ;  /* 0x003db00001167983 */ /* 0x000ea80000300a00 */
[----:B------:R-:W2:Y:S04]  /*73870*/  LDL.LU.64 R20, [R1+0x3da8] ;  /* 0x003da80001147983 */ /* 0x000ea80000300a00 */
        /* <DEDUP_REMOVED lines=37> */
[----:B------:R-:W4:Y:S04]  /*73ad0*/  LDL.LU.64 R20, [R1+0x3d38] ;  /* 0x003d380001147983 */ /* 0x000f280000300a00 */
[----:B------:R-:W4:Y:S04]  /*73ae0*/  LDL.LU R24, [R1+0x206c] ;  /* 0x00206c0001187983 */ /* 0x000f280000300800 */
[----:B------:R-:W4:Y:S04]  /*73af0*/  LDL.LU R25, [R1+0x2074] ;  /* 0x0020740001197983 */ /* 0x000f280000300800 */
[----:B--2---:R-:W-:Y:S01]  /*73b00*/  STL.64 [R1+0x3cd0], R26 ;  /* 0x003cd01a01007387 */ /* 0x004fe20000100a00 */
[C---:B---3--:R-:W-:Y:S03]  /*73b10*/  HMMA.16816.F32 R16, R12.reuse, R22, R16 ;  /* 0x000000160c10723c */ /* 0x048fe60000001810 */
[----:B----4-:R0:W-:Y:S04]  /*73b20*/  STL.64 [R1+0x3cc8], R24 ;  /* 0x003cc81801007387 */ /* 0x0101e80000100a00 */
        /* <DEDUP_REMOVED lines=8> */
[----:B------:R-:W4:Y:S04]  /*73bb0*/  LDL.LU R22, [R1+0x205c] ;  /* 0x00205c0001167983 */ /* 0x000f280000300800 */
[----:B------:R-:W2:Y:S01]  /*73bc0*/  LDL.LU R23, [R1+0x2064] ;  /* 0x0020640001177983 */ /* 0x000ea20000300800 */
[----:B---3--:R-:W-:-:S15]  /*73bd0*/  HMMA.16816.F32 R16, R12, R20, R16 ;  /* 0x000000140c10723c */ /* 0x008fde0000001810 */
[----:B------:R-:W-:-:S04]  /*73be0*/  NOP ;  /* 0x0000000000007918 */ /* 0x000fc80000000000 */
[----:B------:R-:W-:Y:S04]  /*73bf0*/  STL.64 [R1+0x1220], R16 ;  /* 0x0012201001007387 */ /* 0x000fe80000100a00 */
[----:B------:R0:W-:Y:S04]  /*73c00*/  STL.64 [R1+0x1228], R18 ;  /* 0x0012281201007387 */ /* 0x0001e80000100a00 */
[----:B0-----:R-:W3:Y:S04]  /*73c10*/  LDL.LU.64 R18, [R1+0x3d20] ;  /* 0x003d200001127983 */ /* 0x001ee80000300a00 */
[----:B------:R-:W2:Y:S04]  /*73c20*/  LDL.LU.64 R16, [R1+0x3d18] ;  /* 0x003d180001107983 */ /* 0x000ea80000300a00 */
[----:B------:R-:W2:Y:S01]  /*73c30*/  LDL.LU R21, [R1+0x2248] ;  /* 0x0022480001157983 */ /* 0x000ea20000300800 */
[----:B---3--:R-:W-:-:S15]  /*73c40*/  HMMA.16816.F32 R8, R12, R18, R8 ;  /* 0x000000120c08723c */ /* 0x008fde0000001808 */
[----:B------:R-:W-:-:S04]  /*73c50*/  NOP ;  /* 0x0000000000007918 */ /* 0x000fc80000000000 */
[----:B------:R-:W-:Y:S04]  /*73c60*/  STL.64 [R1+0x11f0], R8 ;  /* 0x0011f00801007387 */ /* 0x000fe80000100a00 */
[----:B------:R0:W-:Y:S04]  /*73c70*/  STL.64 [R1+0x11f8], R10 ;  /* 0x0011f80a01007387 */ /* 0x0001e80000100a00 */
[----:B0-----:R-:W2:Y:S04]  /*73c80*/  LDL.LU.64 R10, [R1+0x3d10] ;  /* 0x003d1000010a7983 */ /* 0x001ea80000300a00 */
[----:B------:R-:W2:Y:S02]  /*73c90*/  LDL.LU.64 R8, [R1+0x3d08] ;  /* 0x003d080001087983 */ /* 0x000ea40000300a00 */
[----:B--2---:R-:W-:Y:S02]  /*73ca0*/  HMMA.16816.F32 R16, R12, R16, R8 ;  /* 0x000000100c10723c */ /* 0x004fe40000001808 */
        /* <DEDUP_REMOVED lines=27> */
[----:B0-----:R-:W2:Y:S04]  /*73e60*/  LDL.LU.64 R26, [R1+0x3cd0] ;  /* 0x003cd000011a7983 */ /* 0x001ea80000300a00 */
[----:B------:R-:W2:Y:S01]  /*73e70*/  LDL.LU.64 R24, [R1+0x3cc8] ;  /* 0x003cc80001187983 */ /* 0x000ea20000300a00 */
[C---:B---3--:R-:W-:Y:S08]  /*73e80*/  HMMA.16816.F32 R8, R12.reuse, R4, R8 ;  /* 0x000000040c08723c */ /* 0x048ff00000001808 */
[----:B------:R-:W-:Y:S01]  /*73e90*/  HMMA.16816.F32 R4, R12, R2, R16 ;  /* 0x000000020c04723c */ /* 0x000fe20000001810 */
[----:B------:R-:W-:Y:S01]  /*73ea0*/  VIADD R21, R21, 0x1 ;  /* 0x0000000115157836 */ /* 0x000fe20000000000 */
[----:B----4-:R-:W-:-:S02]  /*73eb0*/  IADD3 R22, P2, PT, R22, UR64, RZ ;  /* 0x0000004016167c10 */ /* 0x010fc4000ff5e0ff */
[----:B------:R-:W-:-:S07]  /*73ec0*/  IADD3 R23, P3, PT, R23, UR64, RZ ;  /* 0x0000004017177c10 */ /* 0x000fce000ff7e0ff */
[----:B------:R-:W-:Y:S04]  /*73ed0*/  STL.64 [R1+0x1040], R8 ;  /* 0x0010400801007387 */ /* 0x000fe80000100a00 */
[----:B------:R-:W-:Y:S04]  /*73ee0*/  STL.64 [R1+0x1048], R10 ;  /* 0x0010480a01007387 */ /* 0x000fe80000100a00 */
[----:B------:R-:W-:Y:S04]  /*73ef0*/  STL [R1+0x2248], R21 ;  /* 0x0022481501007387 */ /* 0x000fe80000100800 */
[----:B------:R-:W-:Y:S04]  /*73f00*/  STL.64 [R1+0x300], R4 ;  /* 0x0003000401007387 */ /* 0x000fe80000100a00 */
[----:B------:R-:W-:Y:S04]  /*73f10*/  STL.64 [R1+0x308], R6 ;  /* 0x0003080601007387 */ /* 0x000fe80000100a00 */
[----:B------:R-:W-:Y:S04]  /*73f20*/  STL [R1+0x205c], R22 ;  /* 0x00205c1601007387 */ /* 0x000fe80000100800 */
[----:B------:R-:W-:Y:S01]  /*73f30*/  STL [R1+0x2064], R23 ;  /* 0x0020641701007387 */ /* 0x000fe20000100800 */
[----:B--2---:R-:W-:-:S02]  /*73f40*/  IADD3 R24, P4, PT, R24, UR64, RZ ;  /* 0x0000004018187c10 */ /* 0x004fc4000ff9e0ff */
[----:B------:R-:W-:Y:S02]  /*73f50*/  IADD3 R25, P5, PT, R25, UR64, RZ ;  /* 0x0000004019197c10 */ /* 0x000fe4000ffbe0ff */
[----:B------:R-:W-:Y:S02]  /*73f60*/  IADD3 R26, P6, PT, R26, UR64, RZ ;  /* 0x000000401a1a7c10 */ /* 0x000fe4000ffde0ff */
[----:B------:R-:W-:Y:S01]  /*73f70*/  IADD3 R27, P1, PT, R27, UR64, RZ ;  /* 0x000000401b1b7c10 */ /* 0x000fe2000ff3e0ff */
[----:B------:R-:W-:Y:S04]  /*73f80*/  STL [R1+0x206c], R24 ;  /* 0x00206c1801007387 */ /* 0x000fe80000100800 */
[----:B------:R-:W-:Y:S04]  /*73f90*/  STL [R1+0x2074], R25 ;  /* 0x0020741901007387 */ /* 0x000fe80000100800 */
[----:B------:R-:W-:Y:S04]  /*73fa0*/  STL [R1+0x207c], R26 ;  /* 0x00207c1a01007387 */ /* 0x000fe80000100800 */
[----:B------:R-:W-:Y:S04]  /*73fb0*/  STL [R1+0x2084], R27 ;  /* 0x0020841b01007387 */ /* 0x000fe80000100800 */
[----:B------:R-:W2:Y:S01]  /*73fc0*/  LDL.LU R12, [R1+0x332c] ;  /* 0x00332c00010c7983 */ /* 0x000ea20000300800 */
[----:B------:R-:W-:-:S02]  /*73fd0*/  IADD3.X R28, PT, PT, R28, UR77, RZ, P2, !PT ;  /* 0x0000004d1c1c7c10 */ /* 0x000fc400097fe4ff */
[----:B------:R-:W-:-:S03]  /*73fe0*/  IADD3 R29, P2, PT, R29, UR64, RZ ;  /* 0x000000401d1d7c10 */ /* 0x000fc6000ff5e0ff */
[----:B------:R-:W-:Y:S04]  /*73ff0*/  STL [R1+0x2058], R28 ;  /* 0x0020581c01007387 */ /* 0x000fe80000100800 */
[----:B--2---:R0:W-:Y:S04]  /*74000*/  STL [R1+0x3cbc], R12 ;  /* 0x003cbc0c01007387 */ /* 0x0041e80000100800 */
[----:B------:R-:W-:Y:S04]  /*74010*/  STL [R1+0x208c], R29 ;  /* 0x00208c1d01007387 */ /* 0x000fe80000100800 */
[----:B0-----:R-:W2:Y:S01]  /*74020*/  LDL.LU R12, [R1+0x2068] ;  /* 0x00206800010c7983 */ /* 0x001ea20000300800 */
[----:B------:R-:W-:-:S05]  /*74030*/  IADD3.X R0, PT, PT, R0, UR77, RZ, P3, !PT ;  /* 0x0000004d00007c10 */ /* 0x000fca0009ffe4ff */
[----:B------:R-:W-:Y:S04]  /*74040*/  STL [R1+0x2060], R0 ;  /* 0x0020600001007387 */ /* 0x000fe80000100800 */
[----:B--2---:R0:W-:Y:S04]  /*74050*/  STL [R1+0x3cc0], R12 ;  /* 0x003cc00c01007387 */ /* 0x0041e80000100800 */
[----:B0-----:R-:W2:Y:S04]  /*74060*/  LDL.LU R12, [R1+0x2094] ;  /* 0x00209400010c7983 */ /* 0x001ea80000300800 */
[----:B------:R-:W3:Y:S04]  /*74070*/  LDL.LU R13, [R1+0x2070] ;  /* 0x00207000010d7983 */ /* 0x000ee80000300800 */
        /* <DEDUP_REMOVED lines=16> */
[----:B------:R-:W-:-:S03]  /*74180*/  ISETP.NE.U32.AND P0, PT, R21, UR21, PT ;  /* 0x0000001515007c0c */ /* 0x000fc6000bf05070 */
        /* <DEDUP_REMOVED lines=11> */
[----:B--2---:R-:W-:-:S05]  /*74240*/  IADD3 R12, P3, PT, R12, UR64, RZ ;  /* 0x000000400c0c7c10 */ /* 0x004fca000ff7e0ff */
[----:B------:R0:W-:Y:S04]  /*74250*/  STL [R1+0x2094], R12 ;  /* 0x0020940c01007387 */ /* 0x0001e80000100800 */
[----:B0-----:R-:W2:Y:S02]  /*74260*/  LDL.LU R12, [R1+0x3cc0] ;  /* 0x003cc000010c7983 */ /* 0x001ea40000300800 */
[----:B--2---:R-:W-:-:S05]  /*74270*/  IADD3.X R12, PT, PT, R12, UR77, RZ, P4, !PT ;  /* 0x0000004d0c0c7c10 */ /* 0x004fca000a7fe4ff */
[----:B------:R0:W-:Y:S04]  /*74280*/  STL [R1+0x2068], R12 ;  /* 0x0020680c01007387 */ /* 0x0001e80000100800 */
[----:B0-----:R-:W2:Y:S01]  /*74290*/  LDL.LU R12, [R1+0x3cbc] ;  /* 0x003cbc00010c7983 */ /* 0x001ea20000300800 */
[----:B---3--:R-:W-:Y:S02]  /*742a0*/  IADD3.X R13, PT, PT, R13, UR77, RZ, P5, !PT ;  /* 0x0000004d0d0d7c10 */ /* 0x008fe4000affe4ff */
[----:B----4-:R-:W-:Y:S02]  /*742b0*/  IADD3 R14, P5, PT, R14, UR64, RZ ;  /* 0x000000400e0e7c10 */ /* 0x010fe4000ffbe0ff */
[----:B------:R-:W-:Y:S02]  /*742c0*/  IADD3.X R15, PT, PT, R15, UR77, RZ, P6, !PT ;  /* 0x0000004d0f0f7c10 */ /* 0x000fe4000b7fe4ff */
[----:B------:R-:W-:-:S02]  /*742d0*/  IADD3 R2, P6, PT, R2, UR64, RZ ;  /* 0x0000004002027c10 */ /* 0x000fc4000ffde0ff */
[----:B------:R-:W-:Y:S02]  /*742e0*/  IADD3.X R3, PT, PT, R3, UR77, RZ, P1, !PT ;  /* 0x0000004d03037c10 */ /* 0x000fe40008ffe4ff */
[----:B------:R-:W-:Y:S02]  /*742f0*/  IADD3 R4, P1, PT, R4, UR64, RZ ;  /* 0x0000004004047c10 */ /* 0x000fe4000ff3e0ff */
[----:B------:R-:W-:Y:S02]  /*74300*/  IADD3.X R5, PT, PT, R5, UR77, RZ, P2, !PT ;  /* 0x0000004d05057c10 */ /* 0x000fe400097fe4ff */
[----:B------:R-:W-:Y:S02]  /*74310*/  IADD3 R6, P2, PT, R6, UR64, RZ ;  /* 0x0000004006067c10 */ /* 0x000fe4000ff5e0ff */
        /* <DEDUP_REMOVED lines=13> */
[----:B--2---:R-:W-:-:S05]  /*743f0*/  IADD3 R12, P4, PT, R12, UR64, RZ ;  /* 0x000000400c0c7c10 */ /* 0x004fca000ff9e0ff */
[----:B------:R0:W-:Y:S04]  /*74400*/  STL [R1+0x332c], R12 ;  /* 0x00332c0c01007387 */ /* 0x0001e80000100800 */
[----:B------:R-:W-:Y:S04]  /*74410*/  STL [R1+0x2070], R13 ;  /* 0x0020700d01007387 */ /* 0x000fe80000100800 */
[----:B------:R-:W-:Y:S04]  /*74420*/  STL [R1+0x3324], R14 ;  /* 0x0033240e01007387 */ /* 0x000fe80000100800 */
[----:B------:R-:W-:Y:S04]  /*74430*/  STL [R1+0x2078], R15 ;  /* 0x0020780f01007387 */ /* 0x000fe80000100800 */
[----:B------:R-:W-:Y:S04]  /*74440*/  STL [R1+0x331c], R2 ;  /* 0x00331c0201007387 */ /* 0x000fe80000100800 */
[----:B------:R-:W-:Y:S04]  /*74450*/  STL [R1+0x2080], R3 ;  /* 0x0020800301007387 */ /* 0x000fe80000100800 */
[----:B------:R-:W-:Y:S01]  /*74460*/  STL [R1+0x3314], R4 ;  /* 0x0033140401007387 */ /* 0x000fe20000100800 */
[----:B------:R-:W-:-:S03]  /*74470*/  IADD3.X R9, PT, PT, R9, UR77, RZ, P4, !PT ;  /* 0x0000004d09097c10 */ /* 0x000fc6000a7fe4ff */
[----:B------:R-:W-:Y:S01]  /*74480*/  STL [R1+0x2088], R5 ;  /* 0x0020880501007387 */ /* 0x000fe20000100800 */
[----:B------:R-:W-:-:S03]  /*74490*/  IADD3 R10, P4, PT, R10, UR64, RZ ;  /* 0x000000400a0a7c10 */ /* 0x000fc6000ff9e0ff */
        /* <DEDUP_REMOVED lines=20> */
[----:B0-----:R-:W2:Y:S01]  /*745e0*/  LDL.LU R12, [R1+0x32d8] ;  /* 0x0032d800010c7983 */ /* 0x001ea20000300800 */
[----:B------:R-:W-:-:S02]  /*745f0*/  IADD3 R28, P5, PT, R28, UR64, RZ ;  /* 0x000000401c1c7c10 */ /* 0x000fc4000ffbe0ff */
[----:B------:R-:W-:-:S03]  /*74600*/  IADD3.X R29, PT, PT, R29, UR77, RZ, P6, !PT ;  /* 0x0000004d1d1d7c10 */ /* 0x000fc6000b7fe4ff */
[----:B------:R-:W-:Y:S04]  /*74610*/  STL [R1+0x32c4], R28 ;  /* 0x0032c41c01007387 */ /* 0x000fe80000100800 */
[----:B--2---:R0:W-:Y:S04]  /*74620*/  STL [R1+0x3cb4], R12 ;  /* 0x003cb40c01007387 */ /* 0x0041e80000100800 */
[----:B------:R-:W-:Y:S04]  /*74630*/  STL [R1+0x32e8], R29 ;  /* 0x0032e81d01007387 */ /* 0x000fe80000100800 */
[----:B0-----:R-:W2:Y:S01]  /*74640*/  LDL.LU R12, [R1+0x32b4] ;  /* 0x0032b400010c7983 */ /* 0x001ea20000300800 */
[----:B------:R-:W-:-:S05]  /*74650*/  IADD3 R0, P6, PT, R0, UR64, RZ ;  /* 0x0000004000007c10 */ /* 0x000fca000ffde0ff */
        /* <DEDUP_REMOVED lines=31> */
[----:B--2---:R-:W-:-:S05]  /*74850*/  IADD3.X R12, PT, PT, R12, UR77, RZ, P1, !PT ;  /* 0x0000004d0c0c7c10 */ /* 0x004fca0008ffe4ff */
[----:B------:R0:W-:Y:S04]  /*74860*/  STL [R1+0x32e0], R12 ;  /* 0x0032e00c01007387 */ /* 0x0001e80000100800 */
[----:B0-----:R-:W2:Y:S02]  /*74870*/  LDL.LU R12, [R1+0x3cb8] ;  /* 0x003cb800010c7983 */ /* 0x001ea40000300800 */
[----:B--2---:R-:W-:-:S05]  /*74880*/  IADD3 R12, P1, PT, R12, UR64, RZ ;  /* 0x000000400c0c7c10 */ /* 0x004fca000ff3e0ff */
[----:B------:R0:W-:Y:S04]  /*74890*/  STL [R1+0x32b4], R12 ;  /* 0x0032b40c01007387 */ /* 0x0001e80000100800 */
[----:B0-----:R-:W2:Y:S01]  /*748a0*/  LDL.LU R12, [R1+0x3cb4] ;  /* 0x003cb400010c7983 */ /* 0x001ea20000300800 */
[----:B----4-:R-:W-:Y:S02]  /*748b0*/  IADD3.X R14, PT, PT, R14, UR77, RZ, P3, !PT ;  /* 0x0000004d0e0e7c10 */ /* 0x010fe40009ffe4ff */
[----:B---3--:R-:W-:Y:S02]  /*748c0*/  IADD3 R15, P3, PT, R15, UR64, RZ ;  /* 0x000000400f0f7c10 */ /* 0x008fe4000ff7e0ff */
        /* <DEDUP_REMOVED lines=18> */
[----:B--2---:R-:W-:Y:S02]  /*749f0*/  IADD3.X R12, PT, PT, R12, UR77, RZ, P2, !PT ;  /* 0x0000004d0c0c7c10 */ /* 0x004fe400097fe4ff */
[----:B------:R-:W-:-:S03]  /*74a00*/  IADD3 R13, P2, PT, R13, UR64, RZ ;  /* 0x000000400d0d7c10 */ /* 0x000fc6000ff5e0ff */
[----:B------:R0:W-:Y:S04]  /*74a10*/  STL [R1+0x32d8], R12 ;  /* 0x0032d80c01007387 */ /* 0x0001e80000100800 */
        /* <DEDUP_REMOVED lines=29> */
[----:B0-----:R-:W2:Y:S01]  /*74bf0*/  LDL.LU R12, [R1+0x3234] ;  /* 0x00323400010c7983 */ /* 0x001ea20000300800 */
        /* <DEDUP_REMOVED lines=3654> */
[----:B------:R-:W-:-:S02]  /*83060*/  IADD3.X R28, PT, PT, R28, UR56, RZ, P4, !PT ;  /* 0x000000381c1c7c10 */ /* 0x000fc4000a7fe4ff */
[----:B--2---:R-:W-:Y:S02]  /*83070*/  IADD3.X R12, PT, PT, R12, UR56, RZ, P3, !PT ;  /* 0x000000380c0c7c10 */ /* 0x004fe40009ffe4ff */
        /* <DEDUP_REMOVED lines=31> */
[----:B------:R0:W-:Y:S04]  /*83270*/  STL [R1+0x3678], R0 ;  /* 0x0036780001007387 */ /* 0x0001e80000100800 */
[----:B------:R-:W-:Y:S04]  /*83280*/  STL [R1+0x3670], R28 ;  /* 0x0036701c01007387 */ /* 0x000fe80000100800 */
[----:B0-----:R-:W2:Y:S01]  /*83290*/  LDL.LU R0, [R1+0x36ec] ;  /* 0x0036ec0001007983 */ /* 0x001ea20000300800 */
[----:B------:R-:W-:-:S05]  /*832a0*/  IADD3 R29, P4, PT, R29, UR20, RZ ;  /* 0x000000141d1d7c10 */ /* 0x000fca000ff9e0ff */
[----:B------:R-:W-:Y:S04]  /*832b0*/  STL [R1+0x36dc], R29 ;  /* 0x0036dc1d01007387 */ /* 0x000fe80000100800 */
[----:B--2---:R0:W-:Y:S04]  /*832c0*/  STL [R1+0x3b7c], R0 ;  /* 0x003b7c0001007387 */ /* 0x0041e80000100800 */
[----:B0-----:R-:W2:Y:S04]  /*832d0*/  LDL.LU R0, [R1+0x3680] ;  /* 0x0036800001007983 */ /* 0x001ea80000300800 */
        /* <DEDUP_REMOVED lines=58> */
[----:B------:R-:W-:Y:S02]  /*83680*/  IADD3.X R27, PT, PT, R27, UR56, RZ, P3, !PT ;  /* 0x000000381b1b7c10 */ /* 0x000fe40009ffe4ff */
[----:B------:R-:W-:Y:S02]  /*83690*/  IADD3.X R29, PT, PT, R29, UR56, RZ, P5, !PT ;  /* 0x000000381d1d7c10 */ /* 0x000fe4000affe4ff */
[----:B------:R-:W-:Y:S02]  /*836a0*/  IADD3.X R28, PT, PT, R28, UR56, RZ, P4, !PT ;  /* 0x000000381c1c7c10 */ /* 0x000fe4000a7fe4ff */
[----:B--2---:R-:W-:-:S05]  /*836b0*/  IADD3 R0, P6, PT, R0, UR20, RZ ;  /* 0x0000001400007c10 */ /* 0x004fca000ffde0ff */
[----:B------:R0:W-:Y:S01]  /*836c0*/  STL [R1+0x36ec], R0 ;  /* 0x0036ec0001007387 */ /* 0x0001e20000100800 */
[----:B------:R-:W-:Y:S02]  /*836d0*/  IADD3.X R8, PT, PT, R8, UR56, RZ, P6, !PT ;  /* 0x0000003808087c10 */ /* 0x000fe4000b7fe4ff */
[----:B------:R-:W-:Y:S01]  /*836e0*/  IADD3 R9, P6, PT, R9, UR20, RZ ;  /* 0x0000001409097c10 */ /* 0x000fe2000ffde0ff */
[----:B0-----:R1:W5:Y:S04]  /*836f0*/  LDL.LU R0, [R1+0x3b78] ;  /* 0x003b780001007983 */ /* 0x0013680000300800 */
[----:B------:R1:W-:Y:S04]  /*83700*/  STL [R1+0x3688], R12 ;  /* 0x0036880c01007387 */ /* 0x0003e80000100800 */
        /* <DEDUP_REMOVED lines=16> */
[----:B------:R1:W-:Y:S01]  /*83810*/  STL [R1+0x3718], R19 ;  /* 0x0037181301007387 */ /* 0x0003e20000100800 */
[----:B------:R-:W-:-:S03]  /*83820*/  IADD3.X R24, PT, PT, R24, UR56, RZ, P6, !PT ;  /* 0x0000003818187c10 */ /* 0x000fc6000b7fe4ff */
        /* <DEDUP_REMOVED lines=10> */
[----:B------:R-:W-:Y:S05]  /*838d0*/  @P0 BRA `(.L_x_2) ;  /* 0xfffff9b400cc0947 */ /* 0x000fea000383ffff */
.L_x_1:
[----:B-1----:R-:W2:Y:S01]  /*838e0*/  LDL.LU R8, [R1+0x28] ;  /* 0x0000280001087983 */ /* 0x002ea20000300800 */
[----:B------:R-:W1:Y:S03]  /*838f0*/  LDCU UR36, c[0x0][0x3b4] ;  /* 0x00007680ff2477ac */ /* 0x000e660008000800 */
[----:B------:R-:W2:Y:S01]  /*83900*/  LDL.LU R7, [R1+0x2c] ;  /* 0x00002c0001077983 */ /* 0x000ea20000300800 */
[----:B------:R-:W3:Y:S03]  /*83910*/  LDCU.64 UR40, c[0x0][0x390] ;  /* 0x00007200ff2877ac */ /* 0x000ee60008000a00 */
[----:B------:R-:W4:Y:S01]  /*83920*/  LDL.LU R12, [R1+0x30] ;  /* 0x00003000010c7983 */ /* 0x000f220000300800 */
[----:B------:R-:W0:Y:S03]  /*83930*/  LDCU.64 UR42, c[0x0][0x390] ;  /* 0x00007200ff2a77ac */ /* 0x000e260008000a00 */
[----:B------:R-:W4:Y:S01]  /*83940*/  LDL.LU R2, [R1+0x34] ;  /* 0x0000340001027983 */ /* 0x000f220000300800 */
[----:B------:R-:W0:Y:S03]  /*83950*/  LDCU.64 UR44, c[0x0][0x390] ;  /* 0x00007200ff2c77ac */ /* 0x000e260008000a00 */
[----:B------:R-:W3:Y:S01]  /*83960*/  LDL.LU R3, [R1+0x5c] ;  /* 0x00005c0001037983 */ /* 0x000ee20000300800 */
[----:B------:R-:W0:Y:S03]  /*83970*/  LDCU.64 UR38, c[0x0][0x390] ;  /* 0x00007200ff2677ac */ /* 0x000e260008000a00 */
[----:B0----5:R-:W3:Y:S01]  /*83980*/  LDL.LU R0, [R1+0x6c] ;  /* 0x00006c0001007983 */ /* 0x021ee20000300800 */
[----:B------:R-:W0:Y:S03]  /*83990*/  LDCU UR61, c[0x0][0x3b8] ;  /* 0x00007700ff3d77ac */ /* 0x000e260008000800 */
[----:B------:R-:W3:Y:S01]  /*839a0*/  LDL.LU R4, [R1+0x74] ;  /* 0x0000740001047983 */ /* 0x000ee20000300800 */
[----:B------:R-:W0:Y:S03]  /*839b0*/  LDCU UR63, c[0x0][0x3b8] ;  /* 0x00007700ff3f77ac */ /* 0x000e260008000800 */
[----:B------:R-:W3:Y:S01]  /*839c0*/  LDL.LU R13, [R1+0xe4] ;  /* 0x0000e400010d7983 */ /* 0x000ee20000300800 */
[----:B------:R-:W0:Y:S03]  /*839d0*/  LDCU UR62, c[0x0][0x3b8] ;  /* 0x00007700ff3e77ac */ /* 0x000e260008000800 */
[----:B------:R-:W3:Y:S01]  /*839e0*/  LDL.LU R14, [R1+0xe8] ;  /* 0x0000e800010e7983 */ /* 0x000ee20000300800 */
[----:B------:R-:W0:Y:S03]  /*839f0*/  LDCU UR46, c[0x0][0x3b8] ;  /* 0x00007700ff2e77ac */ /* 0x000e260008000800 */
[----:B------:R-:W3:Y:S01]  /*83a00*/  LDL.LU R6, [R1+0xec] ;  /* 0x0000ec0001067983 */ /* 0x000ee20000300800 */
[----:B------:R-:W0:Y:S03]  /*83a10*/  LDCU UR47, c[0x0][0x3b8] ;  /* 0x00007700ff2f77ac */ /* 0x000e260008000800 */
[----:B------:R-:W4:Y:S01]  /*83a20*/  LDL.LU R11, [R1+0x110] ;  /* 0x00011000010b7983 */ /* 0x000f220000300800 */
[----:B------:R-:W0:Y:S03]  /*83a30*/  LDCU UR77, c[0x0][0x3b8] ;  /* 0x00007700ff4d77ac */ /* 0x000e260008000800 */
[----:B------:R-:W4:Y:S01]  /*83a40*/  LDL.LU R10, [R1+0x114] ;  /* 0x00011400010a7983 */ /* 0x000f220000300800 */
[----:B------:R-:W0:Y:S03]  /*83a50*/  LDCU UR76, c[0x0][0x3b8] ;  /* 0x00007700ff4c77ac */ /* 0x000e260008000800 */
[----:B------:R-:W4:Y:S01]  /*83a60*/  LDL.LU R9, [R1+0x118] ;  /* 0x0001180001097983 */ /* 0x000f220000300800 */
[----:B------:R-:W0:Y:S03]  /*83a70*/  LDCU UR75, c[0x0][0x3b8] ;  /* 0x00007700ff4b77ac */ /* 0x000e260008000800 */
[----:B------:R-:W4:Y:S01]  /*83a80*/  LDL.LU R5, [R1+0x11c] ;  /* 0x00011c0001057983 */ /* 0x000f220000300800 */
[----:B------:R-:W0:Y:S03]  /*83a90*/  LDCU UR74, c[0x0][0x3b8] ;  /* 0x00007700ff4a77ac */ /* 0x000e260008000800 */
[----:B------:R1:W-:Y:S01]  /*83aa0*/  STL [R1+0x3c80], R16 ;  /* 0x003c801001007387 */ /* 0x0003e20000100800 */
[----:B------:R-:W0:Y:S01]  /*83ab0*/  LDCU UR73, c[0x0][0x3b8] ;  /* 0x00007700ff4977ac */ /* 0x000e220008000800 */
[----:B------:R-:W0:Y:S01]  /*83ac0*/  LDCU UR72, c[0x0][0x3b8] ;  /* 0x00007700ff4877ac */ /* 0x000e220008000800 */
[----:B------:R-:W0:Y:S01]  /*83ad0*/  LDCU UR71, c[0x0][0x3b8] ;  /* 0x00007700ff4777ac */ /* 0x000e220008000800 */
[----:B-1----:R-:W4:Y:S01]  /*83ae0*/  LDL.LU R16, [R1+0xe0] ;  /* 0x0000e00001107983 */ /* 0x002f220000300800 */
[----:B------:R-:W1:Y:S03]  /*83af0*/  LDCU UR70, c[0x0][0x3b8] ;  /* 0x00007700ff4677ac */ /* 0x000e660008000800 */
[----:B------:R0:W-:Y:S01]  /*83b00*/  STL [R1+0x3c7c], R15 ;  /* 0x003c7c0f01007387 */ /* 0x0001e20000100800 */
[----:B------:R-:W1:Y:S01]  /*83b10*/  LDCU UR69, c[0x0][0x3b8] ;  /* 0x00007700ff4577ac */ /* 0x000e620008000800 */
[----:B------:R-:W1:Y:S02]  /*83b20*/  LDCU UR68, c[0x0][0x3b8] ;  /* 0x00007700ff4477ac */ /* 0x000e640008000800 */
[----:B0-----:R-:W4:Y:S01]  /*83b30*/  LDL.LU R15, [R1+0x7c] ;  /* 0x00007c00010f7983 */ /* 0x001f220000300800 */
[----:B------:R-:W0:Y:S03]  /*83b40*/  LDCU UR67, c[0x0][0x3b8] ;  /* 0x00007700ff4377ac */ /* 0x000e260008000800 */
[----:B------:R1:W-:Y:S01]  /*83b50*/  STL.64 [R1+0x3c00], R28 ;  /* 0x003c001c01007387 */ /* 0x0003e20000100a00 */
[----:B------:R-:W0:Y:S01]  /*83b60*/  LDCU UR65, c[0x0][0x3b8] ;  /* 0x00007700ff4177ac */ /* 0x000e220008000800 */
[----:B------:R-:W0:Y:S01]  /*83b70*/  LDCU UR64, c[0x0][0x3b8] ;  /* 0x00007700ff4077ac */ /* 0x000e220008000800 */
[----:B------:R-:W0:Y:S01]  /*83b80*/  LDCU UR59, c[0x0][0x3b8] ;  /* 0x00007700ff3b77ac */ /* 0x000e220008000800 */
[----:B-1----:R-:W4:Y:S01]  /*83b90*/  LDL.LU R28, [R1+0x70] ;  /* 0x00007000011c7983 */ /* 0x002f220000300800 */
[----:B------:R-:W1:Y:S03]  /*83ba0*/  LDCU UR58, c[0x0][0x3b8] ;  /* 0x00007700ff3a77ac */ /* 0x000e660008000800 */
[----:B------:R-:W4:Y:S01]  /*83bb0*/  LDL.LU R29, [R1+0x78] ;  /* 0x00007800011d7983 */ /* 0x000f220000300800 */
        /* <DEDUP_REMOVED lines=15> */
[----:B------:R0:W-:Y:S01]  /*83cb0*/  STL.64 [R1+0x3be8], R24 ;  /* 0x003be81801007387 */ /* 0x0001e20000100a00 */
[----:B------:R-:W1:Y:S01]  /*83cc0*/  LDCU UR33, c[0x0][0x3b8] ;  /* 0x00007700ff2177ac */ /* 0x000e620008000800 */
[----:B------:R-:W1:Y:S01]  /*83cd0*/  LDCU UR32, c[0x0][0x3b8] ;  /* 0x00007700ff2077ac */ /* 0x000e620008000800 */
[----:B------:R-:W1:Y:S01]  /*83ce0*/  LDCU UR31, c[0x0][0x3b8] ;  /* 0x00007700ff1f77ac */ /* 0x000e620008000800 */
[----:B0-----:R-:W4:Y:S01]  /*83cf0*/  LDL.LU R24, [R1+0x54] ;  /* 0x0000540001187983 */ /* 0x001f220000300800 */
[----:B------:R-:W0:Y:S03]  /*83d00*/  LDCU UR30, c[0x0][0x3b8] ;  /* 0x00007700ff1e77ac */ /* 0x000e260008000800 */
        /* <DEDUP_REMOVED lines=13> */
[----:B------:R1:W-:Y:S01]  /*83de0*/  STL [R1+0x3bd8], R20 ;  /* 0x003bd81401007387 */ /* 0x0003e20000100800 */
[----:B------:R-:W0:Y:S01]  /*83df0*/  LDCU UR21, c[0x0][0x3b8] ;  /* 0x00007700ff1577ac */ /* 0x000e220008000800 */
[----:B------:R-:W0:Y:S01]  /*83e00*/  LDCU UR20, c[0x0][0x3b8] ;  /* 0x00007700ff1477ac */ /* 0x000e220008000800 */
[----:B------:R-:W0:Y:S01]  /*83e10*/  LDCU UR19, c[0x0][0x3b8] ;  /* 0x00007700ff1377ac */ /* 0x000e220008000800 */
[----:B-1----:R-:W4:Y:S01]  /*83e20*/  LDL.LU R20, [R1+0x38] ;  /* 0x0000380001147983 */ /* 0x002f220000300800 */
[----:B------:R-:W1:Y:S03]  /*83e30*/  LDCU UR18, c[0x0][0x3b8] ;  /* 0x00007700ff1277ac */ /* 0x000e660008000800 */
[----:B------:R-:W-:Y:S01]  /*83e40*/  STL [R1+0x3bd4], R19 ;  /* 0x003bd41301007387 */ /* 0x000fe20000100800 */
[----:B------:R-:W0:Y:S03]  /*83e50*/  LDCU UR17, c[0x0][0x3b8] ;  /* 0x00007700ff1177ac */ /* 0x000e260008000800 */
[----:B------:R1:W-:Y:S01]  /*83e60*/  STL [R1+0x3c84], R19 ;  /* 0x003c841301007387 */ /* 0x0003e20000100800 */
[----:B------:R-:W0:Y:S01]  /*83e70*/  LDCU UR16, c[0x0][0x3b8] ;  /* 0x00007700ff1077ac */ /* 0x000e220008000800 */
[----:B------:R-:W0:Y:S02]  /*83e80*/  LDCU UR15, c[0x0][0x3b8] ;  /* 0x00007700ff0f77ac */ /* 0x000e240008000800 */
[----:B-1----:R-:W4:Y:S01]  /*83e90*/  LDL.LU R19, [R1+0x24] ;  /* 0x0000240001137983 */ /* 0x002f220000300800 */
[----:B------:R-:W1:Y:S03]  /*83ea0*/  LDCU UR14, c[0x0][0x3b8] ;  /* 0x00007700ff0e77ac */ /* 0x000e660008000800 */
[----:B------:R0:W-:Y:S01]  /*83eb0*/  STL [R1+0x3bc0], R18 ;  /* 0x003bc01201007387 */ /* 0x0001e20000100800 */
[----:B------:R-:W1:Y:S01]  /*83ec0*/  LDCU UR13, c[0x0][0x3b8] ;  /* 0x00007700ff0d77ac */ /* 0x000e620008000800 */
[----:B------:R-:W1:Y:S01]  /*83ed0*/  LDCU UR12, c[0x0][0x3b8] ;  /* 0x00007700ff0c77ac */ /* 0x000e620008000800 */
[----:B------:R-:W1:Y:S01]  /*83ee0*/  LDCU UR11, c[0x0][0x3b8] ;  /* 0x00007700ff0b77ac */ /* 0x000e620008000800 */
[----:B0-----:R-:W4:Y:S01]  /*83ef0*/  LDL.LU R18, [R1+0x20] ;  /* 0x0000200001127983 */ /* 0x001f220000300800 */
[----:B------:R-:W0:Y:S03]  /*83f00*/  LDCU UR10, c[0x0][0x3b8] ;  /* 0x00007700ff0a77ac */ /* 0x000e260008000800 */
[----:B------:R2:W-:Y:S01]  /*83f10*/  STL [R1+0x3bac], R17 ;  /* 0x003bac1101007387 */ /* 0x0005e20000100800 */
        /* <DEDUP_REMOVED lines=8> */
[----:B--2---:R-:W-:-:S02]  /*83fa0*/  F2FP.SATFINITE.E4M3.F32.PACK_AB_MERGE_C R17, R7, R8, RZ ;  /* 0x000000080711723e */ /* 0x004fc400048070ff */
[----:B------:R-:W2:Y:S01]  /*83fb0*/  LDL.LU R8, [R1+0x140] ;  /* 0x0001400001087983 */ /* 0x000ea20000300800 */
[----:B---3--:R-:W-:Y:S02]  /*83fc0*/  F2FP.SATFINITE.E4M3.F32.PACK_AB_MERGE_C R14, R6, R14, RZ ;  /* 0x0000000e060e723e */ /* 0x008fe400048070ff */
[----:B------:R-:W3:Y:S01]  /*83fd0*/  LDC R6, c[0x0][0x3b4] ;  /* 0x0000ed00ff067b82 */ /* 0x000ee20000000800 */
[----:B----4-:R-:W-:Y:S02]  /*83fe0*/  F2FP.SATFINITE.E4M3.F32.PACK_AB_MERGE_C R10, R10, R11, RZ ;  /* 0x0000000b0a0a723e */ /* 0x010fe400048070ff */
[----:B------:R-:W-:Y:S02]  /*83ff0*/  F2FP.SATFINITE.E4M3.F32.PACK_AB_MERGE_C R9, R5, R9, RZ ;  /* 0x000000090509723e */ /* 0x000fe400048070ff */
[----:B------:R-:W-:-:S05]  /*84000*/  F2FP.SATFINITE.E4M3.F32.PACK_AB_MERGE_C R18, R19, R18, RZ ;  /* 0x000000121312723e */ /* 0x000fca00048070ff */
[----:B------:R4:W-:Y:S04]  /*84010*/  STL [R1+0x40], R18 ;  /* 0x0000401201007387 */ /* 0x0009e80000100800 */
[----:B------:R-:W2:Y:S04]  /*84020*/  LDL.LU R7, [R1+0x144] ;  /* 0x0001440001077983 */ /* 0x000ea80000300800 */
[----:B------:R0:W-:Y:S01]  /*84030*/  STL [R1+0x3bc8], R17 ;  /* 0x003bc81101007387 */ /* 0x0001e20000100800 */
[----:B----4-:R-:W-:Y:S02]  /*84040*/  F2FP.SATFINITE.E4M3.F32.PACK_AB_MERGE_C R18, R23, R20, RZ ;  /* 0x000000141712723e */ /* 0x010fe400048070ff */
[----:B0-----:R-:W-:-:S02]  /*84050*/  F2FP.SATFINITE.E4M3.F32.PACK_AB_MERGE_C R17, R2, R12, RZ ;  /* 0x0000000c0211723e */ /* 0x001fc400048070ff */
[----:B------:R-:W4:Y:S04]  /*84060*/  LDL.LU R12, [R1+0x148] ;  /* 0x00014800010c7983 */ /* 0x000f280000300800 */
[----:B------:R-:W4:Y:S04]  /*84070*/  LDL.LU R2, [R1+0x14c] ;  /* 0x00014c0001027983 */ /* 0x000f280000300800 */
[----:B------:R0:W-:Y:S04]  /*84080*/  STL [R1+0x580], R17 ;  /* 0x0005801101007387 */ /* 0x0001e80000100800 */
[----:B------:R1:W-:Y:S01]  /*84090*/  STL [R1+0x584], R18 ;  /* 0x0005841201007387 */ /* 0x0003e20000100800 */
[----:B0-----:R-:W-:-:S02]  /*840a0*/  F2FP.SATFINITE.E4M3.F32.PACK_AB_MERGE_C R17, R24, R22, RZ ;  /* 0x000000161811723e */ /* 0x001fc400048070ff */
[----:B-1----:R-:W-:-:S03]  /*840b0*/  F2FP.SATFINITE.E4M3.F32.PACK_AB_MERGE_C R18, R3, R25, RZ ;  /* 0x000000190312723e */ /* 0x002fc600048070ff */
[----:B------:R0:W-:Y:S01]  /*840c0*/  STL [R1+0x4c8], R17 ;  /* 0x0004c81101007387 */ /* 0x0001e20000100800 */
[----:B------:R-:W1:Y:S03]  /*840d0*/  LDC R3, c[0x0][0x3b4] ;  /* 0x0000ed00ff037b82 */ /* 0x000e660000000800 */
[----:B------:R3:W-:Y:S01]  /*840e0*/  STL [R1+0x4cc], R18 ;  /* 0x0004cc1201007387 */ /* 0x0007e20000100800 */
[----:B0-----:R-:W-:Y:S02]  /*840f0*/  F2FP.SATFINITE.E4M3.F32.PACK_AB_MERGE_C R17, R26, R21, RZ ;  /* 0x000000151a11723e */ /* 0x001fe400048070ff */
[----:B---3--:R-:W-:-:S03]  /*84100*/  F2FP.SATFINITE.E4M3.F32.PACK_AB_MERGE_C R18, R0, R27, RZ ;  /* 0x0000001b0012723e */ /* 0x008fc600048070ff */
[----:B------:R0:W-:Y:S04]  /*84110*/  STL [R1+0x45c], R17 ;  /* 0x00045c1101007387 */ /* 0x0001e80000100800 */
[----:B------:R-:W3:Y:S01]  /*84120*/  LDL R0, [R1+0x2054] ;  /* 0x0020540001007983 */ /* 0x000ee20000100800 */
[----:B0-----:R-:W-:-:S03]  /*84130*/  F2FP.SATFINITE.E4M3.F32.PACK_AB_MERGE_C R17, R4, R28, RZ ;  /* 0x0000001c0411723e */ /* 0x001fc600048070ff */
[----:B------:R-:W-:Y:S01]  /*84140*/  STL [R1+0x480], R18 ;  /* 0x0004801201007387 */ /* 0x000fe20000100800 */
[----:B------:R-:W0:Y:S03]  /*84150*/  LDC R4, c[0x0][0x3b4] ;  /* 0x0000ed00ff047b82 */ /* 0x000e260000000800 */
[----:B------:R1:W-:Y:S02]  /*84160*/  STL [R1+0x44c], R17 ;  /* 0x00044c1101007387 */ /* 0x0003e40000100800 */
[----:B-1----:R-:W-:Y:S02]  /*84170*/  F2FP.SATFINITE.E4M3.F32.PACK_AB_MERGE_C R17, R15, R29, RZ ;  /* 0x0000001d0f11723e */ /* 0x002fe400048070ff */
[----:B------:R-:W-:Y:S02]  /*84180*/  F2FP.SATFINITE.E4M3.F32.PACK_AB_MERGE_C R15, R13, R16, RZ ;  /* 0x000000100d0f723e */ /* 0x000fe400048070ff */
[----:B------:R-:W3:Y:S04]  /*84190*/  LDL.LU R16, [R1+0x150] ;  /* 0x0001500001107983 */ /* 0x000ee80000300800 */
[----:B------:R-:W-:Y:S04]  /*841a0*/  STL [R1+0x458], R17 ;  /* 0x0004581101007387 */ /* 0x000fe80000100800 */
[----:B------:R-:W3:Y:S04]  /*841b0*/  LDL.LU R13, [R1+0x154] ;  /* 0x00015400010d7983 */ /* 0x000ee80000300800 */
[----:B------:R-:W-:Y:S04]  /*841c0*/  STL [R1+0x428], R15 ;  /* 0x0004280f01007387 */ /* 0x000fe80000100800 */
[----:B------:R1:W-:Y:S04]  /*841d0*/  STL [R1+0x43c], R14 ;  /* 0x00043c0e01007387 */ /* 0x0003e80000100800 */
[----:B------:R-:W3:Y:S04]  /*841e0*/  LDL.LU R11, [R1+0x158] ;  /* 0x00015800010b7983 */ /* 0x000ee80000300800 */
[----:B------:R-:W-:Y:S01]  /*841f0*/  STL [R1+0x404], R10 ;  /* 0x0004040a01007387 */ /* 0x000fe20000100800 */
[----:B-1----:R-:W1:Y:S03]  /*84200*/  LDC R14, c[0x0][0x3b4] ;  /* 0x0000ed00ff0e7b82 */ /* 0x002e660000000800 */
[----:B------:R-:W3:Y:S04]  /*84210*/  LDL.LU R5, [R1+0x15c] ;  /* 0x00015c0001057983 */ /* 0x000ee80000300800 */
[----:B------:R0:W-:Y:S02]  /*84220*/  STL [R1+0x408], R9 ;  /* 0x0004080901007387 */ /* 0x0001e40000100800 */
[----:B0-----:R-:W0:Y:S01]  /*84230*/  LDC R9, c[0x0][0x3b4] ;  /* 0x0000ed00ff097b82 */ /* 0x001e220000000800 */
[----:B--2---:R-:W-:-:S02]  /*84240*/  F2FP.SATFINITE.E4M3.F32.PACK_AB_MERGE_C R10, R7, R8, RZ ;  /* 0x00000008070a723e */ /* 0x004fc400048070ff */
[----:B------:R-:W2:Y:S04]  /*84250*/  LDL.LU R8, [R1+0x170] ;  /* 0x0001700001087983 */ /* 0x000ea80000300800 */
[----:B------:R-:W2:Y:S04]  /*84260*/  LDL.LU R7, [R1+0x174] ;  /* 0x0001740001077983 */ /* 0x000ea80000300800 */
[----:B------:R0:W-:Y:S01]  /*84270*/  STL [R1+0x2040], R10 ;  /* 0x0020400a01007387 */ /* 0x0001e20000100800 */
[----:B----4-:R-:W-:Y:S01]  /*84280*/  F2FP.SATFINITE.E4M3.F32.PACK_AB_MERGE_C R12, R2, R12, RZ ;  /* 0x0000000c020c723e */ /* 0x010fe200048070ff */
[----:B0-----:R-:W0:Y:S01]  /*84290*/  LDC R10, c[0x0][0x3b4] ;  /* 0x0000ed00ff0a7b82 */ /* 0x001e220000000800 */
[----:B---3--:R-:W-:Y:S01]  /*842a0*/  IMAD R0, R0, UR36, RZ ;  /* 0x0000002400007c24 */ /* 0x008fe2000f8e02ff */
[----:B------:R-:W3:Y:S03]  /*842b0*/  LDCU.64 UR36, c[0x0][0x390] ;  /* 0x00007200ff2477ac */ /* 0x000ee60008000a00 */
[----:B------:R-:W-:Y:S01]  /*842c0*/  IMAD R3, R3, 0x40, R0 ;  /* 0x0000004003037824 */ /* 0x000fe200078e0200 */
[----:B------:R-:W-:-:S04]  /*842d0*/  IADD3 R2, P0, PT, R0, UR40, RZ ;  /* 0x0000002800027c10 */ /* 0x000fc8000ff1e0ff */
[----:B------:R-:W-:Y:S01]  /*842e0*/  LEA.HI.X.SX32 R18, R0, UR41, 0x1, P0 ;  /* 0x0000002900127c11 */ /* 0x000fe200080f0eff */
[----:B------:R-:W-:Y:S01]  /*842f0*/  IMAD R4, R4, 0x40, R3 ;  /* 0x0000004004047824 */ /* 0x000fe200078e0203 */
[C---:B------:R-:W-:Y:S01]  /*84300*/  IADD3 R0, P0, PT, R3.reuse, UR42, RZ ;  /* 0x0000002a03007c10 */ /* 0x040fe2000ff1e0ff */
[----:B------:R-:W-:Y:S01]  /*84310*/  STL [R1+0x3c88], R2 ;  /* 0x003c880201007387 */ /* 0x000fe20000100800 */
[----:B------:R-:W4:Y:S03]  /*84320*/  LDCU.64 UR40, c[0x0][0x390] ;  /* 0x00007200ff2877ac */ /* 0x000f260008000a00 */
[----:B------:R0:W-:Y:S01]  /*84330*/  STL [R1+0x2050], R12 ;  /* 0x0020500c01007387 */ /* 0x0001e20000100800 */
[----:B------:R-:W-:Y:S01]  /*84340*/  LEA.HI.X.SX32 R22, R3, UR43, 0x1, P0 ;  /* 0x0000002b03167c11 */ /* 0x000fe200080f0eff */
[----:B------:R-:W-:Y:S02]  /*84350*/  IMAD R6, R6, 0x40, R4 ;  /* 0x0000004006067824 */ /* 0x000fe400078e0204 */
[----:B------:R1:W-:Y:S01]  /*84360*/  STL [R1+0x3c8c], R0 ;  /* 0x003c8c0001007387 */ /* 0x0003e20000100800 */
[C---:B------:R-:W-:Y:S01]  /*84370*/  IADD3 R3, P0, PT, R4.reuse, UR44, RZ ;  /* 0x0000002c04037c10 */ /* 0x040fe2000ff1e0ff */
[----:B------:R-:W2:Y:S02]  /*84380*/  LDCU.64 UR42, c[0x0][0x390] ;  /* 0x00007200ff2a77ac */ /* 0x000ea40008000a00 */
[----:B------:R-:W-:Y:S01]  /*84390*/  STL [R1+0x4], R18 ;  /* 0x0000041201007387 */ /* 0x000fe20000100800 */
[----:B------:R-:W-:Y:S01]  /*843a0*/  LEA.HI.X.SX32 R4, R4, UR45, 0x1, P0 ;  /* 0x0000002d04047c11 */ /* 0x000fe200080f0eff */
[----:B0-----:R-:W0:Y:S01]  /*843b0*/  LDC R12, c[0x0][0x3b4] ;  /* 0x0000ed00ff0c7b82 */ /* 0x001e220000000800 */
[----:B------:R-:W0:Y:S01]  /*843c0*/  LDCU.64 UR44, c[0x0][0x390] ;  /* 0x00007200ff2c77ac */ /* 0x000e220008000a00 */
[----:B------:R-:W-:Y:S01]  /*843d0*/  STL [R1+0x3c90], R18 ;  /* 0x003c901201007387 */ /* 0x000fe20000100800 */
[----:B-1----:R-:W-:-:S05]  /*843e0*/  F2FP.SATFINITE.E4M3.F32.PACK_AB_MERGE_C R0, R13, R16, RZ ;  /* 0x000000100d00723e */ /* 0x002fca00048070ff */
[----:B------:R1:W-:Y:S04]  /*843f0*/  STL [R1+0x2aa4], R0 ;  /* 0x002aa40001007387 */ /* 0x0003e80000100800 */
[----:B------:R-:W-:Y:S04]  /*84400*/  STL [R1+0x3c94], R3 ;  /* 0x003c940301007387 */ /* 0x000fe80000100800 */
[----:B------:R-:W-:Y:S04]  /*84410*/  STL [R1], R22 ;  /* 0x0000001601007387 */ /* 0x000fe80000100800 */
[----:B------:R-:W-:Y:S01]  /*84420*/  STL [R1+0x3c98], R22 ;  /* 0x003c981601007387 */ /* 0x000fe20000100800 */
[----:B-1----:R-:W-:-:S02]  /*84430*/  F2FP.SATFINITE.E4M3.F32.PACK_AB_MERGE_C R0, R5, R11, RZ ;  /* 0x0000000b0500723e */ /* 0x002fc400048070ff */
[C---:B---3--:R-:W-:Y:S01]  /*84440*/  IADD3 R5, P0, PT, R6.reuse, UR36, RZ ;  /* 0x0000002406057c10 */ /* 0x048fe2000ff1e0ff */
[----:B------:R-:W-:Y:S04]  /*84450*/  STL [R1+0x3c9c], R4 ;  /* 0x003c9c0401007387 */ /* 0x000fe80000100800 */
[----:B------:R2:W-:Y:S04]  /*84460*/  STL [R1+0x2aa8], R0 ;  /* 0x002aa80001007387 */ /* 0x0005e80000100800 */
[----:B------:R1:W-:Y:S04]  /*84470*/  STL [R1+0x3ca0], R5 ;  /* 0x003ca00501007387 */ /* 0x0003e80000100800 */
[----:B------:R-:W3:Y:S04]  /*84480*/  LDL.LU R16, [R1+0x178] ;  /* 0x0001780001107983 */ /* 0x000ee80000300800 */
[----:B------:R-:W3:Y:S01]  /*84490*/  LDL.LU R13, [R1+0x17c] ;  /* 0x00017c00010d7983 */ /* 0x000ee20000300800 */
[----:B------:R-:W-:Y:S01]  /*844a0*/  IMAD R9, R9, 0x40, R6 ;  /* 0x0000004009097824 */ /* 0x000fe200078e0206 */
[----:B------:R-:W-:Y:S01]  /*844b0*/  LEA.HI.X.SX32 R6, R6, UR37, 0x1, P0 ;  /* 0x0000002506067c11 */ /* 0x000fe200080f0eff */
[----:B------:R-:W1:Y:S02]  /*844c0*/  LDCU.64 UR36, c[0x0][0x398] ;  /* 0x00007300ff2477ac */ /* 0x000e640008000a00 */
[----:B------:R-:W-:-:S04]  /*844d0*/  IMAD R10, R10, 0x40, R9 ;  /* 0x000000400a0a7824 */ /* 0x000fc800078e0209 */
[----:B0-----:R-:W-:-:S04]  /*844e0*/  IMAD R12, R12, 0x40, R10 ;  /* 0x000000400c0c7824 */ /* 0x001fc800078e020a */
[----:B------:R-:W-:Y:S01]  /*844f0*/  IMAD R14, R14, 0x40, R12 ;  /* 0x000000400e0e7824 */ /* 0x000fe200078e020c */
[----:B--2---:R-:W-:-:S05]  /*84500*/  F2FP.SATFINITE.E4M3.F32.PACK_AB_MERGE_C R0, R7, R8, RZ ;  /* 0x000000080700723e */ /* 0x004fca00048070ff */
[----:B------:R0:W-:Y:S04]  /*84510*/  STL [R1+0x2a9c], R0 ;  /* 0x002a9c0001007387 */ /* 0x0001e80000100800 */
[----:B-1----:R-:W2:Y:S04]  /*84520*/  LDL.LU R5, [R1+0x190] ;  /* 0x0001900001057983 */ /* 0x002ea80000300800 */
[----:B------:R-:W2:Y:S04]  /*84530*/  LDL.LU R4, [R1+0x194] ;  /* 0x0001940001047983 */ /* 0x000ea80000300800 */
[----:B------:R-:W4:Y:S04]  /*84540*/  LDL.LU R22, [R1+0x198] ;  /* 0x0001980001167983 */ /* 0x000f280000300800 */
[----:B------:R-:W4:Y:S04]  /*84550*/  LDL.LU R20, [R1+0x19c] ;  /* 0x00019c0001147983 */ /* 0x000f280000300800 */
[----:B------:R-:W4:Y:S04]  /*84560*/  LDL.LU R3, [R1+0x1a0] ;  /* 0x0001a00001037983 */ /* 0x000f280000300800 */
[----:B------:R-:W4:Y:S04]  /*84570*/  LDL.LU R18, [R1+0x1a4] ;  /* 0x0001a40001127983 */ /* 0x000f280000300800 */
[----:B------:R-:W4:Y:S04]  /*84580*/  LDL.LU R17, [R1+0x1a8] ;  /* 0x0001a80001117983 */ /* 0x000f280000300800 */
[----:B------:R-:W4:Y:S04]  /*84590*/  LDL.LU R28, [R1+0x1ac] ;  /* 0x0001ac00011c7983 */ /* 0x000f280000300800 */
[----:B0-----:R-:W4:Y:S01]  /*845a0*/  LDL.LU R0, [R1+0x1e0] ;  /* 0x0001e00001007983 */ /* 0x001f220000300800 */
[----:B------:R-:W-:-:S03]  /*845b0*/  IADD3 R7, P0, PT, R9, UR38, RZ ;  /* 0x0000002609077c10 */ /* 0x000fc6000ff1e0ff */
[----:B------:R-:W4:Y:S04]  /*845c0*/  LDL.LU R2, [R1+0x1e4] ;  /* 0x0001e40001027983 */ /* 0x000f280000300800 */
[----:B------:R-:W4:Y:S04]  /*845d0*/  LDL.LU R19, [R1+0x1e8] ;  /* 0x0001e80001137983 */ /* 0x000f280000300800 */
[----:B------:R-:W4:Y:S04]  /*845e0*/  LDL.LU R15, [R1+0x200] ;  /* 0x00020000010f7983 */ /* 0x000f280000300800 */
[----:B------:R-:W4:Y:S01]  /*845f0*/  LDL.LU R23, [R1+0x204] ;  /* 0x0002040001177983 */ /* 0x000f220000300800 */
[----:B------:R-:W-:Y:S01]  /*84600*/  LEA.HI.X.SX32 R9, R9, UR39, 0x1, P0 ;  /* 0x0000002709097c11 */ /* 0x000fe200080f0eff */
[----:B------:R-:W0:Y:S02]  /*84610*/  LDCU.64 UR38, c[0x0][0x398] ;  /* 0x00007300ff2677ac */ /* 0x000e240008000a00 */
[----:B------:R-:W4:Y:S01]  /*84620*/  LDL.LU R24, [R1+0x208] ;  /* 0x0002080001187983 */ /* 0x000f220000300800 */
[----:B------:R-:W-:-:S03]  /*84630*/  IADD3 R11, P0, PT, R12, UR42, RZ ;  /* 0x0000002a0c0b7c10 */ /* 0x000fc6000ff1e0ff */
[----:B------:R-:W4:Y:S04]  /*84640*/  LDL.LU R25, [R1+0x20c] ;  /* 0x00020c0001197983 */ /* 0x000f280000300800 */
[----:B------:R-:W4:Y:S04]  /*84650*/  LDL.LU R21, [R1+0x310] ;  /* 0x0003100001157983 */ /* 0x000f280000300800 */
[----:B------:R-:W4:Y:S04]  /*84660*/  LDL.LU R26, [R1+0x314] ;  /* 0x00031400011a7983 */ /* 0x000f280000300800 */
[----:B------:R-:W4:Y:S01]  /*84670*/  LDL.LU R27, [R1+0x318] ;  /* 0x00031800011b7983 */ /* 0x000f220000300800 */
[----:B------:R-:W-:Y:S01]  /*84680*/  LEA.HI.X.SX32 R12, R12, UR43, 0x1, P0 ;  /* 0x0000002b0c0c7c11 */ /* 0x000fe200080f0eff */
[----:B------:R-:W1:Y:S02]  /*84690*/  LDCU.64 UR42, c[0x0][0x398] ;  /* 0x00007300ff2a77ac */ /* 0x000e640008000a00 */
[----:B------:R-:W4:Y:S01]  /*846a0*/  LDL.LU R29, [R1+0x31c] ;  /* 0x00031c00011d7983 */ /* 0x000f220000300800 */
[----:B---3--:R-:W-:-:S03]  /*846b0*/  F2FP.SATFINITE.E4M3.F32.PACK_AB_MERGE_C R13, R13, R16, RZ ;  /* 0x000000100d0d723e */ /* 0x008fc600048070ff */
[----:B------:R-:W3:Y:S04]  /*846c0*/  LDL.LU R16, [R1+0x3ae8] ;  /* 0x003ae80001107983 */ /* 0x000ee80000300800 */
[----:B------:R0:W-:Y:S02]  /*846d0*/  STL [R1+0x2aa0], R13 ;  /* 0x002aa00d01007387 */ /* 0x0001e40000100800 */
[----:B0-----:R-:W-:-:S05]  /*846e0*/  IADD3 R13, P2, PT, R14, UR44, RZ ;  /* 0x0000002c0e0d7c10 */ /* 0x001fca000ff5e0ff */
[----:B------:R0:W-:Y:S04]  /*846f0*/  STL.64 [R1+0x3c68], R12 ;  /* 0x003c680c01007387 */ /* 0x0001e80000100a00 */
[----:B0-----:R-:W3:Y:S04]  /*84700*/  LDL.LU R12, [R1+0x1ec] ;  /* 0x0001ec00010c7983 */ /* 0x001ee80000300800 */
[----:B------:R0:W-:Y:S04]  /*84710*/  STL [R1+0x3c70], R13 ;  /* 0x003c700d01007387 */ /* 0x0001e80000100800 */
[----:B0-----:R-:W3:Y:S01]  /*84720*/  LDL R13, [R1+0x2044] ;  /* 0x00204400010d7983 */ /* 0x001ee20000100800 */
[----:B--2---:R-:W-:-:S03]  /*84730*/  F2FP.SATFINITE.E4M3.F32.PACK_AB_MERGE_C R4, R4, R5, RZ ;  /* 0x000000050404723e */ /* 0x004fc600048070ff */
[----:B------:R-:W2:Y:S04]  /*84740*/  LDL.LU R5, [R1+0x3ca0] ;  /* 0x003ca00001057983 */ /* 0x000ea80000300800 */
[----:B------:R0:W-:Y:S01]  /*84750*/  STL [R1+0x20b4], R4 ;  /* 0x0020b40401007387 */ /* 0x0001e20000100800 */
[----:B----4-:R-:W-:-:S03]  /*84760*/  F2FP.SATFINITE.E4M3.F32.PACK_AB_MERGE_C R20, R20, R22, RZ ;  /* 0x000000161414723e */ /* 0x010fc600048070ff */
[----:B0-----:R-:W4:Y:S01]  /*84770*/  LDL.LU R4, [R1+0x3c9c] ;  /* 0x003c9c0001047983 */ /* 0x001f220000300800 */
[----:B------:R-:W-:-:S03]  /*84780*/  F2FP.SATFINITE.E4M3.F32.PACK_AB_MERGE_C R18, R18, R3, RZ ;  /* 0x000000031212723e */ /* 0x000fc600048070ff */
[----:B------:R-:W2:Y:S04]  /*84790*/  LDL.LU R22, [R1+0x3c98] ;  /* 0x003c980001167983 */ /* 0x000ea80000300800 */
[----:B------:R0:W-:Y:S01]  /*847a0*/  STL [R1+0x2a98], R20 ;  /* 0x002a981401007387 */ /* 0x0001e20000100800 */
[----:B------:R-:W-:-:S03]  /*847b0*/  F2FP.SATFINITE.E4M3.F32.PACK_AB_MERGE_C R28, R28, R17, RZ ;  /* 0x000000111c1c723e */ /* 0x000fc600048070ff */
[----:B0-----:R-:W2:Y:S01]  /*847c0*/  LDL.LU R20, [R1+0x3aec] ;  /* 0x003aec0001147983 */ /* 0x001ea20000300800 */
[----:B------:R-:W-:Y:S02]  /*847d0*/  F2FP.SATFINITE.E4M3.F32.PACK_AB_MERGE_C R2, R2, R0, RZ ;  /* 0x000000000202723e */ /* 0x000fe400048070ff */
[----:B---3--:R-:W-:Y:S01]  /*847e0*/  ISETP.GE.AND P0, PT, R16, UR37, PT ;  /* 0x0000002510007c0c */ /* 0x008fe2000bf06270 */
[----:B------:R-:W0:Y:S01]  /*847f0*/  LDCU UR37, c[0x0][0x3b8] ;  /* 0x00007700ff2577ac */ /* 0x000e220008000800 */
[----:B------:R-:W-:Y:S01]  /*84800*/  F2FP.SATFINITE.E4M3.F32.PACK_AB_MERGE_C R12, R12, R19, RZ ;  /* 0x000000130c0c723e */ /* 0x000fe200048070ff */
[----:B------:R-:W-:Y:S01]  /*84810*/  IMAD R13, R13, UR61, RZ ;  /* 0x0000003d0d0d7c24 */ /* 0x000fe2000f8e02ff */
[C---:B------:R-:W-:Y:S01]  /*84820*/  IADD3 R8, P1, PT, R10.reuse, UR40, RZ ;  /* 0x000000280a087c10 */ /* 0x040fe2000ff3e0ff */
[----:B------:R-:W3:Y:S03]  /*84830*/  LDCU UR61, c[0x0][0x3b8] ;  /* 0x00007700ff3d77ac */ /* 0x000ee60008000800 */
[----:B------:R-:W-:Y:S04]  /*84840*/  STL [R1+0x8], R13 ;  /* 0x0000080d01007387 */ /* 0x000fe80000100800 */
[----:B------:R-:W2:Y:S04]  /*84850*/  LDL.LU R3, [R1+0x3c94] ;  /* 0x003c940001037983 */ /* 0x000ea80000300800 */
[----:B------:R0:W-:Y:S04]  /*84860*/  STL [R1+0x390], R18 ;  /* 0x0003901201007387 */ /* 0x0001e80000100800 */
[----:B0-----:R-:W2:Y:S04]  /*84870*/  LDL.LU R18, [R1+0x3c90] ;  /* 0x003c900001127983 */ /* 0x001ea80000300800 */
[----:B------:R-:W2:Y:S04]  /*84880*/  LDL.LU R17, [R1+0x3d0] ;  /* 0x0003d00001117983 */ /* 0x000ea80000300800 */
[----:B------:R0:W-:Y:S02]  /*84890*/  STL [R1+0x3ac], R28 ;  /* 0x0003ac1c01007387 */ /* 0x0001e40000100800 */
[----:B0-----:R-:W-:Y:S01]  /*848a0*/  VIADD R28, R13, UR63 ;  /* 0x0000003f0d1c7c36 */ /* 0x001fe20008000000 */
[----:B------:R-:W-:Y:S01]  /*848b0*/  LEA.HI.X.SX32 R10, R10, UR41, 0x1, P1 ;  /* 0x000000290a0a7c11 */ /* 0x000fe200088f0eff */
[----:B------:R-:W3:Y:S01]  /*848c0*/  LDL.LU R13, [R1+0x3af0] ;  /* 0x003af000010d7983 */ /* 0x000ee20000300800 */
[----:B------:R-:W3:Y:S03]  /*848d0*/  LDCU.64 UR40, c[0x0][0x398] ;  /* 0x00007300ff2877ac */ /* 0x000ee60008000a00 */
[----:B------:R-:W3:Y:S01]  /*848e0*/  LDL.LU R0, [R1+0x3c8c] ;  /* 0x003c8c0001007983 */ /* 0x000ee20000300800 */
[----:B------:R-:W-:Y:S01]  /*848f0*/  F2FP.SATFINITE.E4M3.F32.PACK_AB_MERGE_C R23, R23, R15, RZ ;  /* 0x0000000f1717723e */ /* 0x000fe200048070ff */
[----:B------:R-:W0:Y:S02]  /*84900*/  LDCU UR63, c[0x0][0x3b8] ;  /* 0x00007700ff3f77ac */ /* 0x000e240008000800 */
[----:B------:R1:W-:Y:S04]  /*84910*/  STL [R1+0x354], R2 ;  /* 0x0003540201007387 */ /* 0x0003e80000100800 */
[----:B-1----:R-:W3:Y:S04]  /*84920*/  LDL.LU R2, [R1+0x3c88] ;  /* 0x003c880001027983 */ /* 0x002ee80000300800 */
[----:B------:R-:W3:Y:S04]  /*84930*/  LDL.LU R19, [R1+0x3c84] ;  /* 0x003c840001137983 */ /* 0x000ee80000300800 */
[----:B------:R1:W-:Y:S04]  /*84940*/  STL [R1+0x378], R12 ;  /* 0x0003780c01007387 */ /* 0x0003e80000100800 */
[----:B-1----:R-:W3:Y:S04]  /*84950*/  LDL.LU R12, [R1+0x3af4] ;  /* 0x003af400010c7983 */ /* 0x002ee80000300800 */
[----:B------:R-:W3:Y:S04]  /*84960*/  LDL.LU R16, [R1+0x3c80] ;  /* 0x003c800001107983 */ /* 0x000ee80000300800 */
[----:B------:R-:W4:Y:S04]  /*84970*/  LDL.LU R15, [R1+0x3c7c] ;  /* 0x003c7c00010f7983 */ /* 0x000f280000300800 */
[----:B------:R1:W-:Y:S02]  /*84980*/  STL [R1+0x324], R23 ;  /* 0x0003241701007387 */ /* 0x0003e40000100800 */
[----:B-1----:R-:W-:-:S05]  /*84990*/  F2FP.SATFINITE.E4M3.F32.PACK_AB_MERGE_C R23, R25, R24, RZ ;  /* 0x000000181917723e */ /* 0x002fca00048070ff */
[----:B------:R-:W-:Y:S01]  /*849a0*/  STL [R1+0x32c], R23 ;  /* 0x00032c1701007387 */ /* 0x000fe20000100800 */
[----:B--2---:R-:W-:Y:S02]  /*849b0*/  LOP3.LUT R17, R17, 0xffffefff, RZ, 0xc0, !PT ;  /* 0xffffefff11117812 */ /* 0x004fe400078ec0ff */
[----:B---3--:R-:W-:-:S04]  /*849c0*/  LOP3.LUT R16, R16, 0xfffffffd, RZ, 0xc0, !PT ;  /* 0xfffffffd10107812 */ /* 0x008fc800078ec0ff */
[----:B------:R-:W-:Y:S02]  /*849d0*/  @P0 LOP3.LUT R16, R16, 0x2, RZ, 0xfc, !PT ;  /* 0x0000000210100812 */ /* 0x000fe400078efcff */
[----:B------:R-:W-:Y:S01]  /*849e0*/  ISETP.GE.AND P0, PT, R20, UR39, PT ;  /* 0x0000002714007c0c */ /* 0x000fe2000bf06270 */
[----:B------:R-:W1:Y:S01]  /*849f0*/  LDCU UR39, c[0x0][0x3b8] ;  /* 0x00007700ff2777ac */ /* 0x000e620008000800 */
[----:B------:R-:W-:Y:S02]  /*84a00*/  LOP3.LUT R16, R16, 0xfffffffe, RZ, 0xc0, !PT ;  /* 0xfffffffe10107812 */ /* 0x000fe400078ec0ff */
[----:B------:R-:W-:Y:S01]  /*84a10*/  ISETP.GE.AND P1, PT, R12, UR43, PT ;  /* 0x0000002b0c007c0c */ /* 0x000fe2000bf26270 */
[----:B------:R-:W2:Y:S08]  /*84a20*/  LDCU UR43, c[0x0][0x3b8] ;  /* 0x00007700ff2b77ac */ /* 0x000eb00008000800 */
[----:B------:R-:W-:-:S02]  /*84a30*/  @P0 LOP3.LUT R16, R16, 0x1, RZ, 0xfc, !PT ;  /* 0x0000000110100812 */ /* 0x000fc400078efcff */
[----:B------:R-:W-:Y:S01]  /*84a40*/  ISETP.GE.AND P0, PT, R13, UR41, PT ;  /* 0x000000290d007c0c */ /* 0x000fe2000bf06270 */
[----:B------:R-:W3:Y:S01]  /*84a50*/  LDCU UR41, c[0x0][0x3b8] ;  /* 0x00007700ff2977ac */ /* 0x000ee20008000800 */
[----:B------:R-:W-:-:S05]  /*84a60*/  F2FP.SATFINITE.E4M3.F32.PACK_AB_MERGE_C R20, R26, R21, RZ ;  /* 0x000000151a14723e */ /* 0x000fca00048070ff */
[----:B------:R0:W-:Y:S06]  /*84a70*/  STL [R1+0x320], R20 ;  /* 0x0003201401007387 */ /* 0x0001ec0000100800 */
[----:B------:R-:W-:-:S04]  /*84a80*/  @P0 LOP3.LUT R17, R17, 0x1000, RZ, 0xfc, !PT ;  /* 0x0000100011110812 */ /* 0x000fc800078efcff */
[----:B------:R-:W-:Y:S02]  /*84a90*/  LOP3.LUT R17, R17, 0xfffff7ff, RZ, 0xc0, !PT ;  /* 0xfffff7ff11117812 */ /* 0x000fe400078ec0ff */
[----:B0-----:R-:W-:Y:S02]  /*84aa0*/  F2FP.SATFINITE.E4M3.F32.PACK_AB_MERGE_C R20, R29, R27, RZ ;  /* 0x0000001b1d14723e */ /* 0x001fe400048070ff */
[----:B------:R-:W-:-:S03]  /*84ab0*/  @P1 LOP3.LUT R17, R17, 0x800, RZ, 0xfc, !PT ;  /* 0x0000080011111812 */ /* 0x000fc600078efcff */
[----:B------:R-:W-:Y:S04]  /*84ac0*/  STL [R1+0x318], R20 ;  /* 0x0003181401007387 */ /* 0x000fe80000100800 */
[----:B------:R0:W-:Y:S04]  /*84ad0*/  STL.64 [R1+0x3c08], R16 ;  /* 0x003c081001007387 */ /* 0x0001e80000100a00 */
[----:B0-----:R-:W2:Y:S01]  /*84ae0*/  LDL.LU R17, [R1+0x8] ;  /* 0x0000080001117983 */ /* 0x001ea20000300800 */
[----:B------:R-:W-:Y:S02]  /*84af0*/  LEA.HI.X.SX32 R14, R14, UR45, 0x1, P2 ;  /* 0x0000002d0e0e7c11 */ /* 0x000fe400090f0eff */
[----:B------:R-:W-:-:S02]  /*84b00*/  SHF.R.S32.HI R21, RZ, 0x1f, R28 ;  /* 0x0000001fff157819 */ /* 0x000fc4000001141c */
[C---:B------:R-:W-:Y:S01]  /*84b10*/  IADD3 R26, P4, PT, R28.reuse, R2, RZ ;  /* 0x000000021c1a7210 */ /* 0x040fe20007f9e0ff */
[----:B----4-:R0:W-:Y:S01]  /*84b20*/  STL.64 [R1+0x3c50], R14 ;  /* 0x003c500e01007387 */ /* 0x0101e20000100a00 */
[----:B------:R-:W-:Y:S01]  /*84b30*/  VIADD R20, R28, UR62 ;  /* 0x0000003e1c147c36 */ /* 0x000fe20008000000 */
[----:B------:R-:W4:Y:S02]  /*84b40*/  LDCU.64 UR44, c[0x0][0x398] ;  /* 0x00007300ff2c77ac */ /* 0x000f240008000a00 */
[----:B------:R-:W-:Y:S01]  /*84b50*/  IMAD.X R27, R21, 0x1, R18, P4 ;  /* 0x00000001151b7824 */ /* 0x000fe200020e0612 */
[----:B------:R-:W-:Y:S01]  /*84b60*/  STL [R1+0x30], R21 ;  /* 0x0000301501007387 */ /* 0x000fe20000100800 */
[----:B------:R-:W0:Y:S03]  /*84b70*/  LDCU UR62, c[0x0][0x398] ;  /* 0x00007300ff3e77ac */ /* 0x000e260008000800 */
[----:B------:R0:W-:Y:S01]  /*84b80*/  STL.64 [R1+0x25c8], R26 ;  /* 0x0025c81a01007387 */ /* 0x0001e20000100a00 */
[----:B------:R-:W-:Y:S01]  /*84b90*/  SHF.R.S32.HI R23, RZ, 0x1f, R20 ;  /* 0x0000001fff177819 */ /* 0x000fe20000011414 */
[----:B------:R-:W-:Y:S01]  /*84ba0*/  VIADD R25, R20, UR46 ;  /* 0x0000002e14197c36 */ /* 0x000fe20008000000 */
[----:B--2---:R-:W-:-:S02]  /*84bb0*/  SHF.R.S32.HI R29, RZ, 0x1f, R17 ;  /* 0x0000001fff1d7819 */ /* 0x004fc40000011411 */
[C---:B0-----:R-:W-:Y:S02]  /*84bc0*/  IADD3 R14, P2, PT, R17.reuse, R2, RZ ;  /* 0x00000002110e7210 */ /* 0x041fe40007f5e0ff */
[----:B------:R-:W-:-:S03]  /*84bd0*/  IADD3 R12, P3, PT, R17, R0, RZ ;  /* 0x00000000110c7210 */ /* 0x000fc60007f7e0ff */
[C---:B------:R-:W-:Y:S02]  /*84be0*/  IMAD.X R15, R29.reuse, 0x1, R18, P2 ;  /* 0x000000011d0f7824 */ /* 0x040fe400010e0612 */
[--C-:B------:R-:W-:Y:S01]  /*84bf0*/  IMAD.X R13, R29, 0x1, R22.reuse, P3 ;  /* 0x000000011d0d7824 */ /* 0x100fe200018e0616 */
[----:B------:R-:W-:Y:S02]  /*84c00*/  IADD3 R26, P2, PT, R28, R0, RZ ;  /* 0x000000001c1a7210 */ /* 0x000fe40007f5e0ff */
[----:B------:R0:W-:Y:S04]  /*84c10*/  STL.64 [R1+0x2600], R14 ;  /* 0x0026000e01007387 */ /* 0x0001e80000100a00 */
[----:B------:R2:W-:Y:S01]  /*84c20*/  STL.64 [R1+0x25f8], R12 ;  /* 0x0025f80c01007387 */ /* 0x0005e20000100a00 */
[----:B------:R-:W-:Y:S01]  /*84c30*/  IMAD.X R27, R21, 0x1, R22, P2 ;  /* 0x00000001151b7824 */ /* 0x000fe200010e0616 */
[----:B0-----:R-:W-:-:S02]  /*84c40*/  IADD3 R14, P3, PT, R17, R3, RZ ;  /* 0x00000003110e7210 */ /* 0x001fc40007f7e0ff */
[----:B--2---:R-:W-:-:S03]  /*84c50*/  IADD3 R12, P4, PT, R17, R5, RZ ;  /* 0x00000005110c7210 */ /* 0x004fc60007f9e0ff */
[C---:B------:R-:W-:Y:S01]  /*84c60*/  IMAD.X R15, R29.reuse, 0x1, R4, P3 ;  /* 0x000000011d0f7824 */ /* 0x040fe200018e0604 */
[----:B------:R0:W-:Y:S01]  /*84c70*/  STL.64 [R1+0x25c0], R26 ;  /* 0x0025c01a01007387 */ /* 0x0001e20000100a00 */
[----:B------:R-:W-:-:S03]  /*84c80*/  IMAD.X R13, R29, 0x1, R6, P4 ;  /* 0x000000011d0d7824 */ /* 0x000fc600020e0606 */
[----:B------:R2:W-:Y:S04]  /*84c90*/  STL.64 [R1+0x25f0], R14 ;  /* 0x0025f00e01007387 */ /* 0x0005e80000100a00 */
[----:B------:R1:W-:Y:S01]  /*84ca0*/  STL.64 [R1+0x25e8], R12 ;  /* 0x0025e80c01007387 */ /* 0x0003e20000100a00 */
[C---:B0-----:R-:W-:Y:S02]  /*84cb0*/  IADD3 R26, P3, PT, R28.reuse, R3, RZ ;  /* 0x000000031c1a7210 */ /* 0x041fe40007f7e0ff */
[----:B--2---:R-:W-:-:S03]  /*84cc0*/  IADD3 R14, P2, PT, R28, R5, RZ ;  /* 0x000000051c0e7210 */ /* 0x004fc60007f5e0ff */
[----:B------:R-:W-:Y:S01]  /*84cd0*/  IMAD.X R27, R21, 0x1, R4, P3 ;  /* 0x00000001151b7824 */ /* 0x000fe200018e0604 */
[----:B-1----:R-:W-:Y:S01]  /*84ce0*/  IADD3 R12, P4, PT, R17, R7, RZ ;  /* 0x00000007110c7210 */ /* 0x002fe20007f9e0ff */
[----:B------:R-:W-:-:S03]  /*84cf0*/  IMAD.X R15, R21, 0x1, R6, P2 ;  /* 0x00000001150f7824 */ /* 0x000fc600010e0606 */
[----:B------:R0:W-:Y:S01]  /*84d00*/  STL.64 [R1+0x25b8], R26 ;  /* 0x0025b81a01007387 */ /* 0x0001e20000100a00 */
[----:B------:R-:W-:-:S03]  /*84d10*/  IMAD.X R13, R29, 0x1, R9, P4 ;  /* 0x000000011d0d7824 */ /* 0x000fc600020e0609 */
[----:B------:R1:W-:Y:S04]  /*84d20*/  STL.64 [R1+0x25b0], R14 ;  /* 0x0025b00e01007387 */ /* 0x0003e80000100a00 */
[----:B------:R2:W-:Y:S01]  /*84d30*/  STL.64 [R1+0x25e0], R12 ;  /* 0x0025e00c01007387 */ /* 0x0005e20000100a00 */
[----:B0-----:R-:W-:-:S03]  /*84d40*/  IADD3 R26, P3, PT, R20, R2, RZ ;  /* 0x00000002141a7210 */ /* 0x001fc60007f7e0ff */
[----:B------:R0:W-:Y:S01]  /*84d50*/  STL [R1+0x3c74], R18 ;  /* 0x003c741201007387 */ /* 0x0001e20000100800 */
[----:B-1----:R-:W-:Y:S01]  /*84d60*/  IADD3 R14, P4, PT, R28, R7, RZ ;  /* 0x000000071c0e7210 */ /* 0x002fe20007f9e0ff */
[----:B------:R-:W-:Y:S01]  /*84d70*/  IMAD.X R27, R23, 0x1, R18, P3 ;  /* 0x00000001171b7824 */ /* 0x000fe200018e0612 */
[----:B--2---:R-:W-:-:S03]  /*84d80*/  IADD3 R12, P2, PT, R20, R0, RZ ;  /* 0x00000000140c7210 */ /* 0x004fc60007f5e0ff */
[----:B------:R-:W-:Y:S01]  /*84d90*/  IMAD.X R15, R21, 0x1, R9, P4 ;  /* 0x00000001150f7824 */ /* 0x000fe200020e0609 */
[----:B0-----:R-:W-:Y:S01]  /*84da0*/  IADD3 R18, P3, PT, R20, R3, RZ ;  /* 0x0000000314127210 */ /* 0x001fe20007f7e0ff */
[C---:B------:R-:W-:Y:S01]  /*84db0*/  IMAD.X R13, R23.reuse, 0x1, R22, P2 ;  /* 0x00000001170d7824 */ /* 0x040fe200010e0616 */
[----:B------:R0:W-:Y:S04]  /*84dc0*/  STL [R1+0x3c78], R19 ;  /* 0x003c781301007387 */ /* 0x0001e80000100800 */
[----:B------:R-:W-:Y:S04]  /*84dd0*/  STL.64 [R1+0x2590], R26 ;  /* 0x0025901a01007387 */ /* 0x000fe80000100a00 */
[----:B------:R1:W-:Y:S01]  /*84de0*/  STL.64 [R1+0x25a8], R14 ;  /* 0x0025a80e01007387 */ /* 0x0003e20000100a00 */
[----:B0-----:R-:W-:-:S03]  /*84df0*/  IMAD.X R19, R23, 0x1, R4, P3 ;  /* 0x0000000117137824 */ /* 0x001fc600018e0604 */
[----:B------:R0:W-:Y:S04]  /*84e00*/  STL.64 [R1+0x2588], R12 ;  /* 0x0025880c01007387 */ /* 0x0001e80000100a00 */
[----:B------:R2:W-:Y:S01]  /*84e10*/  STL.64 [R1+0x2580], R18 ;  /* 0x0025801201007387 */ /* 0x0005e20000100a00 */
[-C--:B-1----:R-:W-:Y:S02]  /*84e20*/  IADD3 R14, P4, PT, R17, R8.reuse, RZ ;  /* 0x00000008110e7210 */ /* 0x082fe40007f9e0ff */
[----:B0-----:R-:W-:Y:S02]  /*84e30*/  IADD3 R12, P2, PT, R28, R8, RZ ;  /* 0x000000081c0c7210 */ /* 0x001fe40007f5e0ff */
[----:B--2---:R-:W-:-:S03]  /*84e40*/  IADD3 R18, P3, PT, R20, R5, RZ ;  /* 0x0000000514127210 */ /* 0x004fc60007f7e0ff */
[--C-:B------:R-:W-:Y:S02]  /*84e50*/  IMAD.X R13, R21, 0x1, R10.reuse, P2 ;  /* 0x00000001150d7824 */ /* 0x100fe400010e060a */
[----:B------:R-:W-:Y:S02]  /*84e60*/  IMAD.X R15, R29, 0x1, R10, P4 ;  /* 0x000000011d0f7824 */ /* 0x000fe400020e060a */
[----:B------:R-:W-:Y:S01]  /*84e70*/  IMAD.X R19, R23, 0x1, R6, P3 ;  /* 0x0000000117137824 */ /* 0x000fe200018e0606 */
[----:B------:R0:W-:Y:S04]  /*84e80*/  STL.64 [R1+0x25a0], R12 ;  /* 0x0025a00c01007387 */ /* 0x0001e80000100a00 */
[----:B------:R-:W-:Y:S04]  /*84e90*/  STL.64 [R1+0x25d8], R14 ;  /* 0x0025d80e01007387 */ /* 0x000fe80000100a00 */
[----:B------:R1:W-:Y:S01]  /*84ea0*/  STL.64 [R1+0x2578], R18 ;  /* 0x0025781201007387 */ /* 0x0003e20000100a00 */
[----:B0-----:R-:W-:-:S05]  /*84eb0*/  IADD3 R12, P2, PT, R20, R7, RZ ;  /* 0x00000007140c7210 */ /* 0x001fca0007f5e0ff */
[----:B------:R-:W-:Y:S01]  /*84ec0*/  IMAD.X R13, R23, 0x1, R9, P2 ;  /* 0x00000001170d7824 */ /* 0x000fe200010e0609 */
[C---:B-1----:R-:W-:Y:S01]  /*84ed0*/  IADD3 R18, P3, PT, R25.reuse, R0, RZ ;  /* 0x0000000019127210 */ /* 0x042fe20007f7e0ff */
[----:B------:R0:W2:Y:S04]  /*84ee0*/  LDL.LU R19, [R1+0x3c78] ;  /* 0x003c780001137983 */ /* 0x0000a80000300800 */
[----:B------:R1:W-:Y:S04]  /*84ef0*/  STL [R1+0x2550], R18 ;  /* 0x0025501201007387 */ /* 0x0003e80000100800 */
[----:B-1----:R-:W3:Y:S04]  /*84f00*/  LDL.LU R18, [R1+0x3c74] ;  /* 0x003c740001127983 */ /* 0x002ee80000300800 */
[----:B------:R1:W-:Y:S04]  /*84f10*/  STL.64 [R1+0x2570], R12 ;  /* 0x0025700c01007387 */ /* 0x0003e80000100a00 */
[----:B-1----:R0:W4:Y:S01]  /*84f20*/  LDL.LU R13, [R1+0x3c70] ;  /* 0x003c7000010d7983 */ /* 0x0021220000300800 */
[C---:B------:R-:W-:Y:S01]  /*84f30*/  IADD3 R12, P2, PT, R25.reuse, R3, RZ ;  /* 0x00000003190c7210 */ /* 0x040fe20007f5e0ff */
[C---:B------:R-:W-:Y:S01]  /*84f40*/  VIADD R24, R25.reuse, UR47 ;  /* 0x0000002f19187c36 */ /* 0x040fe20008000000 */
[----:B------:R-:W-:Y:S01]  /*84f50*/  SHF.R.S32.HI R27, RZ, 0x1f, R25 ;  /* 0x0000001fff1b7819 */ /* 0x000fe20000011419 */
[----:B------:R-:W1:Y:S02]  /*84f60*/  LDCU.64 UR46, c[0x0][0x398] ;  /* 0x00007300ff2e77ac */ /* 0x000e640008000a00 */
[----:B------:R4:W-:Y:S01]  /*84f70*/  STL [R1+0x2548], R12 ;  /* 0x0025480c01007387 */ /* 0x0009e20000100800 */
[----:B------:R-:W-:Y:S01]  /*84f80*/  IADD3 R14, P4, PT, R25, R2, RZ ;  /* 0x00000002190e7210 */ /* 0x000fe20007f9e0ff */
[----:B--2---:R-:W-:Y:S01]  /*84f90*/  VIADD R19, R24, UR43 ;  /* 0x0000002b18137c36 */ /* 0x004fe20008000000 */
[----:B------:R-:W-:Y:S01]  /*84fa0*/  SHF.R.S32.HI R26, RZ, 0x1f, R24 ;  /* 0x0000001fff1a7819 */ /* 0x000fe20000011418 */
[----:B------:R-:W2:Y:S02]  /*84fb0*/  LDCU UR43, c[0x0][0x398] ;  /* 0x00007300ff2b77ac */ /* 0x000ea40008000800 */
[----:B---3--:R-:W-:Y:S01]  /*84fc0*/  IMAD.X R15, R27, 0x1, R18, P4 ;  /* 0x000000011b0f7824 */ /* 0x008fe200020e0612 */
[----:B----4-:R-:W3:Y:S04]  /*84fd0*/  LDL.LU.64 R12, [R1+0x3c68] ;  /* 0x003c6800010c7983 */ /* 0x010ee80000300a00 */
[----:B------:R4:W-:Y:S04]  /*84fe0*/  STL.64 [R1+0x3c60], R2 ;  /* 0x003c600201007387 */ /* 0x0009e80000100a00 */
[----:B----4-:R0:W4:Y:S04]  /*84ff0*/  LDL.64 R2, [R1+0x2550] ;  /* 0x0025500001027983 */ /* 0x0101280000100a00 */
[----:B------:R0:W-:Y:S04]  /*85000*/  STL.64 [R1+0x3c58], R18 ;  /* 0x003c581201007387 */ /* 0x0001e80000100a00 */
[----:B0-----:R0:W2:Y:S04]  /*85010*/  LDL.64 R18, [R1+0x2548] ;  /* 0x0025480001127983 */ /* 0x0010a80000100a00 */
[----:B------:R0:W-:Y:S02]  /*85020*/  STL.64 [R1+0x2558], R14 ;  /* 0x0025580e01007387 */ /* 0x0001e40000100a00 */
[----:B0-----:R-:W-:-:S05]  /*85030*/  IADD3 R14, P4, PT, R20, R8, RZ ;  /* 0x00000008140e7210 */ /* 0x001fca0007f9e0ff */
[----:B------:R-:W-:Y:S02]  /*85040*/  IMAD.X R15, R23, 0x1, R10, P4 ;  /* 0x00000001170f7824 */ /* 0x000fe400020e060a */
[----:B----4-:R-:W-:Y:S01]  /*85050*/  IMAD.X R3, R27, 0x1, R22, P3 ;  /* 0x000000011b037824 */ /* 0x010fe200018e0616 */
[----:B------:R-:W-:-:S04]  /*85060*/  IADD3 R2, P3, PT, R17, R11, RZ ;  /* 0x0000000b11027210 */ /* 0x000fc80007f7e0ff */
[----:B------:R3:W-:Y:S04]  /*85070*/  STL [R1+0x2554], R3 ;  /* 0x0025540301007387 */ /* 0x0007e80000100800 */
[----:B------:R0:W-:Y:S01]  /*85080*/  STL.64 [R1+0x2568], R14 ;  /* 0x0025680e01007387 */ /* 0x0001e20000100a00 */
[----:B---3--:R-:W-:Y:S02]  /*85090*/  IMAD.X R3, R29, 0x1, R12, P3 ;  /* 0x000000011d037824 */ /* 0x008fe400018e060c */
[----:B--2---:R-:W-:Y:S01]  /*850a0*/  IMAD.X R19, R27, 0x1, R4, P2 ;  /* 0x000000011b137824 */ /* 0x004fe200010e0604 */
[----:B0-----:R-:W-:-:S04]  /*850b0*/  IADD3 R14, P2, PT, R25, R5, RZ ;  /* 0x00000005190e7210 */ /* 0x001fc80007f5e0ff */
[----:B------:R-:W-:Y:S01]  /*850c0*/  STL [R1+0x254c], R19 ;  /* 0x00254c1301007387 */ /* 0x000fe20000100800 */
[----:B------:R-:W-:-:S03]  /*850d0*/  IADD3 R18, P4, PT, R28, R11, RZ ;  /* 0x0000000b1c127210 */ /* 0x000fc60007f9e0ff */
[----:B------:R0:W-:Y:S01]  /*850e0*/  STL.64 [R1+0x25d0], R2 ;  /* 0x0025d00201007387 */ /* 0x0001e20000100a00 */
[----:B------:R-:W-:Y:S01]  /*850f0*/  IMAD.X R15, R27, 0x1, R6, P2 ;  /* 0x000000011b0f7824 */ /* 0x000fe200010e0606 */
[----:B0-----:R-:W-:Y:S01]  /*85100*/  IADD3 R2, P3, PT, R25, R7, RZ ;  /* 0x0000000719027210 */ /* 0x001fe20007f7e0ff */
[----:B------:R-:W-:-:S03]  /*85110*/  IMAD.X R19, R21, 0x1, R12, P4 ;  /* 0x0000000115137824 */ /* 0x000fc600020e060c */
[----:B------:R0:W-:Y:S01]  /*85120*/  STL.64 [R1+0x2540], R14 ;  /* 0x0025400e01007387 */ /* 0x0001e20000100a00 */
[----:B------:R-:W-:-:S03]  /*85130*/  IMAD.X R3, R27, 0x1, R9, P3 ;  /* 0x000000011b037824 */ /* 0x000fc600018e0609 */
[----:B------:R-:W-:Y:S04]  /*85140*/  STL [R1+0x3c48], R20 ;  /* 0x003c481401007387 */ /* 0x000fe80000100800 */
[----:B------:R2:W-:Y:S01]  /*85150*/  STL.64 [R1+0x2538], R2 ;  /* 0x0025380201007387 */ /* 0x0005e20000100a00 */
[----:B0-----:R-:W-:-:S03]  /*85160*/  IADD3 R14, P2, PT, R20, R11, RZ ;  /* 0x0000000b140e7210 */ /* 0x001fc60007f5e0ff */
[----:B--2---:R-:W2:Y:S04]  /*85170*/  LDL.LU.64 R2, [R1+0x3c60] ;  /* 0x003c600001027983 */ /* 0x004ea80000300a00 */
[----:B------:R0:W-:Y:S01]  /*85180*/  STL.64 [R1+0x2598], R18 ;  /* 0x0025981201007387 */ /* 0x0001e20000100a00 */
[----:B------:R-:W-:Y:S01]  /*85190*/  IMAD.X R15, R23, 0x1, R12, P2 ;  /* 0x00000001170f7824 */ /* 0x000fe200010e060c */
[----:B0-----:R-:W-:-:S04]  /*851a0*/  IADD3 R18, P3, PT, R25, R8, RZ ;  /* 0x0000000819127210 */ /* 0x001fc80007f7e0ff */
[----:B------:R-:W-:Y:S01]  /*851b0*/  STL.64 [R1+0x2560], R14 ;  /* 0x0025600e01007387 */ /* 0x000fe20000100a00 */
[----:B------:R-:W-:-:S05]  /*851c0*/  IMAD.X R19, R27, 0x1, R10, P3 ;  /* 0x000000011b137824 */ /* 0x000fca00018e060a */
[----:B------:R0:W-:Y:S04]  /*851d0*/  STL.64 [R1+0x2530], R18 ;  /* 0x0025301201007387 */ /* 0x0001e80000100a00 */
[----:B0-----:R-:W3:Y:S01]  /*851e0*/  LDL.LU.64 R18, [R1+0x3c58] ;  /* 0x003c580001127983 */ /* 0x001ee20000300a00 */
[----:B------:R-:W-:-:S05]  /*851f0*/  IADD3 R14, P4, PT, R25, R11, RZ ;  /* 0x0000000b190e7210 */ /* 0x000fca0007f9e0ff */
[----:B------:R-:W-:Y:S01]  /*85200*/  IMAD.X R15, R27, 0x1, R12, P4 ;  /* 0x000000011b0f7824 */ /* 0x000fe200020e060c */
[----:B------:R0:W-:Y:S04]  /*85210*/  STL.64 [R1+0x3c40], R10 ;  /* 0x003c400a01007387 */ /* 0x0001e80000100a00 */
[----:B------:R4:W-:Y:S01]  /*85220*/  STL.64 [R1+0x2528], R14 ;  /* 0x0025280e01007387 */ /* 0x0009e20000100a00 */
[----:B0-----:R-:W-:-:S05]  /*85230*/  IADD3 R10, P3, PT, R24, R0, RZ ;  /* 0x00000000180a7210 */ /* 0x001fca0007f7e0ff */
[----:B------:R-:W-:Y:S01]  /*85240*/  IMAD.X R11, R26, 0x1, R22, P3 ;  /* 0x000000011a0b7824 */ /* 0x000fe200018e0616 */
[C---:B--2---:R-:W-:Y:S02]  /*85250*/  IADD3 R20, P2, PT, R24.reuse, R2, RZ ;  /* 0x0000000218147210 */ /* 0x044fe40007f5e0ff */
[----:B----4-:R-:W-:-:S05]  /*85260*/  IADD3 R14, P4, PT, R24, R3, RZ ;  /* 0x00000003180e7210 */ /* 0x010fca0007f9e0ff */
[C---:B------:R-:W-:Y:S02]  /*85270*/  IMAD.X R15, R26.reuse, 0x1, R4, P4 ;  /* 0x000000011a0f7824 */ /* 0x040fe400020e0604 */
[----:B---3--:R-:W-:-:S05]  /*85280*/  IMAD.X R21, R26, 0x1, R18, P2 ;  /* 0x000000011a157824 */ /* 0x008fca00010e0612 */
[----:B------:R-:W-:Y:S04]  /*85290*/  STL.64 [R1+0x2520], R20 ;  /* 0x0025201401007387 */ /* 0x000fe80000100a00 */
[----:B------:R-:W-:Y:S04]  /*852a0*/  STL.64 [R1+0x2518], R10 ;  /* 0x0025180a01007387 */ /* 0x000fe80000100a00 */
[----:B------:R0:W-:Y:S04]  /*852b0*/  STL.64 [R1+0x2510], R14 ;  /* 0x0025100e01007387 */ /* 0x0001e80000100a00 */
[----:B0-----:R-:W2:Y:S01]  /*852c0*/  LDL.LU.64 R14, [R1+0x3c50] ;  /* 0x003c5000010e7983 */ /* 0x001ea20000300a00 */
[----:B------:R-:W-:-:S02]  /*852d0*/  IADD3 R10, P3, PT, R17, R13, RZ ;  /* 0x0000000d110a7210 */ /* 0x000fc40007f7e0ff */
[----:B------:R-:W-:-:S05]  /*852e0*/  IADD3 R20, P2, PT, R24, R5, RZ ;  /* 0x0000000518147210 */ /* 0x000fca0007f5e0ff */
[----:B------:R-:W-:Y:S02]  /*852f0*/  IMAD.X R21, R26, 0x1, R6, P2 ;  /* 0x000000011a157824 */ /* 0x000fe400010e0606 */
[----:B--2---:R-:W-:-:S05]  /*85300*/  IMAD.X R11, R29, 0x1, R14, P3 ;  /* 0x000000011d0b7824 */ /* 0x004fca00018e060e */
[----:B------:R0:W-:Y:S04]  /*85310*/  STL.64 [R1+0x24f8], R10 ;  /* 0x0024f80a01007387 */ /* 0x0001e80000100a00 */
[----:B------:R-:W2:Y:S04]  /*85320*/  LDL.LU R29, [R1+0x30] ;  /* 0x00003000011d7983 */ /* 0x000ea80000300800 */
[----:B------:R3:W-:Y:S01]  /*85330*/  STL.64 [R1+0x2508], R20 ;  /* 0x0025081401007387 */ /* 0x0007e20000100a00 */
[----:B0-----:R-:W-:-:S03]  /*85340*/  IADD3 R10, P3, PT, R24, R7, RZ ;  /* 0x00000007180a7210 */ /* 0x001fc60007f7e0ff */
[----:B---3--:R-:W3:Y:S02]  /*85350*/  LDL.LU R20, [R1+0x3c48] ;  /* 0x003c480001147983 */ /* 0x008ee40000300800 */
[----:B------:R-:W-:-:S05]  /*85360*/  IMAD.X R11, R26, 0x1, R9, P3 ;  /* 0x000000011a0b7824 */ /* 0x000fca00018e0609 */
[----:B------:R0:W-:Y:S04]  /*85370*/  STL.64 [R1+0x24e0], R10 ;  /* 0x0024e00a01007387 */ /* 0x0001e80000100a00 */
[----:B0-----:R-:W4:Y:S01]  /*85380*/  LDL.LU.64 R10, [R1+0x3c40] ;  /* 0x003c4000010a7983 */ /* 0x001f220000300a00 */
[----:B------:R-:W-:Y:S02]  /*85390*/  IADD3 R28, P4, PT, R28, R13, RZ ;  /* 0x0000000d1c1c7210 */ /* 0x000fe40007f9e0ff */
[----:B------:R-:W-:-:S03]  /*853a0*/  SHF.R.S32.HI R17, RZ, 0x1f, R19 ;  /* 0x0000001fff117819 */ /* 0x000fc60000011413 */
[----:B--2---:R-:W-:-:S05]  /*853b0*/  IMAD.X R29, R29, 0x1, R14, P4 ;  /* 0x000000011d1d7824 */ /* 0x004fca00020e060e */
[----:B------:R0:W-:Y:S04]  /*853c0*/  STL.64 [R1+0x24d0], R28 ;  /* 0x0024d01c01007387 */ /* 0x0001e80000100a00 */
[----:B------:R2:W-:Y:S01]  /*853d0*/  STL.64 [R1+0x3c30], R8 ;  /* 0x003c300801007387 */ /* 0x0005e20000100a00 */
[----:B---3--:R-:W-:Y:S02]  /*853e0*/  IADD3 R20, P2, PT, R20, R13, RZ ;  /* 0x0000000d14147210 */ /* 0x008fe40007f5e0ff */
[----:B0-----:R-:W-:-:S03]  /*853f0*/  IADD3 R28, P3, PT, R24, R8, RZ ;  /* 0x00000008181c7210 */ /* 0x001fc60007f7e0ff */
[----:B------:R-:W-:Y:S01]  /*85400*/  IMAD.X R21, R23, 0x1, R14, P2 ;  /* 0x0000000117157824 */ /* 0x000fe200010e060e */
[----:B--2---:R-:W-:Y:S01]  /*85410*/  IADD3 R8, P2, PT, R19, R2, RZ ;  /* 0x0000000213087210 */ /* 0x004fe20007f5e0ff */
[----:B------:R-:W2:Y:S04]  /*85420*/  LDL.LU R23, [R1+0x3c38] ;  /* 0x003c380001177983 */ /* 0x000ea80000300800 */
[----:B------:R-:W-:Y:S01]  /*85430*/  STL.64 [R1+0x3c28], R14 ;  /* 0x003c280e01007387 */ /* 0x000fe20000100a00 */
[----:B------:R-:W-:-:S03]  /*85440*/  IMAD.X R9, R17, 0x1, R18, P2 ;  /* 0x0000000111097824 */ /* 0x000fc600010e0612 */
[----:B------:R0:W-:Y:S01]  /*85450*/  STL.64 [R1+0x24c0], R20 ;  /* 0x0024c01401007387 */ /* 0x0001e20000100a00 */
[----:B----4-:R-:W-:Y:S01]  /*85460*/  IMAD.X R29, R26, 0x1, R10, P3 ;  /* 0x000000011a1d7824 */ /* 0x010fe200018e060a */
[----:B0-----:R-:W-:-:S04]  /*85470*/  IADD3 R20, P4, PT, R24, R11, RZ ;  /* 0x0000000b18147210 */ /* 0x001fc80007f9e0ff */
[----:B------:R0:W-:Y:S01]  /*85480*/  STL.64 [R1+0x24b0], R28 ;  /* 0x0024b01c01007387 */ /* 0x0001e20000100a00 */
[----:B------:R-:W-:Y:S01]  /*85490*/  IADD3 R14, P3, PT, R19, R0, RZ ;  /* 0x00000000130e7210 */ /* 0x000fe20007f7e0ff */
[----:B------:R-:W-:Y:S02]  /*854a0*/  IMAD.X R21, R26, 0x1, R12, P4 ;  /* 0x000000011a157824 */ /* 0x000fe400020e060c */
[----:B------:R3:W-:Y:S02]  /*854b0*/  STL.64 [R1+0x2490], R8 ;  /* 0x0024900801007387 */ /* 0x0007e40000100a00 */
[----:B------:R-:W-:Y:S01]  /*854c0*/  IMAD.X R15, R17, 0x1, R22, P3 ;  /* 0x00000001110f7824 */ /* 0x000fe200018e0616 */
[C---:B0-----:R-:W-:Y:S02]  /*854d0*/  IADD3 R28, P4, PT, R19.reuse, R3, RZ ;  /* 0x00000003131c7210 */ /* 0x041fe40007f9e0ff */
[----:B---3--:R-:W-:-:S03]  /*854e0*/  IADD3 R8, P2, PT, R19, R5, RZ ;  /* 0x0000000513087210 */ /* 0x008fc60007f5e0ff */
[C---:B------:R-:W-:Y:S01]  /*854f0*/  IMAD.X R29, R17.reuse, 0x1, R4, P4 ;  /* 0x00000001111d7824 */ /* 0x040fe200020e0604 */
[----:B------:R-:W-:Y:S01]  /*85500*/  STL.64 [R1+0x2498], R20 ;  /* 0x0024981401007387 */ /* 0x000fe20000100a00 */
[----:B------:R-:W-:-:S03]  /*85510*/  IMAD.X R9, R17, 0x1, R6, P2 ;  /* 0x0000000111097824 */ /* 0x000fc600010e0606 */
[----:B------:R-:W-:Y:S04]  /*85520*/  STL.64 [R1+0x2488], R14 ;  /* 0x0024880e01007387 */ /* 0x000fe80000100a00 */
[----:B------:R-:W-:Y:S04]  /*85530*/  STL.64 [R1+0x2480], R28 ;  /* 0x0024801c01007387 */ /* 0x000fe80000100a00 */
[----:B------:R0:W-:Y:S04]  /*85540*/  STL.64 [R1+0x2478], R8 ;  /* 0x0024780801007387 */ /* 0x0001e80000100a00 */
[----:B0-----:R-:W3:Y:S01]  /*85550*/  LDL.LU.64 R8, [R1+0x3c30] ;  /* 0x003c300001087983 */ /* 0x001ee20000300a00 */
[----:B------:R-:W-:-:S05]  /*85560*/  IADD3 R14, P3, PT, R19, R7, RZ ;  /* 0x00000007130e7210 */ /* 0x000fca0007f7e0ff */
[----:B---3--:R-:W-:-:S05]  /*85570*/  IMAD.X R15, R17, 0x1, R9, P3 ;  /* 0x00000001110f7824 */ /* 0x008fca00018e0609 */
[----:B------:R0:W-:Y:S04]  /*85580*/  STL.64 [R1+0x2470], R14 ;  /* 0x0024700e01007387 */ /* 0x0001e80000100a00 */
[----:B0-----:R-:W3:Y:S01]  /*85590*/  LDL.LU.64 R14, [R1+0x3c28] ;  /* 0x003c2800010e7983 */ /* 0x001ee20000300a00 */
[-C--:B------:R-:W-:Y:S02]  /*855a0*/  IADD3 R28, P4, PT, R25, R13.reuse, RZ ;  /* 0x0000000d191c7210 */ /* 0x080fe40007f9e0ff */
[----:B------:R-:W-:Y:S01]  /*855b0*/  IADD3 R24, P2, PT, R24, R13, RZ ;  /* 0x0000000d18187210 */ /* 0x000fe20007f5e0ff */
[----:B------:R-:W-:Y:S01]  /*855c0*/  VIADD R16, R19, UR77 ;  /* 0x0000004d13107c36 */ /* 0x000fe20008000000 */
[----:B------:R-:W0:Y:S04]  /*855d0*/  LDCU UR77, c[0x0][0x398] ;  /* 0x00007300ff4d77ac */ /* 0x000e280008000800 */
[----:B------:R-:W-:Y:S01]  /*855e0*/  SHF.R.S32.HI R21, RZ, 0x1f, R16 ;  /* 0x0000001fff157819 */ /* 0x000fe20000011410 */
[----:B---3--:R-:W-:-:S02]  /*855f0*/  IMAD.X R29, R27, 0x1, R14, P4 ;  /* 0x000000011b1d7824 */ /* 0x008fc400020e060e */
[----:B------:R-:W-:-:S03]  /*85600*/  IMAD.X R25, R26, 0x1, R14, P2 ;  /* 0x000000011a197824 */ /* 0x000fc600010e060e */
[----:B------:R3:W-:Y:S04]  /*85610*/  STL.64 [R1+0x2460], R28 ;  /* 0x0024601c01007387 */ /* 0x0007e80000100a00 */
[----:B------:R-:W-:Y:S01]  /*85620*/  STL.64 [R1+0x3c20], R14 ;  /* 0x003c200e01007387 */ /* 0x000fe20000100a00 */
[----:B------:R-:W-:-:S03]  /*85630*/  IADD3 R26, P2, PT, R16, R2, RZ ;  /* 0x00000002101a7210 */ /* 0x000fc60007f5e0ff */
[----:B------:R4:W-:Y:S01]  /*85640*/  STL.64 [R1+0x2448], R24 ;  /* 0x0024481801007387 */ /* 0x0009e20000100a00 */
[----:B---3--:R-:W-:-:S05]  /*85650*/  IADD3 R28, P4, PT, R19, R8, RZ ;  /* 0x00000008131c7210 */ /* 0x008fca0007f9e0ff */
[----:B------:R-:W-:Y:S01]  /*85660*/  IMAD.X R29, R17, 0x1, R10, P4 ;  /* 0x00000001111d7824 */ /* 0x000fe200020e060a */
[----:B----4-:R-:W-:Y:S02]  /*85670*/  IADD3 R24, P3, PT, R19, R11, RZ ;  /* 0x0000000b13187210 */ /* 0x010fe40007f7e0ff */
[----:B------:R-:W-:Y:S01]  /*85680*/  IADD3 R14, P4, PT, R16, R0, RZ ;  /* 0x00000000100e7210 */ /* 0x000fe20007f9e0ff */
[----:B------:R-:W-:Y:S02]  /*85690*/  IMAD.X R27, R21, 0x1, R18, P2 ;  /* 0x00000001151b7824 */ /* 0x000fe400010e0612 */
[----:B------:R-:W-:Y:S02]  /*856a0*/  IMAD.X R25, R17, 0x1, R12, P3 ;  /* 0x0000000111197824 */ /* 0x000fe400018e060c */
[----:B------:R-:W-:-:S03]  /*856b0*/  IMAD.X R15, R21, 0x1, R22, P4 ;  /* 0x00000001150f7824 */ /* 0x000fc600020e0616 */
[----:B------:R3:W-:Y:S04]  /*856c0*/  STL.64 [R1+0x2428], R24 ;  /* 0x0024281801007387 */ /* 0x0007e80000100a00 */
[----:B------:R-:W-:Y:S04]  /*856d0*/  STL.64 [R1+0x2438], R28 ;  /* 0x0024381c01007387 */ /* 0x000fe80000100a00 */
[----:B------:R4:W-:Y:S01]  /*856e0*/  STL.64 [R1+0x2420], R26 ;  /* 0x0024201a01007387 */ /* 0x0009e20000100a00 */
[----:B---3--:R-:W-:-:S03]  /*856f0*/  IADD3 R24, P3, PT, R16, R3, RZ ;  /* 0x0000000310187210 */ /* 0x008fc60007f7e0ff */
[----:B------:R3:W-:Y:S01]  /*85700*/  STL.64 [R1+0x2418], R14 ;  /* 0x0024180e01007387 */ /* 0x0007e20000100a00 */
[C---:B----4-:R-:W-:Y:S01]  /*85710*/  IADD3 R26, P2, PT, R16.reuse, R5, RZ ;  /* 0x00000005101a7210 */ /* 0x050fe20007f5e0ff */
[----:B------:R-:W-:Y:S01]  /*85720*/  IMAD.X R25, R21, 0x1, R4, P3 ;  /* 0x0000000115197824 */ /* 0x000fe200018e0604 */
[----:B---3--:R-:W-:-:S03]  /*85730*/  IADD3 R14, P4, PT, R16, R7, RZ ;  /* 0x00000007100e7210 */ /* 0x008fc60007f9e0ff */
[C---:B------:R-:W-:Y:S01]  /*85740*/  IMAD.X R27, R21.reuse, 0x1, R6, P2 ;  /* 0x00000001151b7824 */ /* 0x040fe200010e0606 */
[----:B------:R-:W-:Y:S01]  /*85750*/  STL.64 [R1+0x2410], R24 ;  /* 0x0024101801007387 */ /* 0x000fe20000100a00 */
[----:B------:R-:W-:-:S03]  /*85760*/  IMAD.X R15, R21, 0x1, R9, P4 ;  /* 0x00000001150f7824 */ /* 0x000fc600020e0609 */
[----:B------:R-:W-:Y:S04]  /*85770*/  STL.64 [R1+0x2408], R26 ;  /* 0x0024081a01007387 */ /* 0x000fe80000100a00 */
[----:B------:R3:W-:Y:S04]  /*85780*/  STL.64 [R1+0x2400], R14 ;  /* 0x0024000e01007387 */ /* 0x0007e80000100a00 */
[----:B---3--:R-:W3:Y:S01]  /*85790*/  LDL.LU.64 R14, [R1+0x3c20] ;  /* 0x003c2000010e7983 */ /* 0x008ee20000300a00 */
[----:B------:R-:W-:Y:S02]  /*857a0*/  IADD3 R26, P2, PT, R19, R13, RZ ;  /* 0x0000000d131a7210 */ /* 0x000fe40007f5e0ff */
[C---:B------:R-:W-:Y:S01]  /*857b0*/  IADD3 R24, P3, PT, R16.reuse, R8, RZ ;  /* 0x0000000810187210 */ /* 0x040fe20007f7e0ff */
[C---:B------:R-:W-:Y:S01]  /*857c0*/  VIADD R20, R16.reuse, UR76 ;  /* 0x0000004c10147c36 */ /* 0x040fe20008000000 */
[----:B------:R-:W4:Y:S03]  /*857d0*/  LDCU UR76, c[0x0][0x398] ;  /* 0x00007300ff4c77ac */ /* 0x000f260008000800 */
[----:B------:R-:W-:Y:S01]  /*857e0*/  IMAD.X R25, R21, 0x1, R10, P3 ;  /* 0x0000000115197824 */ /* 0x000fe200018e060a */
[----:B------:R-:W-:Y:S01]  /*857f0*/  SHF.R.S32.HI R28, RZ, 0x1f, R20 ;  /* 0x0000001fff1c7819 */ /* 0x000fe20000011414 */
[----:B---3--:R-:W-:Y:S01]  /*85800*/  IMAD.X R27, R17, 0x1, R14, P2 ;  /* 0x00000001111b7824 */ /* 0x008fe200010e060e */
[----:B------:R3:W-:Y:S04]  /*85810*/  STL.64 [R1+0x3c18], R14 ;  /* 0x003c180e01007387 */ /* 0x0007e80000100a00 */
[----:B------:R0:W-:Y:S01]  /*85820*/  STL.64 [R1+0x23e8], R26 ;  /* 0x0023e81a01007387 */ /* 0x0001e20000100a00 */
[----:B---3--:R-:W-:-:S03]  /*85830*/  IADD3 R14, P4, PT, R16, R11, RZ ;  /* 0x0000000b100e7210 */ /* 0x008fc60007f9e0ff */
[----:B------:R3:W-:Y:S02]  /*85840*/  STL.64 [R1+0x23f8], R24 ;  /* 0x0023f81801007387 */ /* 0x0007e40000100a00 */
[----:B------:R-:W-:Y:S01]  /*85850*/  IMAD.X R15, R21, 0x1, R12, P4 ;  /* 0x00000001150f7824 */ /* 0x000fe200020e060c */
[----:B0-----:R-:W-:-:S04]  /*85860*/  IADD3 R26, P2, PT, R20, R2, RZ ;  /* 0x00000002141a7210 */ /* 0x001fc80007f5e0ff */
[----:B------:R0:W-:Y:S01]  /*85870*/  STL.64 [R1+0x23d0], R14 ;  /* 0x0023d00e01007387 */ /* 0x0001e20000100a00 */
[----:B---3--:R-:W-:Y:S01]  /*85880*/  IADD3 R24, P3, PT, R20, R0, RZ ;  /* 0x0000000014187210 */ /* 0x008fe20007f7e0ff */
[----:B------:R-:W-:-:S04]  /*85890*/  IMAD.X R27, R28, 0x1, R18, P2 ;  /* 0x000000011c1b7824 */ /* 0x000fc800010e0612 */
[----:B------:R-:W-:Y:S01]  /*858a0*/  IMAD.X R25, R28, 0x1, R22, P3 ;  /* 0x000000011c197824 */ /* 0x000fe200018e0616 */
[----:B0-----:R-:W-:Y:S01]  /*858b0*/  IADD3 R14, P4, PT, R20, R3, RZ ;  /* 0x00000003140e7210 */ /* 0x001fe20007f9e0ff */
[----:B------:R0:W-:Y:S04]  /*858c0*/  STL.64 [R1+0x23c8], R26 ;  /* 0x0023c81a01007387 */ /* 0x0001e80000100a00 */
[----:B------:R-:W-:Y:S01]  /*858d0*/  IMAD.X R15, R28, 0x1, R4, P4 ;  /* 0x000000011c0f7824 */ /* 0x000fe200020e0604 */
[----:B------:R3:W-:Y:S04]  /*858e0*/  STL.64 [R1+0x23c0], R24 ;  /* 0x0023c01801007387 */ /* 0x0007e80000100a00 */
[----:B------:R1:W-:Y:S01]  /*858f0*/  STL.64 [R1+0x23b8], R14 ;  /* 0x0023b80e01007387 */ /* 0x0003e20000100a00 */
[----:B0-----:R-:W-:-:S02]  /*85900*/  IADD3 R26, P2, PT, R20, R5, RZ ;  /* 0x00000005141a7210 */ /* 0x001fc40007f5e0ff */
[----:B---3--:R-:W-:-:S03]  /*85910*/  IADD3 R24, P3, PT, R20, R7, RZ ;  /* 0x0000000714187210 */ /* 0x008fc60007f7e0ff */
[----:B------:R-:W-:Y:S01]  /*85920*/  IMAD.X R27, R28, 0x1, R6, P2 ;  /* 0x000000011c1b7824 */ /* 0x000fe200010e0606 */
[----:B-1----:R-:W-:Y:S01]  /*85930*/  IADD3 R14, P4, PT, R20, R8, RZ ;  /* 0x00000008140e7210 */ /* 0x002fe20007f9e0ff */
[----:B------:R-:W-:-:S03]  /*85940*/  IMAD.X R25, R28, 0x1, R9, P3 ;  /* 0x000000011c197824 */ /* 0x000fc600018e0609 */
[----:B------:R-:W-:Y:S01]  /*85950*/  STL.64 [R1+0x23b0], R26 ;  /* 0x0023b01a01007387 */ /* 0x000fe20000100a00 */
[----:B------:R-:W-:-:S03]  /*85960*/  IMAD.X R15, R28, 0x1, R10, P4 ;  /* 0x000000011c0f7824 */ /* 0x000fc600020e060a */
[----:B------:R-:W-:Y:S04]  /*85970*/  STL.64 [R1+0x23a8], R24 ;  /* 0x0023a81801007387 */ /* 0x000fe80000100a00 */
[----:B------:R0:W-:Y:S04]  /*85980*/  STL.64 [R1+0x23a0], R14 ;  /* 0x0023a00e01007387 */ /* 0x0001e80000100a00 */
[----:B0-----:R-:W3:Y:S01]  /*85990*/  LDL.LU.64 R14, [R1+0x3c18] ;  /* 0x003c1800010e7983 */ /* 0x001ee20000300a00 */
[----:B------:R-:W-:Y:S02]  /*859a0*/  IADD3 R24, P3, PT, R16, R13, RZ ;  /* 0x0000000d10187210 */ /* 0x000fe40007f7e0ff */
[C---:B------:R-:W-:Y:S01]  /*859b0*/  IADD3 R26, P2, PT, R20.reuse, R11, RZ ;  /* 0x0000000b141a7210 */ /* 0x040fe20007f5e0ff */
[----:B------:R-:W-:Y:S01]  /*859c0*/  VIADD R19, R20, UR75 ;  /* 0x0000004b14137c36 */ /* 0x000fe20008000000 */
[----:B------:R-:W0:Y:S03]  /*859d0*/  LDCU UR75, c[0x0][0x398] ;  /* 0x00007300ff4b77ac */ /* 0x000e260008000800 */
[----:B------:R-:W-:Y:S01]  /*859e0*/  IMAD.X R27, R28, 0x1, R12, P2 ;  /* 0x000000011c1b7824 */ /* 0x000fe200010e060c */
[----:B------:R-:W-:Y:S01]  /*859f0*/  SHF.R.S32.HI R17, RZ, 0x1f, R19 ;  /* 0x0000001fff117819 */ /* 0x000fe20000011413 */
[----:B------:R-:W-:Y:S01]  /*85a00*/  VIADD R16, R19, UR74 ;  /* 0x0000004a13107c36 */ /* 0x000fe20008000000 */
[----:B------:R-:W1:Y:S01]  /*85a10*/  LDCU UR74, c[0x0][0x398] ;  /* 0x00007300ff4a77ac */ /* 0x000e620008000800 */
[----:B---3--:R-:W-:-:S05]  /*85a20*/  IMAD.X R25, R21, 0x1, R14, P3 ;  /* 0x0000000115197824 */ /* 0x008fca00018e060e */
[----:B------:R3:W-:Y:S02]  /*85a30*/  STL.64 [R1+0x2388], R24 ;  /* 0x0023881801007387 */ /* 0x0007e40000100a00 */
[----:B---3--:R-:W-:Y:S02]  /*85a40*/  IADD3 R24, P4, PT, R20, R13, RZ ;  /* 0x0000000d14187210 */ /* 0x008fe40007f9e0ff */
[----:B------:R-:W-:-:S03]  /*85a50*/  IADD3 R20, P3, PT, R19, R2, RZ ;  /* 0x0000000213147210 */ /* 0x000fc60007f7e0ff */
[----:B------:R-:W-:Y:S01]  /*85a60*/  IMAD.X R25, R28, 0x1, R14, P4 ;  /* 0x000000011c197824 */ /* 0x000fe200020e060e */
[----:B------:R3:W-:Y:S01]  /*85a70*/  STL.64 [R1+0x2398], R26 ;  /* 0x0023981a01007387 */ /* 0x0007e20000100a00 */
[----:B------:R-:W-:-:S03]  /*85a80*/  IMAD.X R21, R17, 0x1, R18, P3 ;  /* 0x0000000111157824 */ /* 0x000fc600018e0612 */
[----:B------:R0:W-:Y:S01]  /*85a90*/  STL.64 [R1+0x2368], R24 ;  /* 0x0023681801007387 */ /* 0x0001e20000100a00 */
[C---:B---3--:R-:W-:Y:S02]  /*85aa0*/  IADD3 R26, P2, PT, R19.reuse, R0, RZ ;  /* 0x00000000131a7210 */ /* 0x048fe40007f5e0ff */
[----:B0-----:R-:W-:-:S03]  /*85ab0*/  IADD3 R24, P4, PT, R19, R3, RZ ;  /* 0x0000000313187210 */ /* 0x001fc60007f9e0ff */
[C---:B------:R-:W-:Y:S01]  /*85ac0*/  IMAD.X R27, R17.reuse, 0x1, R22, P2 ;  /* 0x00000001111b7824 */ /* 0x040fe200010e0616 */
[----:B------:R0:W-:Y:S01]  /*85ad0*/  STL.64 [R1+0x2360], R20 ;  /* 0x0023601401007387 */ /* 0x0001e20000100a00 */
[----:B------:R-:W-:-:S03]  /*85ae0*/  IMAD.X R25, R17, 0x1, R4, P4 ;  /* 0x0000000111197824 */ /* 0x000fc600020e0604 */
[----:B------:R3:W-:Y:S04]  /*85af0*/  STL.64 [R1+0x2358], R26 ;  /* 0x0023581a01007387 */ /* 0x0007e80000100a00 */
[----:B------:R1:W-:Y:S01]  /*85b00*/  STL.64 [R1+0x2348], R24 ;  /* 0x0023481801007387 */ /* 0x0003e20000100a00 */
[C---:B0-----:R-:W-:Y:S02]  /*85b10*/  IADD3 R20, P3, PT, R19.reuse, R5, RZ ;  /* 0x0000000513147210 */ /* 0x041fe40007f7e0ff */
[----:B---3--:R-:W-:-:S03]  /*85b20*/  IADD3 R26, P2, PT, R19, R7, RZ ;  /* 0x00000007131a7210 */ /* 0x008fc60007f5e0ff */
[----:B------:R-:W-:Y:S01]  /*85b30*/  IMAD.X R21, R17, 0x1, R6, P3 ;  /* 0x0000000111157824 */ /* 0x000fe200018e0606 */
[----:B-1----:R-:W-:Y:S01]  /*85b40*/  IADD3 R24, P4, PT, R19, R8, RZ ;  /* 0x0000000813187210 */ /* 0x002fe20007f9e0ff */
[----:B------:R-:W-:-:S03]  /*85b50*/  IMAD.X R27, R17, 0x1, R9, P2 ;  /* 0x00000001111b7824 */ /* 0x000fc600010e0609 */
[----:B------:R0:W-:Y:S01]  /*85b60*/  STL.64 [R1+0x2340], R20 ;  /* 0x0023401401007387 */ /* 0x0001e20000100a00 */
[----:B------:R-:W-:-:S03]  /*85b70*/  IMAD.X R25, R17, 0x1, R10, P4 ;  /* 0x0000000111197824 */ /* 0x000fc600020e060a */
[----:B------:R1:W-:Y:S01]  /*85b80*/  STL.64 [R1+0x2338], R26 ;  /* 0x0023381a01007387 */ /* 0x0003e20000100a00 */
[----:B------:R-:W-:-:S03]  /*85b90*/  SHF.R.S32.HI R28, RZ, 0x1f, R16 ;  /* 0x0000001fff1c7819 */ /* 0x000fc60000011410 */
[----:B------:R3:W-:Y:S01]  /*85ba0*/  STL.64 [R1+0x2330], R24 ;  /* 0x0023301801007387 */ /* 0x0007e20000100a00 */
[C---:B0-----:R-:W-:Y:S02]  /*85bb0*/  IADD3 R20, P3, PT, R19.reuse, R11, RZ ;  /* 0x0000000b13147210 */ /* 0x041fe40007f7e0ff */
[----:B-1----:R-:W-:-:S03]  /*85bc0*/  IADD3 R26, P2, PT, R19, R13, RZ ;  /* 0x0000000d131a7210 */ /* 0x002fc60007f5e0ff */
[C---:B------:R-:W-:Y:S01]  /*85bd0*/  IMAD.X R21, R17.reuse, 0x1, R12, P3 ;  /* 0x0000000111157824 */ /* 0x040fe200018e060c */
[----:B---3--:R-:W-:Y:S01]  /*85be0*/  IADD3 R24, P4, PT, R16, R2, RZ ;  /* 0x0000000210187210 */ /* 0x008fe20007f9e0ff */
[----:B------:R-:W-:-:S03]  /*85bf0*/  IMAD.X R27, R17, 0x1, R14, P2 ;  /* 0x00000001111b7824 */ /* 0x000fc600010e060e */
[----:B------:R0:W-:Y:S01]  /*85c00*/  STL.64 [R1+0x2328], R20 ;  /* 0x0023281401007387 */ /* 0x0001e20000100a00 */
[----:B------:R-:W-:-:S03]  /*85c10*/  IMAD.X R25, R28, 0x1, R18, P4 ;  /* 0x000000011c197824 */ /* 0x000fc600020e0612 */
[----:B------:R1:W-:Y:S04]  /*85c20*/  STL.64 [R1+0x2318], R26 ;  /* 0x0023181a01007387 */ /* 0x0003e80000100a00 */
[----:B------:R3:W-:Y:S01]  /*85c30*/  STL.64 [R1+0x2310], R24 ;  /* 0x0023101801007387 */ /* 0x0007e20000100a00 */
[C---:B0-----:R-:W-:Y:S02]  /*85c40*/  IADD3 R20, P3, PT, R16.reuse, R0, RZ ;  /* 0x0000000010147210 */ /* 0x041fe40007f7e0ff */
[----:B-1----:R-:W-:-:S03]  /*85c50*/  IADD3 R26, P2, PT, R16, R3, RZ ;  /* 0x00000003101a7210 */ /* 0x002fc60007f5e0ff */
[----:B------:R-:W-:Y:S01]  /*85c60*/  IMAD.X R21, R28, 0x1, R22, P3 ;  /* 0x000000011c157824 */ /* 0x000fe200018e0616 */
        /* <DEDUP_REMOVED lines=12> */
[----:B------:R-:W-:Y:S01]  /*85d30*/  VIADD R19, R16, UR73 ;  /* 0x0000004910137c36 */ /* 0x000fe20008000000 */
[----:B------:R-:W-:Y:S01]  /*85d40*/  LOP3.LUT R15, R15, 0xffffff7f, RZ, 0xc0, !PT ;  /* 0xffffff7f0f0f7812 */ /* 0x000fe200078ec0ff */
[----:B------:R-:W-:Y:S01]  /*85d50*/  IMAD.X R25, R28, 0x1, R12, P4 ;  /* 0x000000011c197824 */ /* 0x000fe200020e060c */
[----:B------:R1:W-:Y:S01]  /*85d60*/  STL.64 [R1+0x22d8], R26 ;  /* 0x0022d81a01007387 */ /* 0x0003e20000100a00 */
[----:B------:R-:W3:Y:S01]  /*85d70*/  LDCU UR73, c[0x0][0x398] ;  /* 0x00007300ff4977ac */ /* 0x000ee20008000800 */
[----:B------:R-:W-:Y:S02]  /*85d80*/  SHF.R.S32.HI R17, RZ, 0x1f, R19 ;  /* 0x0000001fff117819 */ /* 0x000fe40000011413 */
[----:B------:R2:W-:Y:S01]  /*85d90*/  STL.64 [R1+0x22d0], R24 ;  /* 0x0022d01801007387 */ /* 0x0005e20000100a00 */
[----:B0-----:R-:W-:Y:S02]  /*85da0*/  IADD3 R20, P3, PT, R16, R13, RZ ;  /* 0x0000000d10147210 */ /* 0x001fe40007f7e0ff */
[----:B-1----:R-:W-:-:S03]  /*85db0*/  IADD3 R26, P2, PT, R19, R2, RZ ;  /* 0x00000002131a7210 */ /* 0x002fc60007f5e0ff */
[----:B------:R-:W-:Y:S01]  /*85dc0*/  IMAD.X R21, R28, 0x1, R14, P3 ;  /* 0x000000011c157824 */ /* 0x000fe200018e060e */
[----:B--2---:R-:W-:Y:S01]  /*85dd0*/  IADD3 R24, P4, PT, R19, R0, RZ ;  /* 0x0000000013187210 */ /* 0x004fe20007f9e0ff */
        /* <DEDUP_REMOVED lines=8> */
[----:B--2---:R-:W-:Y:S01]  /*85e60*/  IADD3 R24, P4, PT, R19, R7, RZ ;  /* 0x0000000713187210 */ /* 0x004fe20007f9e0ff */
[----:B------:R-:W-:-:S03]  /*85e70*/  IMAD.X R27, R17, 0x1, R6, P2 ;  /* 0x00000001111b7824 */ /* 0x000fc600010e0606 */
[----:B------:R0:W-:Y:S01]  /*85e80*/  STL.64 [R1+0x2298], R20 ;  /* 0x0022981401007387 */ /* 0x0001e20000100a00 */
[----:B------:R-:W-:-:S03]  /*85e90*/  IMAD.X R25, R17, 0x1, R9, P4 ;  /* 0x0000000111197824 */ /* 0x000fc600020e0609 */
[----:B------:R1:W-:Y:S01]  /*85ea0*/  STL.64 [R1+0x2290], R26 ;  /* 0x0022901a01007387 */ /* 0x0003e20000100a00 */
[C---:B------:R-:W-:Y:S01]  /*85eb0*/  VIADD R16, R19.reuse, UR72 ;  /* 0x0000004813107c36 */ /* 0x040fe20008000000 */
[----:B------:R-:W2:Y:S02]  /*85ec0*/  LDCU UR72, c[0x0][0x398] ;  /* 0x00007300ff4877ac */ /* 0x000ea40008000800 */
[----:B------:R3:W-:Y:S01]  /*85ed0*/  STL.64 [R1+0x2288], R24 ;  /* 0x0022881801007387 */ /* 0x0007e20000100a00 */
[C---:B0-----:R-:W-:Y:S02]  /*85ee0*/  IADD3 R20, P3, PT, R19.reuse, R8, RZ ;  /* 0x0000000813147210 */ /* 0x041fe40007f7e0ff */
[----:B-1----:R-:W-:-:S03]  /*85ef0*/  IADD3 R26, P2, PT, R19, R11, RZ ;  /* 0x0000000b131a7210 */ /* 0x002fc60007f5e0ff */
[----:B------:R-:W-:Y:S01]  /*85f00*/  IMAD.X R21, R17, 0x1, R10, P3 ;  /* 0x0000000111157824 */ /* 0x000fe200018e060a */
[----:B---3--:R-:W-:Y:S01]  /*85f10*/  IADD3 R24, P4, PT, R19, R13, RZ ;  /* 0x0000000d13187210 */ /* 0x008fe20007f9e0ff */
[----:B------:R-:W-:-:S03]  /*85f20*/  IMAD.X R27, R17, 0x1, R12, P2 ;  /* 0x00000001111b7824 */ /* 0x000fc600010e060c */
[----:B------:R0:W-:Y:S01]  /*85f30*/  STL.64 [R1+0x2280], R20 ;  /* 0x0022801401007387 */ /* 0x0001e20000100a00 */
[----:B------:R-:W-:Y:S01]  /*85f40*/  SHF.R.S32.HI R28, RZ, 0x1f, R16 ;  /* 0x0000001fff1c7819 */ /* 0x000fe20000011410 */
[----:B------:R-:W-:Y:S02]  /*85f50*/  IMAD.X R25, R17, 0x1, R14, P4 ;  /* 0x0000000111197824 */ /* 0x000fe400020e060e */
        /* <DEDUP_REMOVED lines=18> */
[----:B------:R-:W1:Y:S01]  /*86080*/  LDCU UR71, c[0x0][0x398] ;  /* 0x00007300ff4777ac */ /* 0x000e620008000800 */
[----:B------:R-:W-:Y:S01]  /*86090*/  IMAD.X R25, R28, 0x1, R10, P4 ;  /* 0x000000011c197824 */ /* 0x000fe200020e060a */
[----:B------:R3:W-:Y:S02]  /*860a0*/  STL.64 [R1+0x2238], R26 ;  /* 0x0022381a01007387 */ /* 0x0007e40000100a00 */
[----:B------:R-:W-:Y:S02]  /*860b0*/  SHF.R.S32.HI R17, RZ, 0x1f, R19 ;  /* 0x0000001fff117819 */ /* 0x000fe40000011413 */
[----:B------:R1:W-:Y:S01]  /*860c0*/  STL.64 [R1+0x2230], R24 ;  /* 0x0022301801007387 */ /* 0x0003e20000100a00 */
[C---:B0-----:R-:W-:Y:S02]  /*860d0*/  IADD3 R20, P3, PT, R16.reuse, R11, RZ ;  /* 0x0000000b10147210 */ /* 0x041fe40007f7e0ff */
[----:B---3--:R-:W-:-:S03]  /*860e0*/  IADD3 R26, P2, PT, R16, R13, RZ ;  /* 0x0000000d101a7210 */ /* 0x008fc60007f5e0ff */
[C---:B------:R-:W-:Y:S01]  /*860f0*/  IMAD.X R21, R28.reuse, 0x1, R12, P3 ;  /* 0x000000011c157824 */ /* 0x040fe200018e060c */
[----:B-1----:R-:W-:Y:S01]  /*86100*/  IADD3 R24, P4, PT, R19, R2, RZ ;  /* 0x0000000213187210 */ /* 0x002fe20007f9e0ff */
        /* <DEDUP_REMOVED lines=26> */
[----:B0-----:R-:W-:Y:S02]  /*862b0*/  IADD3 R20, P3, PT, R19, R13, RZ ;  /* 0x0000000d13147210 */ /* 0x001fe40007f7e0ff */
[----:B---3--:R-:W-:-:S03]  /*862c0*/  IADD3 R26, P2, PT, R16, R2, RZ ;  /* 0x00000002101a7210 */ /* 0x008fc60007f5e0ff */
[----:B------:R-:W-:Y:S01]  /*862d0*/  IMAD.X R21, R17, 0x1, R14, P3 ;  /* 0x0000000111157824 */ /* 0x000fe200018e060e */
        /* <DEDUP_REMOVED lines=13> */
[----:B------:R1:W-:Y:S01]  /*863b0*/  STL.64 [R1+0x2190], R26 ;  /* 0x0021901a01007387 */ /* 0x0003e20000100a00 */
[C---:B------:R-:W-:Y:S01]  /*863c0*/  VIADD R19, R16.reuse, UR69 ;  /* 0x0000004510137c36 */ /* 0x040fe20008000000 */
[----:B------:R-:W3:Y:S02]  /*863d0*/  LDCU UR69, c[0x0][0x398] ;  /* 0x00007300ff4577ac */ /* 0x000ee40008000800 */
[----:B------:R2:W-:Y:S01]  /*863e0*/  STL.64 [R1+0x2188], R24 ;  /* 0x0021881801007387 */ /* 0x0005e20000100a00 */
[C---:B0-----:R-:W-:Y:S02]  /*863f0*/  IADD3 R20, P3, PT, R16.reuse, R8, RZ ;  /* 0x0000000810147210 */ /* 0x041fe40007f7e0ff */
[----:B-1----:R-:W-:-:S03]  /*86400*/  IADD3 R26, P2, PT, R16, R11, RZ ;  /* 0x0000000b101a7210 */ /* 0x002fc60007f5e0ff */
[----:B------:R-:W-:Y:S01]  /*86410*/  IMAD.X R21, R28, 0x1, R10, P3 ;  /* 0x000000011c157824 */ /* 0x000fe200018e060a */
[----:B--2---:R-:W-:Y:S01]  /*86420*/  IADD3 R24, P4, PT, R16, R13, RZ ;  /* 0x0000000d10187210 */ /* 0x004fe20007f9e0ff */
        /* <DEDUP_REMOVED lines=28> */
[----:B--2---:R-:W-:-:S03]  /*865f0*/  IADD3 R26, P2, PT, R19, R13, RZ ;  /* 0x0000000d131a7210 */ /* 0x004fc60007f5e0ff */
        /* <DEDUP_REMOVED lines=316> */
[----:B------:R-:W-:Y:S02]  /*879c0*/  VIADD R16, R19, UR51 ;  /* 0x0000003313107c36 */ /* 0x000fe40008000000 */
[----:B------:R-:W-:Y:S01]  /*879d0*/  IMAD.X R25, R17, 0x1, R10, P4 ;  /* 0x0000000111197824 */ /* 0x000fe200020e060a */
[----:B------:R1:W-:Y:S02]  /*879e0*/  STL.64 [R1+0xd18], R26 ;  /* 0x000d181a01007387 */ /* 0x0003e40000100a00 */
[----:B------:R-:W-:Y:S02]  /*879f0*/  SHF.R.S32.HI R28, RZ, 0x1f, R16 ;  /* 0x0000001fff1c7819 */ /* 0x000fe40000011410 */
[----:B------:R2:W-:Y:S01]  /*87a00*/  STL.64 [R1+0xd10], R24 ;  /* 0x000d101801007387 */ /* 0x0005e20000100a00 */
[C---:B0-----:R-:W-:Y:S02]  /*87a10*/  IADD3 R20, P3, PT, R19.reuse, R11, RZ ;  /* 0x0000000b13147210 */ /* 0x041fe40007f7e0ff */
[----:B-1----:R-:W-:-:S03]  /*87a20*/  IADD3 R26, P2, PT, R19, R13, RZ ;  /* 0x0000000d131a7210 */ /* 0x002fc60007f5e0ff */
[C---:B------:R-:W-:Y:S01]  /*87a30*/  IMAD.X R21, R17.reuse, 0x1, R12, P3 ;  /* 0x0000000111157824 */ /* 0x040fe200018e060c */
        /* <DEDUP_REMOVED lines=22> */
[----:B------:R-:W1:Y:S01]  /*87ba0*/  LDCU.64 UR50, c[0x0][0x398] ;  /* 0x00007300ff3277ac */ /* 0x000e620008000a00 */
        /* <DEDUP_REMOVED lines=21> */
[----:B------:R-:W-:-:S03]  /*87d00*/  VIADD R16, R19, UR49 ;  /* 0x0000003113107c36 */ /* 0x000fc60008000000 */
        /* <DEDUP_REMOVED lines=79> */
[----:B------:R-:W2:Y:S02]  /*88200*/  LDCU.64 UR32, c[0x0][0x398] ;  /* 0x00007300ff2077ac */ /* 0x000ea40008000a00 */
        /* <DEDUP_REMOVED lines=107> */
[----:B------:R-:W1:Y:S01]  /*888c0*/  S2UR UR29, SR_CgaCtaId ;  /* 0x00000000001d79c3 */ /* 0x000e620000008800 */
[----:B------:R-:W-:Y:S01]  /*888d0*/  IMAD.X R25, R28, 0x1, R10, P4 ;  /* 0x000000011c197824 */ /* 0x000fe200020e060a */
[----:B------:R3:W-:Y:S01]  /*888e0*/  STL.64 [R1+0x910], R26 ;  /* 0x0009101a01007387 */ /* 0x0007e20000100a00 */
[----:B------:R-:W1:Y:S01]  /*888f0*/  LDCU UR28, c[0x0][0x398] ;  /* 0x00007300ff1c77ac */ /* 0x000e620008000800 */
[----:B------:R-:W-:Y:S02]  /*88900*/  SHF.R.S32.HI R17, RZ, 0x1f, R19 ;  /* 0x0000001fff117819 */ /* 0x000fe40000011413 */
[----:B------:R2:W-:Y:S01]  /*88910*/  STL.64 [R1+0x908], R24 ;  /* 0x0009081801007387 */ /* 0x0005e20000100a00 */
[C---:B0-----:R-:W-:Y:S02]  /*88920*/  IADD3 R20, P3, PT, R16.reuse, R11, RZ ;  /* 0x0000000b10147210 */ /* 0x041fe40007f7e0ff */
[----:B---3--:R-:W-:-:S03]  /*88930*/  IADD3 R26, P2, PT, R16, R13, RZ ;  /* 0x0000000d101a7210 */ /* 0x008fc60007f5e0ff */
        /* <DEDUP_REMOVED lines=8> */
[----:B--2---:R-:W-:-:S03]  /*889c0*/  IADD3 R26, P2, PT, R19, R3, RZ ;  /* 0x00000003131a7210 */ /* 0x004fc60007f5e0ff */
        /* <DEDUP_REMOVED lines=13> */
[----:B------:R-:W-:Y:S01]  /*88aa0*/  VIADD R16, R19, UR27 ;  /* 0x0000001b13107c36 */ /* 0x000fe20008000000 */
[----:B------:R-:W2:Y:S01]  /*88ab0*/  LDCU UR27, c[0x0][0x398] ;  /* 0x00007300ff1b77ac */ /* 0x000ea20008000800 */
        /* <DEDUP_REMOVED lines=750> */
[----:B------:R-:W-:Y:S01]  /*8b9a0*/  STL.64 [R1+0x2758], R26 ;  /* 0x0027581a01007387 */ /* 0x000fe20000100a00 */
[C---:B------:R-:W-:Y:S01]  /*8b9b0*/  IADD3 R28, P2, PT, R19.reuse, R11, RZ ;  /* 0x0000000b131c7210 */ /* 0x040fe20007f5e0ff */
[----:B------:R-:W1:Y:S02]  /*8b9c0*/  LDCU UR37, c[0x0][0x398] ;  /* 0x00007300ff2577ac */ /* 0x000e640008000800 */
[----:B------:R2:W-:Y:S01]  /*8b9d0*/  STL.64 [R1+0x2760], R24 ;  /* 0x0027601801007387 */ /* 0x0005e20000100a00 */
[----:B0-----:R-:W-:-:S05]  /*8b9e0*/  IADD3 R20, P3, PT, R19, R8, RZ ;  /* 0x0000000813147210 */ /* 0x001fca0007f7e0ff */
[----:B------:R-:W-:Y:S02]  /*8b9f0*/  IMAD.X R21, R17, 0x1, R10, P3 ;  /* 0x0000000111157824 */ /* 0x000fe400018e060a */
[C---:B--2---:R-:W-:Y:S01]  /*8ba00*/  VIADD R24, R16.reuse, UR39 ;  /* 0x0000002710187c36 */ /* 0x044fe20008000000 */
[----:B------:R-:W-:Y:S01]  /*8ba10*/  IADD3 R26, P4, PT, R19, R13, RZ ;  /* 0x0000000d131a7210 */ /* 0x000fe20007f9e0ff */
[C---:B------:R-:W-:Y:S01]  /*8ba20*/  IMAD.X R29, R17.reuse, 0x1, R12, P2 ;  /* 0x00000001111d7824 */ /* 0x040fe200010e060c */
[----:B------:R-:W-:Y:S01]  /*8ba30*/  SHF.R.S32.HI R19, RZ, 0x1f, R16 ;  /* 0x0000001fff137819 */ /* 0x000fe20000011410 */
[----:B------:R-:W0:Y:S01]  /*8ba40*/  LDCU UR39, c[0x0][0x398] ;  /* 0x00007300ff2777ac */ /* 0x000e220008000800 */
[----:B------:R2:W-:Y:S04]  /*8ba50*/  STL [R1+0x3c10], R24 ;  /* 0x003c101801007387 */ /* 0x0005e80000100800 */
[----:B------:R1:W-:Y:S01]  /*8ba60*/  STL.64 [R1+0x2768], R20 ;  /* 0x0027681401007387 */ /* 0x0003e20000100a00 */
[----:B------:R-:W-:Y:S01]  /*8ba70*/  IMAD.X R27, R17, 0x1, R14, P4 ;  /* 0x00000001111b7824 */ /* 0x000fe200020e060e */
[----:B--2---:R-:W-:-:S02]  /*8ba80*/  IADD3 R24, P2, PT, R16, R0, RZ ;  /* 0x0000000010187210 */ /* 0x004fc40007f5e0ff */
[C---:B-1----:R-:W-:Y:S02]  /*8ba90*/  IADD3 R20, P3, PT, R16.reuse, R2, RZ ;  /* 0x0000000210147210 */ /* 0x042fe40007f7e0ff */
[----:B------:R1:W-:Y:S01]  /*8baa0*/  STL.64 [R1+0x2770], R26 ;  /* 0x0027701a01007387 */ /* 0x0003e20000100a00 */
[C---:B------:R-:W-:Y:S02]  /*8bab0*/  IMAD.X R25, R19.reuse, 0x1, R22, P2 ;  /* 0x0000000113197824 */ /* 0x040fe400010e0616 */
[----:B------:R-:W-:Y:S01]  /*8bac0*/  IMAD.X R21, R19, 0x1, R18, P3 ;  /* 0x0000000113157824 */ /* 0x000fe200018e0612 */
[----:B------:R-:W-:Y:S04]  /*8bad0*/  STL.64 [R1+0x2778], R28 ;  /* 0x0027781c01007387 */ /* 0x000fe80000100a00 */
[----:B------:R2:W-:Y:S01]  /*8bae0*/  STL.64 [R1+0x2780], R20 ;  /* 0x0027801401007387 */ /* 0x0005e20000100a00 */
[----:B-1----:R-:W-:-:S03]  /*8baf0*/  IADD3 R26, P4, PT, R16, R3, RZ ;  /* 0x00000003101a7210 */ /* 0x002fc60007f9e0ff */
[----:B------:R1:W-:Y:S01]  /*8bb00*/  STL.64 [R1+0x2790], R24 ;  /* 0x0027901801007387 */ /* 0x0003e20000100a00 */
[C---:B--2---:R-:W-:Y:S01]  /*8bb10*/  IADD3 R20, P3, PT, R16.reuse, R5, RZ ;  /* 0x0000000510147210 */ /* 0x044fe20007f7e0ff */
[----:B------:R-:W-:Y:S01]  /*8bb20*/  IMAD.X R27, R19, 0x1, R4, P4 ;  /* 0x00000001131b7824 */ /* 0x000fe200020e0604 */
[----:B-1----:R-:W-:-:S03]  /*8bb30*/  IADD3 R24, P2, PT, R16, R7, RZ ;  /* 0x0000000710187210 */ /* 0x002fc60007f5e0ff */
[C---:B------:R-:W-:Y:S02]  /*8bb40*/  IMAD.X R21, R19.reuse, 0x1, R6, P3 ;  /* 0x0000000113157824 */ /* 0x040fe400018e0606 */
[----:B------:R-:W-:-:S03]  /*8bb50*/  IMAD.X R25, R19, 0x1, R9, P2 ;  /* 0x0000000113197824 */ /* 0x000fc600010e0609 */
[----:B------:R1:W-:Y:S04]  /*8bb60*/  STL.64 [R1+0x2798], R20 ;  /* 0x0027981401007387 */ /* 0x0003e80000100a00 */
[----:B------:R-:W-:Y:S04]  /*8bb70*/  STL.64 [R1+0x2788], R26 ;  /* 0x0027881a01007387 */ /* 0x000fe80000100a00 */
[----:B-1----:R-:W2:Y:S04]  /*8bb80*/  LDL.LU R20, [R1+0x3afc] ;  /* 0x003afc0001147983 */ /* 0x002ea80000300800 */
[----:B------:R1:W-:Y:S04]  /*8bb90*/  STL.64 [R1+0x27a0], R24 ;  /* 0x0027a01801007387 */ /* 0x0003e80000100a00 */
[----:B-1----:R-:W2:Y:S01]  /*8bba0*/  LDL.LU R24, [R1+0x3c10] ;  /* 0x003c100001187983 */ /* 0x002ea20000300800 */
[----:B------:R-:W-:-:S02]  /*8bbb0*/  IADD3 R28, P4, PT, R16, R8, RZ ;  /* 0x00000008101c7210 */ /* 0x000fc40007f9e0ff */
[C---:B------:R-:W-:Y:S02]  /*8bbc0*/  IADD3 R26, P3, PT, R16.reuse, R11, RZ ;  /* 0x0000000b101a7210 */ /* 0x040fe40007f7e0ff */
[----:B------:R-:W-:Y:S01]  /*8bbd0*/  IADD3 R16, P2, PT, R16, R13, RZ ;  /* 0x0000000d10107210 */ /* 0x000fe20007f5e0ff */
[C---:B------:R-:W-:Y:S02]  /*8bbe0*/  IMAD.X R29, R19.reuse, 0x1, R10, P4 ;  /* 0x00000001131d7824 */ /* 0x040fe400020e060a */
[C---:B------:R-:W-:Y:S02]  /*8bbf0*/  IMAD.X R27, R19.reuse, 0x1, R12, P3 ;  /* 0x00000001131b7824 */ /* 0x040fe400018e060c */
[----:B------:R-:W-:Y:S01]  /*8bc00*/  IMAD.X R17, R19, 0x1, R14, P2 ;  /* 0x0000000113117824 */ /* 0x000fe200010e060e */
[----:B------:R1:W-:Y:S04]  /*8bc10*/  STL.64 [R1+0x27a8], R28 ;  /* 0x0027a81c01007387 */ /* 0x0003e80000100a00 */
[----:B------:R0:W-:Y:S04]  /*8bc20*/  STL.64 [R1+0x27b8], R26 ;  /* 0x0027b81a01007387 */ /* 0x0001e80000100a00 */
[----:B------:R0:W-:Y:S04]  /*8bc30*/  STL.64 [R1+0x27b0], R16 ;  /* 0x0027b01001007387 */ /* 0x0001e80000100a00 */
[----:B------:R-:W3:Y:S01]  /*8bc40*/  LDL.LU R19, [R1+0x3b00] ;  /* 0x003b000001137983 */ /* 0x000ee20000300800 */
[----:B--2---:R-:W-:-:S02]  /*8bc50*/  SHF.R.S32.HI R21, RZ, 0x1f, R24 ;  /* 0x0000001fff157819 */ /* 0x004fc40000011418 */
[C---:B-1----:R-:W-:Y:S02]  /*8bc60*/  IADD3 R28, P4, PT, R24.reuse, R2, RZ ;  /* 0x00000002181c7210 */ /* 0x042fe40007f9e0ff */
[C---:B0-----:R-:W-:Y:S02]  /*8bc70*/  IADD3 R26, P3, PT, R24.reuse, R0, RZ ;  /* 0x00000000181a7210 */ /* 0x041fe40007f7e0ff */
[----:B------:R-:W-:Y:S01]  /*8bc80*/  IADD3 R16, P2, PT, R24, R3, RZ ;  /* 0x0000000318107210 */ /* 0x000fe20007f5e0ff */
[C---:B------:R-:W-:Y:S02]  /*8bc90*/  IMAD.X R29, R21.reuse, 0x1, R18, P4 ;  /* 0x00000001151d7824 */ /* 0x040fe400020e0612 */
[C---:B------:R-:W-:Y:S02]  /*8bca0*/  IMAD.X R27, R21.reuse, 0x1, R22, P3 ;  /* 0x00000001151b7824 */ /* 0x040fe400018e0616 */
[----:B------:R-:W-:Y:S01]  /*8bcb0*/  IMAD.X R17, R21, 0x1, R4, P2 ;  /* 0x0000000115117824 */ /* 0x000fe200010e0604 */
[----:B------:R-:W-:Y:S04]  /*8bcc0*/  STL.64 [R1+0x27c0], R28 ;  /* 0x0027c01c01007387 */ /* 0x000fe80000100a00 */
[----:B------:R-:W-:Y:S04]  /*8bcd0*/  STL.64 [R1+0x27d0], R26 ;  /* 0x0027d01a01007387 */ /* 0x000fe80000100a00 */
[----:B------:R0:W-:Y:S04]  /*8bce0*/  STL.64 [R1+0x27c8], R16 ;  /* 0x0027c81001007387 */ /* 0x0001e80000100a00 */
[----:B0-----:R-:W2:Y:S01]  /*8bcf0*/  LDL.LU.64 R16, [R1+0x3c08] ;  /* 0x003c080001107983 */ /* 0x001ea20000300a00 */
[----:B------:R-:W-:-:S02]  /*8bd00*/  ISETP.GE.AND P2, PT, R20, UR45, PT ;  /* 0x0000002d14007c0c */ /* 0x000fc4000bf46270 */
[C---:B------:R-:W-:Y:S02]  /*8bd10*/  IADD3 R28, P4, PT, R24.reuse, R5, RZ ;  /* 0x00000005181c7210 */ /* 0x040fe40007f9e0ff */
[C---:B------:R-:W-:Y:S01]  /*8bd20*/  IADD3 R26, P3, PT, R24.reuse, R7, RZ ;  /* 0x00000007181a7210 */ /* 0x040fe20007f7e0ff */
[C---:B------:R-:W-:Y:S01]  /*8bd30*/  VIADD R20, R24.reuse, UR41 ;  /* 0x0000002918147c36 */ /* 0x040fe20008000000 */
[----:B------:R-:W0:Y:S01]  /*8bd40*/  LDCU UR41, c[0x0][0x398] ;  /* 0x00007300ff2977ac */ /* 0x000e220008000800 */
[C---:B------:R-:W-:Y:S02]  /*8bd50*/  IMAD.X R29, R21.reuse, 0x1, R6, P4 ;  /* 0x00000001151d7824 */ /* 0x040fe400020e0606 */
[----:B------:R-:W-:Y:S01]  /*8bd60*/  IMAD.X R27, R21, 0x1, R9, P3 ;  /* 0x00000001151b7824 */ /* 0x000fe200018e0609 */
[----:B------:R-:W1:Y:S02]  /*8bd70*/  LDCU UR45, c[0x0][0x398] ;  /* 0x00007300ff2d77ac */ /* 0x000e640008000800 */
[----:B------:R0:W-:Y:S02]  /*8bd80*/  STL.64 [R1+0x27d8], R28 ;  /* 0x0027d81c01007387 */ /* 0x0001e40000100a00 */
[----:B0-----:R-:W-:-:S05]  /*8bd90*/  IADD3 R28, P4, PT, R24, R8, RZ ;  /* 0x00000008181c7210 */ /* 0x001fca0007f9e0ff */
[----:B------:R-:W-:Y:S01]  /*8bda0*/  IMAD.X R29, R21, 0x1, R10, P4 ;  /* 0x00000001151d7824 */ /* 0x000fe200020e060a */
[----:B--2---:R-:W-:-:S04]  /*8bdb0*/  LOP3.LUT R17, R17, 0xffffdfff, RZ, 0xc0, !PT ;  /* 0xffffdfff11117812 */ /* 0x004fc800078ec0ff */
[----:B------:R-:W-:-:S05]  /*8bdc0*/  @P2 LOP3.LUT R17, R17, 0x2000, RZ, 0xfc, !PT ;  /* 0x0000200011112812 */ /* 0x000fca00078efcff */
[----:B------:R-:W-:Y:S04]  /*8bdd0*/  STL [R1+0x3d0], R17 ;  /* 0x0003d01101007387 */ /* 0x000fe80000100800 */
[----:B------:R0:W-:Y:S04]  /*8bde0*/  STL.64 [R1+0x27e0], R26 ;  /* 0x0027e01a01007387 */ /* 0x0001e80000100a00 */
[----:B------:R2:W-:Y:S01]  /*8bdf0*/  STL.64 [R1+0x27e8], R28 ;  /* 0x0027e81c01007387 */ /* 0x0005e20000100a00 */
[C---:B0-----:R-:W-:Y:S02]  /*8be00*/  IADD3 R26, P3, PT, R24.reuse, R11, RZ ;  /* 0x0000000b181a7210 */ /* 0x041fe40007f7e0ff */
[----:B------:R-:W-:Y:S01]  /*8be10*/  IADD3 R24, P4, PT, R24, R13, RZ ;  /* 0x0000000d18187210 */ /* 0x000fe20007f9e0ff */
[----:B--2---:R-:W2:Y:S02]  /*8be20*/  LDL.LU.64 R28, [R1+0x3c00] ;  /* 0x003c0000011c7983 */ /* 0x004ea40000300a00 */
[----:B------:R-:W-:-:S02]  /*8be30*/  IMAD.X R27, R21, 0x1, R12, P3 ;  /* 0x00000001151b7824 */ /* 0x000fc400018e060c */
[----:B------:R-:W-:-:S03]  /*8be40*/  IMAD.X R25, R21, 0x1, R14, P4 ;  /* 0x0000000115197824 */ /* 0x000fc600020e060e */
[----:B------:R0:W-:Y:S01]  /*8be50*/  STL.64 [R1+0x2800], R26 ;  /* 0x0028001a01007387 */ /* 0x0001e20000100a00 */
[----:B---3--:R-:W-:Y:S01]  /*8be60*/  ISETP.GE.AND P3, PT, R19, UR47, PT ;  /* 0x0000002f13007c0c */ /* 0x008fe2000bf66270 */
[----:B------:R-:W3:Y:S01]  /*8be70*/  LDCU UR47, c[0x0][0x398] ;  /* 0x00007300ff2f77ac */ /* 0x000ee20008000800 */
[----:B------:R-:W-:Y:S01]  /*8be80*/  SHF.R.S32.HI R19, RZ, 0x1f, R20 ;  /* 0x0000001fff137819 */ /* 0x000fe20000011414 */
[----:B0-----:R-:W2:Y:S04]  /*8be90*/  LDL.LU.64 R26, [R1+0x3bf8] ;  /* 0x003bf800011a7983 */ /* 0x001ea80000300a00 */
[----:B------:R-:W2:Y:S04]  /*8bea0*/  LDL.LU R21, [R1+0x3bf0] ;  /* 0x003bf00001157983 */ /* 0x000ea80000300800 */
[----:B------:R0:W-:Y:S02]  /*8beb0*/  STL.64 [R1+0x27f8], R24 ;  /* 0x0027f81801007387 */ /* 0x0001e40000100a00 */
[----:B0-----:R-:W-:-:S05]  /*8bec0*/  IADD3 R24, P4, PT, R20, R2, RZ ;  /* 0x0000000214187210 */ /* 0x001fca0007f9e0ff */
[----:B------:R-:W-:-:S05]  /*8bed0*/  IMAD.X R25, R19, 0x1, R18, P4 ;  /* 0x0000000113197824 */ /* 0x000fca00020e0612 */
        /* <DEDUP_REMOVED lines=19> */
[C---:B0-----:R-:W-:Y:S01]  /*8c010*/  IADD3 R24, P4, PT, R20.reuse, R13, RZ ;  /* 0x0000000d14187210 */ /* 0x041fe20007f9e0ff */
[----:B------:R-:W-:Y:S01]  /*8c020*/  VIADD R20, R20, UR4 ;  /* 0x0000000414147c36 */ /* 0x000fe20008000000 */
[----:B------:R-:W0:Y:S03]  /*8c030*/  LDCU UR4, c[0x0][0x3b8] ;  /* 0x00007700ff0477ac */ /* 0x000e260008000800 */
[----:B------:R-:W-:Y:S01]  /*8c040*/  IMAD.X R25, R19, 0x1, R14, P4 ;  /* 0x0000000113197824 */ /* 0x000fe200020e060e */
[----:B------:R-:W-:-:S04]  /*8c050*/  SHF.R.S32.HI R19, RZ, 0x1f, R20 ;  /* 0x0000001fff137819 */ /* 0x000fc80000011414 */
        /* <DEDUP_REMOVED lines=220> */
[----:B0-----:R-:W-:Y:S02]  /*8ce20*/  IADD3 R24, P4, PT, R20, R0, RZ ;  /* 0x0000000014187210 */ /* 0x001fe40007f9e0ff */
[----:B------:R-:W-:Y:S03]  /*8ce30*/  STL [R1+0x3b78], R0 ;  /* 0x003b780001007387 */ /* 0x000fe60000100800 */
[----:B------:R-:W-:-:S05]  /*8ce40*/  IMAD.X R25, R19, 0x1, R22, P4 ;  /* 0x0000000113197824 */ /* 0x000fca00020e0616 */
[----:B------:R0:W-:Y:S02]  /*8ce50*/  STL.64 [R1+0x2a40], R24 ;  /* 0x002a401801007387 */ /* 0x0001e40000100a00 */
[C---:B0-----:R-:W-:Y:S02]  /*8ce60*/  IADD3 R24, P4, PT, R20.reuse, R3, RZ ;  /* 0x0000000314187210 */ /* 0x041fe40007f9e0ff */
[----:B------:R-:W-:Y:S03]  /*8ce70*/  STL [R1+0x3b7c], R3 ;  /* 0x003b7c0301007387 */ /* 0x000fe60000100800 */
[----:B------:R-:W-:Y:S01]  /*8ce80*/  IMAD.X R25, R19, 0x1, R4, P4 ;  /* 0x0000000113197824 */ /* 0x000fe200020e0604 */
[----:B------:R-:W-:-:S04]  /*8ce90*/  IADD3 R22, P4, PT, R20, R5, RZ ;  /* 0x0000000514167210 */ /* 0x000fc80007f9e0ff */
[----:B------:R0:W-:Y:S04]  /*8cea0*/  STL.64 [R1+0x2a50], R24 ;  /* 0x002a501801007387 */ /* 0x0001e80000100a00 */
[----:B0-----:R-:W2:Y:S04]  /*8ceb0*/  LDL.LU.64 R24, [R1+0x3be8] ;  /* 0x003be80001187983 */ /* 0x001ea80000300a00 */
[----:B------:R0:W-:Y:S04]  /*8cec0*/  STL [R1+0x3b80], R4 ;  /* 0x003b800401007387 */ /* 0x0001e80000100800 */
[----:B------:R1:W-:Y:S04]  /*8ced0*/  STL [R1+0x3b84], R5 ;  /* 0x003b840501007387 */ /* 0x0003e80000100800 */
[----:B------:R3:W-:Y:S01]  /*8cee0*/  STL [R1+0x2a58], R22 ;  /* 0x002a581601007387 */ /* 0x0007e20000100800 */
[----:B0-----:R-:W-:-:S02]  /*8cef0*/  IMAD.MOV.U32 R4, RZ, RZ, R22 ;  /* 0x000000ffff047224 */ /* 0x001fc400078e0016 */
[----:B-1----:R-:W-:Y:S02]  /*8cf00*/  IMAD.MOV.U32 R5, RZ, RZ, R23 ;  /* 0x000000ffff057224 */ /* 0x002fe400078e0017 */
[C---:B------:R-:W-:Y:S01]  /*8cf10*/  IMAD.X R5, R19.reuse, 0x1, R6, P4 ;  /* 0x0000000113057824 */ /* 0x040fe200020e0606 */
[----:B------:R-:W-:Y:S01]  /*8cf20*/  IADD3 R4, P4, PT, R20, R7, RZ ;  /* 0x0000000714047210 */ /* 0x000fe20007f9e0ff */
[----:B---3--:R-:W3:Y:S04]  /*8cf30*/  LDL.LU.64 R22, [R1+0x3be0] ;  /* 0x003be00001167983 */ /* 0x008ee80000300a00 */
[----:B------:R-:W-:Y:S04]  /*8cf40*/  STL [R1+0x3b88], R6 ;  /* 0x003b880601007387 */ /* 0x000fe80000100800 */
[----:B------:R0:W-:Y:S04]  /*8cf50*/  STL [R1+0x2a5c], R5 ;  /* 0x002a5c0501007387 */ /* 0x0001e80000100800 */
[----:B------:R-:W-:Y:S04]  /*8cf60*/  STL [R1+0x3b8c], R7 ;  /* 0x003b8c0701007387 */ /* 0x000fe80000100800 */
[----:B------:R-:W2:Y:S01]  /*8cf70*/  LDL.LU R0, [R1+0x3b04] ;  /* 0x003b040001007983 */ /* 0x000ea20000300800 */
[----:B0-----:R-:W-:-:S05]  /*8cf80*/  IMAD.X R5, R19, 0x1, R9, P4 ;  /* 0x0000000113057824 */ /* 0x001fca00020e0609 */
[----:B------:R0:W-:Y:S04]  /*8cf90*/  STL.64 [R1+0x2a60], R4 ;  /* 0x002a600401007387 */ /* 0x0001e80000100a00 */
[----:B0-----:R-:W3:Y:S04]  /*8cfa0*/  LDL.LU R4, [R1+0x3b08] ;  /* 0x003b080001047983 */ /* 0x001ee80000300800 */
[----:B------:R-:W4:Y:S01]  /*8cfb0*/  LDL.LU R3, [R1+0x3b0c] ;  /* 0x003b0c0001037983 */ /* 0x000f220000300800 */
[----:B------:R-:W-:-:S03]  /*8cfc0*/  IADD3 R6, P4, PT, R20, R8, RZ ;  /* 0x0000000814067210 */ /* 0x000fc60007f9e0ff */
[----:B------:R-:W-:Y:S02]  /*8cfd0*/  STL [R1+0x3b90], R9 ;  /* 0x003b900901007387 */ /* 0x000fe40000100800 */
[----:B------:R-:W-:Y:S02]  /*8cfe0*/  IMAD.X R7, R19, 0x1, R10, P4 ;  /* 0x0000000113077824 */ /* 0x000fe400020e060a */
[----:B------:R-:W-:Y:S04]  /*8cff0*/  STL [R1+0x3b94], R8 ;  /* 0x003b940801007387 */ /* 0x000fe80000100800 */
[----:B------:R-:W-:Y:S04]  /*8d000*/  STL [R1+0x3b98], R10 ;  /* 0x003b980a01007387 */ /* 0x000fe80000100800 */
[----:B------:R0:W-:Y:S04]  /*8d010*/  STL.64 [R1+0x2a68], R6 ;  /* 0x002a680601007387 */ /* 0x0001e80000100a00 */
[----:B------:R-:W-:Y:S01]  /*8d020*/  STL [R1+0x3b9c], R11 ;  /* 0x003b9c0b01007387 */ /* 0x000fe20000100800 */
[----:B0-----:R-:W-:-:S03]  /*8d030*/  IADD3 R6, P4, PT, R20, R11, RZ ;  /* 0x0000000b14067210 */ /* 0x001fc60007f9e0ff */
[----:B------:R-:W-:Y:S02]  /*8d040*/  STL [R1+0x3ba0], R12 ;  /* 0x003ba00c01007387 */ /* 0x000fe40000100800 */
[----:B------:R-:W-:Y:S02]  /*8d050*/  IMAD.X R7, R19, 0x1, R12, P4 ;  /* 0x0000000113077824 */ /* 0x000fe400020e060c */
[----:B------:R-:W-:-:S03]  /*8d060*/  VIADD R9, R20, UR4 ;  /* 0x0000000414097c36 */ /* 0x000fc60008000000 */
[----:B------:R0:W-:Y:S04]  /*8d070*/  STL.64 [R1+0x2a78], R6 ;  /* 0x002a780601007387 */ /* 0x0001e80000100a00 */
[----:B------:R-:W-:Y:S01]  /*8d080*/  STL [R1+0x3ba4], R13 ;  /* 0x003ba40d01007387 */ /* 0x000fe20000100800 */
[----:B0-----:R-:W-:-:S03]  /*8d090*/  IADD3 R6, P4, PT, R20, R13, RZ ;  /* 0x0000000d14067210 */ /* 0x001fc60007f9e0ff */
[----:B------:R-:W4:Y:S02]  /*8d0a0*/  LDL.LU R20, [R1+0x3bd8] ;  /* 0x003bd80001147983 */ /* 0x000f240000300800 */
[----:B------:R-:W-:Y:S02]  /*8d0b0*/  IMAD.X R7, R19, 0x1, R14, P4 ;  /* 0x0000000113077824 */ /* 0x000fe400020e060e */
[----:B------:R-:W4:Y:S04]  /*8d0c0*/  LDL.LU R19, [R1+0x3bd4] ;  /* 0x003bd40001137983 */ /* 0x000f280000300800 */
[----:B------:R-:W-:Y:S04]  /*8d0d0*/  STL [R1+0x3ba8], R14 ;  /* 0x003ba80e01007387 */ /* 0x000fe80000100800 */
[----:B------:R-:W-:Y:S04]  /*8d0e0*/  STL [R1+0xa4], R9 ;  /* 0x0000a40901007387 */ /* 0x000fe80000100800 */
[----:B------:R-:W-:Y:S01]  /*8d0f0*/  STL.64 [R1+0x2a80], R6 ;  /* 0x002a800601007387 */ /* 0x000fe20000100a00 */
[----:B--2---:R-:W-:Y:S01]  /*8d100*/  ISETP.GE.AND P4, PT, R0, UR49, PT ;  /* 0x0000003100007c0c */ /* 0x004fe2000bf86270 */
[----:B------:R-:W0:Y:S01]  /*8d110*/  LDCU UR49, c[0x0][0x398] ;  /* 0x00007300ff3177ac */ /* 0x000e220008000800 */
[----:B------:R-:W-:-:S05]  /*8d120*/  SHF.R.S32.HI R0, RZ, 0x1f, R9 ;  /* 0x0000001fff007819 */ /* 0x000fca0000011409 */
[----:B------:R1:W-:Y:S04]  /*8d130*/  STL [R1+0xdc], R0 ;  /* 0x0000dc0001007387 */ /* 0x0003e80000100800 */
[----:B------:R-:W-:Y:S01]  /*8d140*/  STL [R1+0x3bb0], R2 ;  /* 0x003bb00201007387 */ /* 0x000fe20000100800 */
[----:B---3--:R-:W-:-:S03]  /*8d150*/  ISETP.GE.AND P5, PT, R4, UR33, PT ;  /* 0x0000002104007c0c */ /* 0x008fc6000bfa6270 */
[----:B------:R-:W-:Y:S01]  /*8d160*/  STL [R1+0x3bb4], R9 ;  /* 0x003bb40901007387 */ /* 0x000fe20000100800 */
[----:B------:R-:W-:Y:S01]  /*8d170*/  IADD3 R4, P0, PT, R9, R2, RZ ;  /* 0x0000000209047210 */ /* 0x000fe20007f1e0ff */
[----:B------:R-:W2:Y:S02]  /*8d180*/  LDCU UR33, c[0x0][0x398] ;  /* 0x00007300ff2177ac */ /* 0x000ea40008000800 */
[----:B------:R-:W3:Y:S02]  /*8d190*/  LDL R10, [R1+0x20a8] ;  /* 0x0020a800010a7983 */ /* 0x000ee40000100800 */
[----:B------:R-:W-:Y:S02]  /*8d1a0*/  IMAD.X R5, R0, 0x1, R18, P0 ;  /* 0x0000000100057824 */ /* 0x000fe400000e0612 */
[----:B------:R-:W2:Y:S04]  /*8d1b0*/  LDL R11, [R1+0x20ac] ;  /* 0x0020ac00010b7983 */ /* 0x000ea80000100800 */
[----:B------:R0:W-:Y:S04]  /*8d1c0*/  STL.64 [R1+0x2a70], R4 ;  /* 0x002a700401007387 */ /* 0x0001e80000100a00 */
[----:B-1----:R-:W2:Y:S01]  /*8d1d0*/  LDL R0, [R1+0x20a4] ;  /* 0x0020a40001007983 */ /* 0x002ea20000100800 */
[----:B----4-:R-:W-:Y:S01]  /*8d1e0*/  ISETP.GE.AND P6, PT, R3, UR51, PT ;  /* 0x0000003303007c0c */ /* 0x010fe2000bfc6270 */
[----:B------:R-:W1:Y:S02]  /*8d1f0*/  LDCU UR51, c[0x0][0x398] ;  /* 0x00007300ff3377ac */ /* 0x000e640008000800 */
[----:B------:R-:W4:Y:S04]  /*8d200*/  LDL R3, [R1+0x20a0] ;  /* 0x0020a00001037983 */ /* 0x000f280000100800 */
[----:B0-----:R-:W3:Y:S04]  /*8d210*/  LDL R5, [R1+0x2098] ;  /* 0x0020980001057983 */ /* 0x001ee80000100800 */
[----:B------:R-:W3:Y:S04]  /*8d220*/  LDL R4, [R1+0x209c] ;  /* 0x00209c0001047983 */ /* 0x000ee80000100800 */
[----:B------:R-:W4:Y:S04]  /*8d230*/  LDL R7, [R1+0x20b0] ;  /* 0x0020b00001077983 */ /* 0x000f280000100800 */
[----:B------:R-:W4:Y:S01]  /*8d240*/  LDL R6, [R1+0x2054] ;  /* 0x0020540001067983 */ /* 0x000f220000100800 */
[----:B------:R-:W-:-:S02]  /*8d250*/  LOP3.LUT P0, RZ, R16, 0x2, RZ, 0xc0, !PT ;  /* 0x0000000210ff7812 */ /* 0x000fc4000780c0ff */
[----:B------:R-:W-:Y:S02]  /*8d260*/  LOP3.LUT P1, RZ, R16, 0x1, RZ, 0xc0, !PT ;  /* 0x0000000110ff7812 */ /* 0x000fe4000782c0ff */
[----:B------:R-:W-:Y:S02]  /*8d270*/  LOP3.LUT R29, R29, 0x7fffffff, RZ, 0xc0, !PT ;  /* 0x7fffffff1d1d7812 */ /* 0x000fe400078ec0ff */
[----:B--2---:R-:W-:Y:S01]  /*8d280*/  ISETP.LT.AND P2, PT, R0, UR40, !P0 ;  /* 0x0000002800007c0c */ /* 0x004fe2000c741270 */
[----:B------:R-:W-:Y:S01]  /*8d290*/  STL [R1+0x3bb8], R16 ;  /* 0x003bb81001007387 */ /* 0x000fe20000100800 */
[----:B------:R-:W-:Y:S01]  /*8d2a0*/  LOP3.LUT R28, R28, 0x7fffffff, RZ, 0xc0, !PT ;  /* 0x7fffffff1c1c7812 */ /* 0x000fe200078ec0ff */
[----:B------:R-:W-:Y:S01]  /*8d2b0*/  UMOV UR4, 0x400 ;  /* 0x0000040000047882 */ /* 0x000fe20000000000 */
[----:B------:R-:W-:Y:S01]  /*8d2c0*/  LOP3.LUT R27, R27, 0x7fffffff, RZ, 0xc0, !PT ;  /* 0x7fffffff1b1b7812 */ /* 0x000fe200078ec0ff */
[----:B------:R-:W0:Y:S08]  /*8d2d0*/  LDCU UR40, c[0x0][0x398] ;  /* 0x00007300ff2877ac */ /* 0x000e300008000800 */
[----:B------:R-:W-:-:S02]  /*8d2e0*/  @P2 LOP3.LUT R15, R15, 0x80, RZ, 0xfc, !PT ;  /* 0x000000800f0f2812 */ /* 0x000fc400078efcff */
[----:B---3--:R-:W-:Y:S01]  /*8d2f0*/  ISETP.LT.AND P2, PT, R5, UR67, !P0 ;  /* 0x0000004305007c0c */ /* 0x008fe2000c741270 */
[----:B------:R-:W-:Y:S01]  /*8d300*/  ULEA UR4, UR29, UR4, 0x18 ;  /* 0x000000041d047291 */ /* 0x000fe2000f8ec0ff */
[----:B------:R-:W-:Y:S01]  /*8d310*/  LOP3.LUT R15, R15, 0xfffffbff, RZ, 0xc0, !PT ;  /* 0xfffffbff0f0f7812 */ /* 0x000fe200078ec0ff */
[----:B------:R-:W2:Y:S01]  /*8d320*/  LDCU UR29, c[0x0][0x398] ;  /* 0x00007300ff1d77ac */ /* 0x000ea20008000800 */
[----:B------:R-:W3:Y:S09]  /*8d330*/  LDCU UR67, c[0x0][0x398] ;  /* 0x00007300ff4377ac */ /* 0x000ef20008000800 */
[----:B------:R-:W-:-:S02]  /*8d340*/  @P2 LOP3.LUT R15, R15, 0x400, RZ, 0xfc, !PT ;  /* 0x000004000f0f2812 */ /* 0x000fc400078efcff */
[----:B------:R-:W-:Y:S01]  /*8d350*/  ISETP.LT.AND P2, PT, R4, UR66, !P0 ;  /* 0x0000004204007c0c */ /* 0x000fe2000c741270 */
[----:B------:R-:W0:Y:S01]  /*8d360*/  LDCU UR66, c[0x0][0x398] ;  /* 0x00007300ff4277ac */ /* 0x000e220008000800 */
[----:B------:R-:W-:-:S11]  /*8d370*/  LOP3.LUT R15, R15, 0xfffffdff, RZ, 0xc0, !PT ;  /* 0xfffffdff0f0f7812 */ /* 0x000fd600078ec0ff */
[----:B------:R-:W-:Y:S02]  /*8d380*/  @P2 LOP3.LUT R15, R15, 0x200, RZ, 0xfc, !PT ;  /* 0x000002000f0f2812 */ /* 0x000fe400078efcff */
[----:B----4-:R-:W-:Y:S01]  /*8d390*/  ISETP.LT.AND P2, PT, R3, UR65, !P0 ;  /* 0x0000004103007c0c */ /* 0x010fe2000c741270 */
[----:B------:R-:W4:Y:S01]  /*8d3a0*/  LDCU UR65, c[0x0][0x398] ;  /* 0x00007300ff4177ac */ /* 0x000f220008000800 */
[----:B------:R-:W-:-:S11]  /*8d3b0*/  LOP3.LUT R15, R15, 0xfffffeff, RZ, 0xc0, !PT ;  /* 0xfffffeff0f0f7812 */ /* 0x000fd600078ec0ff */
[----:B------:R-:W-:Y:S02]  /*8d3c0*/  @P2 LOP3.LUT R15, R15, 0x100, RZ, 0xfc, !PT ;  /* 0x000001000f0f2812 */ /* 0x000fe400078efcff */
[----:B------:R-:W-:Y:S01]  /*8d3d0*/  ISETP.LT.AND P2, PT, R10, UR64, !P0 ;  /* 0x000000400a007c0c */ /* 0x000fe2000c741270 */
[----:B------:R-:W0:Y:S01]  /*8d3e0*/  LDCU UR64, c[0x0][0x398] ;  /* 0x00007300ff4077ac */ /* 0x000e220008000800 */
        /* <DEDUP_REMOVED lines=8> */
[----:B------:R-:W-:Y:S02]  /*8d470*/  ISETP.LT.AND P0, PT, R6, UR68, !P0 ;  /* 0x0000004406007c0c */ /* 0x000fe4000c701270 */
[----:B------:R-:W-:Y:S01]  /*8d480*/  LOP3.LUT R15, R15, 0xffffffef, RZ, 0xc0, !PT ;  /* 0xffffffef0f0f7812 */ /* 0x000fe200078ec0ff */
[----:B------:R-:W0:Y:S08]  /*8d490*/  LDCU UR68, c[0x0][0x398] ;  /* 0x00007300ff4477ac */ /* 0x000e300008000800 */
[----:B------:R-:W-:-:S04]  /*8d4a0*/  @P2 LOP3.LUT R15, R15, 0x10, RZ, 0xfc, !PT ;  /* 0x000000100f0f2812 */ /* 0x000fc800078efcff */
[----:B------:R-:W-:-:S04]  /*8d4b0*/  LOP3.LUT R15, R15, 0xfffffff7, RZ, 0xc0, !PT ;  /* 0xfffffff70f0f7812 */ /* 0x000fc800078ec0ff */
[----:B------:R-:W-:Y:S02]  /*8d4c0*/  @P0 LOP3.LUT R15, R15, 0x8, RZ, 0xfc, !PT ;  /* 0x000000080f0f0812 */ /* 0x000fe400078efcff */
[----:B------:R-:W-:Y:S01]  /*8d4d0*/  ISETP.LT.AND P0, PT, R0, UR42, !P1 ;  /* 0x0000002a00007c0c */ /* 0x000fe2000cf01270 */
[----:B------:R-:W0:Y:S01]  /*8d4e0*/  LDCU UR42, c[0x0][0x398] ;  /* 0x00007300ff2a77ac */ /* 0x000e220008000800 */
[----:B------:R-:W-:-:S11]  /*8d4f0*/  LOP3.LUT R15, R15, 0xfffffffb, RZ, 0xc0, !PT ;  /* 0xfffffffb0f0f7812 */ /* 0x000fd600078ec0ff */
[----:B------:R-:W-:Y:S02]  /*8d500*/  @P0 LOP3.LUT R29, R29, 0x80000000, RZ, 0xfc, !PT ;  /* 0x800000001d1d0812 */ /* 0x000fe400078efcff */
[----:B------:R-:W-:Y:S01]  /*8d510*/  ISETP.LT.AND P0, PT, R5, UR72, !P1 ;  /* 0x0000004805007c0c */ /* 0x000fe2000cf01270 */
[----:B------:R-:W0:-:S12]  /*8d520*/  LDCU UR72, c[0x0][0x398] ;  /* 0x00007300ff4877ac */ /* 0x000e180008000800 */
        /* <DEDUP_REMOVED lines=13> */
[----:B------:R-:W-:Y:S02]  /*8d600*/  ISETP.LT.AND P0, PT, R11, UR76, !P1 ;  /* 0x0000004c0b007c0c */ /* 0x000fe4000cf01270 */
[----:B------:R-:W-:Y:S01]  /*8d610*/  LOP3.LUT P2, RZ, R17, 0x2000, RZ, 0xc0, !PT ;  /* 0x0000200011ff7812 */ /* 0x000fe2000784c0ff */
[----:B------:R-:W-:Y:S01]  /*8d620*/  STL [R1+0x3bbc], R15 ;  /* 0x003bbc0f01007387 */ /* 0x000fe20000100800 */
[----:B------:R-:W-:Y:S01]  /*8d630*/  LOP3.LUT R29, R29, 0xdfffffff, RZ, 0xc0, !PT ;  /* 0xdfffffff1d1d7812 */ /* 0x000fe200078ec0ff */
[----:B------:R-:W0:Y:S02]  /*8d640*/  LDCU UR76, c[0x0][0x398] ;  /* 0x00007300ff4c77ac */ /* 0x000e240008000800 */
[----:B------:R-:W2:Y:S06]  /*8d650*/  LDL.LU R2, [R1+0x3b10] ;  /* 0x003b100001027983 */ /* 0x000eac0000300800 */
[----:B------:R-:W-:-:S02]  /*8d660*/  @P0 LOP3.LUT R29, R29, 0x20000000, RZ, 0xfc, !PT ;  /* 0x200000001d1d0812 */ /* 0x000fc400078efcff */
[----:B------:R-:W-:Y:S01]  /*8d670*/  ISETP.LT.AND P0, PT, R7, UR75, !P1 ;  /* 0x0000004b07007c0c */ /* 0x000fe2000cf01270 */
[----:B------:R-:W0:Y:S01]  /*8d680*/  LDCU UR75, c[0x0][0x398] ;  /* 0x00007300ff4b77ac */ /* 0x000e220008000800 */
[----:B------:R-:W-:Y:S02]  /*8d690*/  ISETP.LT.AND P1, PT, R6, UR74, !P1 ;  /* 0x0000004a06007c0c */ /* 0x000fe4000cf21270 */
[----:B------:R-:W-:Y:S01]  /*8d6a0*/  LOP3.LUT R29, R29, 0xefffffff, RZ, 0xc0, !PT ;  /* 0xefffffff1d1d7812 */ /* 0x000fe200078ec0ff */
[----:B------:R-:W0:Y:S08]  /*8d6b0*/  LDCU UR74, c[0x0][0x398] ;  /* 0x00007300ff4a77ac */ /* 0x000e300008000800 */
[----:B------:R-:W-:-:S02]  /*8d6c0*/  @P0 LOP3.LUT R29, R29, 0x10000000, RZ, 0xfc, !PT ;  /* 0x100000001d1d0812 */ /* 0x000fc400078efcff */
[----:B------:R-:W-:Y:S02]  /*8d6d0*/  LOP3.LUT P0, RZ, R17, 0x1000, RZ, 0xc0, !PT ;  /* 0x0000100011ff7812 */ /* 0x000fe4000780c0ff */
[----:B------:R-:W-:-:S04]  /*8d6e0*/  LOP3.LUT R29, R29, 0xf7ffffff, RZ, 0xc0, !PT ;  /* 0xf7ffffff1d1d7812 */ /* 0x000fc800078ec0ff */
        /* <DEDUP_REMOVED lines=30> */
[----:B------:R-:W-:-:S02]  /*8d8d0*/  @P1 LOP3.LUT R29, R29, 0x100000, RZ, 0xfc, !PT ;  /* 0x001000001d1d1812 */ /* 0x000fc400078efcff */
[----:B------:R-:W-:Y:S02]  /*8d8e0*/  LOP3.LUT P1, RZ, R17, 0x800, RZ, 0xc0, !PT ;  /* 0x0000080011ff7812 */ /* 0x000fe4000782c0ff */
[----:B------:R-:W-:Y:S01]  /*8d8f0*/  LOP3.LUT R29, R29, 0xfff7ffff, RZ, 0xc0, !PT ;  /* 0xfff7ffff1d1d7812 */ /* 0x000fe200078ec0ff */
[----:B------:R-:W2:Y:S03]  /*8d900*/  LDL.LU R17, [R1+0x1050] ;  /* 0x0010500001117983 */ /* 0x000ea60000300800 */
[----:B------:R-:W-:Y:S01]  /*8d910*/  @P0 LOP3.LUT R29, R29, 0x80000, RZ, 0xfc, !PT ;  /* 0x000800001d1d0812 */ /* 0x000fe200078efcff */
[----:B------:R-:W2:Y:S01]  /*8d920*/  LDL.LU R18, [R1+0x1054] ;  /* 0x0010540001127983 */ /* 0x000ea20000300800 */
        /* <DEDUP_REMOVED lines=34> */
[----:B------:R-:W-:Y:S01]  /*8db50*/  ISETP.LT.AND P0, PT, R5, UR26, !P2 ;  /* 0x0000001a05007c0c */ /* 0x000fe2000d701270 */
[----:B------:R-:W0:Y:S01]  /*8db60*/  LDCU UR26, c[0x0][0x398] ;  /* 0x00007300ff1a77ac */ /* 0x000e220008000800 */
[----:B------:R-:W-:-:S04]  /*8db70*/  LOP3.LUT R29, R29, 0xffffff7f, RZ, 0xc0, !PT ;  /* 0xffffff7f1d1d7812 */ /* 0x000fc800078ec0ff */
[----:B------:R-:W-:Y:S02]  /*8db80*/  @P1 LOP3.LUT R29, R29, 0x80, RZ, 0xfc, !PT ;  /* 0x000000801d1d1812 */ /* 0x000fe400078efcff */
        /* <DEDUP_REMOVED lines=12> */
[----:B------:R-:W-:Y:S02]  /*8dc50*/  ISETP.LT.AND P0, PT, R11, UR8, !P2 ;  /* 0x000000080b007c0c */ /* 0x000fe4000d701270 */
        /* <DEDUP_REMOVED lines=9> */
[----:B------:R-:W-:-:S04]  /*8dcf0*/  @P1 LOP3.LUT R29, R29, 0x10, RZ, 0xfc, !PT ;  /* 0x000000101d1d1812 */ /* 0x000fc800078efcff */
[----:B------:R-:W-:-:S04]  /*8dd00*/  LOP3.LUT R29, R29, 0xfffffff7, RZ, 0xc0, !PT ;  /* 0xfffffff71d1d7812 */ /* 0x000fc800078ec0ff */
[----:B------:R-:W-:Y:S02]  /*8dd10*/  @P0 LOP3.LUT R29, R29, 0x8, RZ, 0xfc, !PT ;  /* 0x000000081d1d0812 */ /* 0x000fe400078efcff */
[----:B------:R-:W-:Y:S01]  /*8dd20*/  ISETP.LT.AND P0, PT, R5, UR20, !P3 ;  /* 0x0000001405007c0c */ /* 0x000fe2000df01270 */
[----:B------:R-:W0:Y:S01]  /*8dd30*/  LDCU UR20, c[0x0][0x398] ;  /* 0x00007300ff1477ac */ /* 0x000e220008000800 */
[----:B------:R-:W-:Y:S02]  /*8dd40*/  ISETP.LT.AND P1, PT, R0, UR32, !P3 ;  /* 0x0000002000007c0c */ /* 0x000fe4000df21270 */
[----:B------:R-:W-:Y:S01]  /*8dd50*/  ISETP.LT.AND P2, PT, R4, UR21, !P3 ;  /* 0x0000001504007c0c */ /* 0x000fe2000df41270 */
[----:B------:R-:W0:Y:S01]  /*8dd60*/  LDCU UR32, c[0x0][0x398] ;  /* 0x00007300ff2077ac */ /* 0x000e220008000800 */
[----:B------:R-:W-:Y:S02]  /*8dd70*/  LOP3.LUT R29, R29, 0xfffffffb, RZ, 0xc0, !PT ;  /* 0xfffffffb1d1d7812 */ /* 0x000fe400078ec0ff */
[----:B------:R-:W-:Y:S01]  /*8dd80*/  LOP3.LUT R26, R26, 0x7fffffff, RZ, 0xc0, !PT ;  /* 0x7fffffff1a1a7812 */ /* 0x000fe200078ec0ff */
[----:B------:R-:W0:Y:S04]  /*8dd90*/  LDCU UR21, c[0x0][0x398] ;  /* 0x00007300ff1577ac */ /* 0x000e280008000800 */
[----:B------:R-:W-:-:S02]  /*8dda0*/  @P0 LOP3.LUT R29, R29, 0x4, RZ, 0xfc, !PT ;  /* 0x000000041d1d0812 */ /* 0x000fc400078efcff */
[----:B------:R-:W-:Y:S02]  /*8ddb0*/  ISETP.LT.AND P0, PT, R10, UR6, !P3 ;  /* 0x000000060a007c0c */ /* 0x000fe4000df01270 */
[----:B------:R-:W-:Y:S02]  /*8ddc0*/  @P1 LOP3.LUT R28, R28, 0x80000000, RZ, 0xfc, !PT ;  /* 0x800000001c1c1812 */ /* 0x000fe400078efcff */
[----:B------:R-:W-:Y:S01]  /*8ddd0*/  ISETP.LT.AND P1, PT, R3, UR55, !P3 ;  /* 0x0000003703007c0c */ /* 0x000fe2000df21270 */
[----:B------:R-:W0:Y:S01]  /*8dde0*/  LDCU UR55, c[0x0][0x398] ;  /* 0x00007300ff3777ac */ /* 0x000e220008000800 */
[----:B------:R-:W-:Y:S02]  /*8ddf0*/  LOP3.LUT R29, R29, 0xfffffffd, RZ, 0xc0, !PT ;  /* 0xfffffffd1d1d7812 */ /* 0x000fe400078ec0ff */
[----:B------:R-:W-:Y:S02]  /*8de00*/  LOP3.LUT R28, R28, 0xbfffffff, RZ, 0xc0, !PT ;  /* 0xbfffffff1c1c7812 */ /* 0x000fe400078ec0ff */
[----:B------:R-:W-:-:S02]  /*8de10*/  @P2 LOP3.LUT R29, R29, 0x2, RZ, 0xfc, !PT ;  /* 0x000000021d1d2812 */ /* 0x000fc400078efcff */
[----:B------:R-:W-:Y:S01]  /*8de20*/  ISETP.LT.AND P2, PT, R11, UR5, !P3 ;  /* 0x000000050b007c0c */ /* 0x000fe2000df41270 */
[----:B------:R-:W0:Y:S01]  /*8de30*/  LDCU UR5, c[0x0][0x398] ;  /* 0x00007300ff0577ac */ /* 0x000e220008000800 */
[----:B------:R-:W-:Y:S02]  /*8de40*/  LOP3.LUT R29, R29, 0xfffffffe, RZ, 0xc0, !PT ;  /* 0xfffffffe1d1d7812 */ /* 0x000fe400078ec0ff */
[----:B------:R-:W-:Y:S02]  /*8de50*/  @P0 LOP3.LUT R28, R28, 0x40000000, RZ, 0xfc, !PT ;  /* 0x400000001c1c0812 */ /* 0x000fe400078efcff */
[----:B------:R-:W-:Y:S02]  /*8de60*/  @P1 LOP3.LUT R29, R29, 0x1, RZ, 0xfc, !PT ;  /* 0x000000011d1d1812 */ /* 0x000fe400078efcff */
[----:B------:R-:W-:Y:S01]  /*8de70*/  ISETP.LT.AND P1, PT, R7, UR9, !P3 ;  /* 0x0000000907007c0c */ /* 0x000fe2000df21270 */
[----:B------:R-:W0:Y:S01]  /*8de80*/  LDCU.64 UR8, c[0x0][0x398] ;  /* 0x00007300ff0877ac */ /* 0x000e220008000a00 */
[----:B------:R-:W-:-:S04]  /*8de90*/  LOP3.LUT R28, R28, 0xdfffffff, RZ, 0xc0, !PT ;  /* 0xdfffffff1c1c7812 */ /* 0x000fc800078ec0ff */
[----:B------:R-:W-:Y:S02]  /*8dea0*/  @P2 LOP3.LUT R28, R28, 0x20000000, RZ, 0xfc, !PT ;  /* 0x200000001c1c2812 */ /* 0x000fe400078efcff */
[----:B------:R-:W-:Y:S02]  /*8deb0*/  ISETP.LT.AND P0, PT, R6, UR25, !P3 ;  /* 0x0000001906007c0c */ /* 0x000fe4000df01270 */
[----:B------:R-:W-:-:S04]  /*8dec0*/  LOP3.LUT R28, R28, 0xefffffff, RZ, 0xc0, !PT ;  /* 0xefffffff1c1c7812 */ /* 0x000fc800078ec0ff */
[----:B------:R-:W-:Y:S02]  /*8ded0*/  @P1 LOP3.LUT R28, R28, 0x10000000, RZ, 0xfc, !PT ;  /* 0x100000001c1c1812 */ /* 0x000fe400078efcff */
[----:B------:R-:W-:Y:S01]  /*8dee0*/  ISETP.LT.AND P1, PT, R0, UR50, !P4 ;  /* 0x0000003200007c0c */ /* 0x000fe2000e721270 */
[----:B------:R-:W-:Y:S01]  /*8def0*/  STL [R1+0x3bc4], R29 ;  /* 0x003bc41d01007387 */ /* 0x000fe20000100800 */
[----:B------:R-:W-:Y:S01]  /*8df00*/  LOP3.LUT R28, R28, 0xf7ffffff, RZ, 0xc0, !PT ;  /* 0xf7ffffff1c1c7812 */ /* 0x000fe200078ec0ff */
[----:B------:R-:W0:Y:S03]  /*8df10*/  LDCU UR50, c[0x0][0x398] ;  /* 0x00007300ff3277ac */ /* 0x000e260008000800 */
[----:B------:R-:W-:Y:S02]  /*8df20*/  @P0 LOP3.LUT R28, R28, 0x8000000, RZ, 0xfc, !PT ;  /* 0x080000001c1c0812 */ /* 0x000fe400078efcff */
[----:B-1----:R-:W-:Y:S01]  /*8df30*/  ISETP.LT.AND P0, PT, R5, UR51, !P4 ;  /* 0x0000003305007c0c */ /* 0x002fe2000e701270 */
[----:B------:R-:W1:Y:S01]  /*8df40*/  LDCU UR51, c[0x0][0x398] ;  /* 0x00007300ff3377ac */ /* 0x000e620008000800 */
        /* <DEDUP_REMOVED lines=18> */
[----:B------:R-:W1:Y:S01]  /*8e070*/  LDCU UR58, c[0x0][0x398] ;  /* 0x00007300ff3a77ac */ /* 0x000e620008000800 */
[----:B------:R-:W-:-:S04]  /*8e080*/  LOP3.LUT R28, R28, 0xffdfffff, RZ, 0xc0, !PT ;  /* 0xffdfffff1c1c7812 */ /* 0x000fc800078ec0ff */
[----:B------:R-:W-:Y:S02]  /*8e090*/  @P2 LOP3.LUT R28, R28, 0x200000, RZ, 0xfc, !PT ;  /* 0x002000001c1c2812 */ /* 0x000fe400078efcff */
[----:B------:R-:W-:Y:S01]  /*8e0a0*/  ISETP.LT.AND P0, PT, R6, UR59, !P4 ;  /* 0x0000003b06007c0c */ /* 0x000fe2000e701270 */
[----:B------:R-:W1:Y:S01]  /*8e0b0*/  LDCU UR59, c[0x0][0x398] ;  /* 0x00007300ff3b77ac */ /* 0x000e620008000800 */
[----:B------:R-:W-:-:S04]  /*8e0c0*/  LOP3.LUT R28, R28, 0xffefffff, RZ, 0xc0, !PT ;  /* 0xffefffff1c1c7812 */ /* 0x000fc800078ec0ff */
[----:B------:R-:W-:Y:S02]  /*8e0d0*/  @P1 LOP3.LUT R28, R28, 0x100000, RZ, 0xfc, !PT ;  /* 0x001000001c1c1812 */ /* 0x000fe400078efcff */
[----:B0-----:R-:W-:Y:S02]  /*8e0e0*/  ISETP.LT.AND P1, PT, R0, UR8, !P5 ;  /* 0x0000000800007c0c */ /* 0x001fe4000ef21270 */
[----:B------:R-:W-:-:S04]  /*8e0f0*/  LOP3.LUT R28, R28, 0xfff7ffff, RZ, 0xc0, !PT ;  /* 0xfff7ffff1c1c7812 */ /* 0x000fc800078ec0ff */
[----:B------:R-:W-:Y:S02]  /*8e100*/  @P0 LOP3.LUT R28, R28, 0x80000, RZ, 0xfc, !PT ;  /* 0x000800001c1c0812 */ /* 0x000fe400078efcff */
[----:B------:R-:W-:Y:S01]  /*8e110*/  ISETP.LT.AND P0, PT, R5, UR14, !P5 ;  /* 0x0000000e05007c0c */ /* 0x000fe2000ef01270 */
[----:B------:R-:W0:Y:S01]  /*8e120*/  LDCU.64 UR14, c[0x0][0x398] ;  /* 0x00007300ff0e77ac */ /* 0x000e220008000a00 */
[----:B------:R-:W-:-:S04]  /*8e130*/  LOP3.LUT R28, R28, 0xffff7fff, RZ, 0xc0, !PT ;  /* 0xffff7fff1c1c7812 */ /* 0x000fc800078ec0ff */
[----:B------:R-:W-:Y:S02]  /*8e140*/  @P1 LOP3.LUT R28, R28, 0x8000, RZ, 0xfc, !PT ;  /* 0x000080001c1c1812 */ /* 0x000fe400078efcff */
[----:B------:R-:W-:Y:S01]  /*8e150*/  ISETP.LT.AND P2, PT, R4, UR33, !P5 ;  /* 0x0000002104007c0c */ /* 0x000fe2000ef41270 */
[----:B------:R-:W0:Y:S01]  /*8e160*/  LDCU UR33, c[0x0][0x398] ;  /* 0x00007300ff2177ac */ /* 0x000e220008000800 */
        /* <DEDUP_REMOVED lines=39> */
[----:B--2---:R-:W-:Y:S01]  /*8e3e0*/  ISETP.LT.AND P2, PT, R11, UR29, !P6 ;  /* 0x0000001d0b007c0c */ /* 0x004fe2000f741270 */
[----:B------:R-:W2:Y:S01]  /*8e3f0*/  LDCU.64 UR28, c[0x0][0x398] ;  /* 0x00007300ff1c77ac */ /* 0x000ea20008000a00 */
        /* <DEDUP_REMOVED lines=12> */
[----:B------:R-:W-:Y:S01]  /*8e4c0*/  ISETP.GE.AND P0, PT, R2, UR9, PT ;  /* 0x0000000902007c0c */ /* 0x000fe2000bf06270 */
[----:B------:R-:W1:Y:S01]  /*8e4d0*/  LDCU.64 UR8, c[0x0][0x398] ;  /* 0x00007300ff0877ac */ /* 0x000e620008000a00 */
[----:B------:R-:W2:Y:S02]  /*8e4e0*/  LDL.LU R2, [R1+0x3b14] ;  /* 0x003b140001027983 */ /* 0x000ea40000300800 */
[----:B------:R-:W-:Y:S01]  /*8e4f0*/  ISETP.LT.AND P2, PT, R0, UR14, !P0 ;  /* 0x0000000e00007c0c */ /* 0x000fe2000c741270 */
[----:B------:R-:W1:Y:S01]  /*8e500*/  LDCU UR14, c[0x0][0x398] ;  /* 0x00007300ff0e77ac */ /* 0x000e620008000800 */
[----:B0-----:R-:W-:Y:S02]  /*8e510*/  ISETP.LT.AND P1, PT, R5, UR26, !P0 ;  /* 0x0000001a05007c0c */ /* 0x001fe4000c721270 */
[----:B------:R-:W-:Y:S01]  /*8e520*/  LOP3.LUT R28, R28, 0xfffffffb, RZ, 0xc0, !PT ;  /* 0xfffffffb1c1c7812 */ /* 0x000fe200078ec0ff */
[----:B------:R-:W0:Y:S08]  /*8e530*/  LDCU UR26, c[0x0][0x398] ;  /* 0x00007300ff1a77ac */ /* 0x000e300008000800 */
[----:B------:R-:W-:-:S02]  /*8e540*/  @P2 LOP3.LUT R27, R27, 0x80000000, RZ, 0xfc, !PT ;  /* 0x800000001b1b2812 */ /* 0x000fc400078efcff */
[----:B------:R-:W-:Y:S01]  /*8e550*/  ISETP.LT.AND P2, PT, R4, UR10, !P0 ;  /* 0x0000000a04007c0c */ /* 0x000fe2000c741270 */
[----:B------:R-:W0:Y:S01]  /*8e560*/  LDCU UR10, c[0x0][0x398] ;  /* 0x00007300ff0a77ac */ /* 0x000e220008000800 */
[----:B------:R-:W-:Y:S02]  /*8e570*/  @P1 LOP3.LUT R28, R28, 0x4, RZ, 0xfc, !PT ;  /* 0x000000041c1c1812 */ /* 0x000fe400078efcff */
[----:B------:R-:W-:Y:S01]  /*8e580*/  ISETP.LT.AND P1, PT, R3, UR19, !P0 ;  /* 0x0000001303007c0c */ /* 0x000fe2000c721270 */
[----:B------:R-:W0:Y:S01]  /*8e590*/  LDCU.64 UR18, c[0x0][0x398] ;  /* 0x00007300ff1277ac */ /* 0x000e220008000a00 */
[----:B------:R-:W-:-:S07]  /*8e5a0*/  LOP3.LUT R28, R28, 0xfffffffd, RZ, 0xc0, !PT ;  /* 0xfffffffd1c1c7812 */ /* 0x000fce00078ec0ff */
[----:B------:R-:W-:-:S04]  /*8e5b0*/  @P2 LOP3.LUT R28, R28, 0x2, RZ, 0xfc, !PT ;  /* 0x000000021c1c2812 */ /* 0x000fc800078efcff */
[----:B------:R-:W-:-:S04]  /*8e5c0*/  LOP3.LUT R28, R28, 0xfffffffe, RZ, 0xc0, !PT ;  /* 0xfffffffe1c1c7812 */ /* 0x000fc800078ec0ff */
[----:B------:R-:W-:Y:S02]  /*8e5d0*/  @P1 LOP3.LUT R28, R28, 0x1, RZ, 0xfc, !PT ;  /* 0x000000011c1c1812 */ /* 0x000fe400078efcff */
[----:B------:R-:W-:-:S03]  /*8e5e0*/  F2FP.SATFINITE.E4M3.F32.PACK_AB_MERGE_C R8, R18, R17, RZ ;  /* 0x000000111208723e */ /* 0x000fc600048070ff */
[----:B------:R-:W-:Y:S04]  /*8e5f0*/  STL [R1+0x3bcc], R28 ;  /* 0x003bcc1c01007387 */ /* 0x000fe80000100800 */
[----:B------:R-:W4:Y:S04]  /*8e600*/  LDL.LU R17, [R1+0x1058] ;  /* 0x0010580001117983 */ /* 0x000f280000300800 */
[----:B------:R-:W4:Y:S01]  /*8e610*/  LDL.LU R18, [R1+0x105c] ;  /* 0x00105c0001127983 */ /* 0x000f220000300800 */
[----:B------:R-:W-:Y:S01]  /*8e620*/  ISETP.LT.AND P3, PT, R10, UR23, !P0 ;  /* 0x000000170a007c0c */ /* 0x000fe2000c761270 */
[----:B------:R-:W1:Y:S01]  /*8e630*/  LDCU UR23, c[0x0][0x398] ;  /* 0x00007300ff1777ac */ /* 0x000e620008000800 */
[----:B0-----:R-:W-:-:S02]  /*8e640*/  ISETP.LT.AND P2, PT, R11, UR26, !P0 ;  /* 0x0000001a0b007c0c */ /* 0x001fc4000c741270 */
[----:B------:R-:W-:Y:S02]  /*8e650*/  LOP3.LUT R27, R27, 0xbfffffff, RZ, 0xc0, !PT ;  /* 0xbfffffff1b1b7812 */ /* 0x000fe400078ec0ff */
[----:B---3--:R-:W-:Y:S01]  /*8e660*/  ISETP.LT.AND P1, PT, R7, UR67, !P0 ;  /* 0x0000004307007c0c */ /* 0x008fe2000c721270 */
[----:B------:R4:W-:Y:S01]  /*8e670*/  STL [R1+0x2d8], R8 ;  /* 0x0002d80801007387 */ /* 0x0009e20000100800 */
[----:B------:R-:W0:Y:S05]  /*8e680*/  LDCU UR26, c[0x0][0x398] ;  /* 0x00007300ff1a77ac */ /* 0x000e2a0008000800 */
[----:B------:R-:W-:Y:S01]  /*8e690*/  @P3 LOP3.LUT R27, R27, 0x40000000, RZ, 0xfc, !PT ;  /* 0x400000001b1b3812 */ /* 0x000fe200078efcff */
[----:B------:R-:W3:Y:S03]  /*8e6a0*/  LDCU UR67, c[0x0][0x398] ;  /* 0x00007300ff4377ac */ /* 0x000ee60008000800 */
        /* <DEDUP_REMOVED lines=8> */
[----:B--2---:R-:W-:Y:S01]  /*8e730*/  ISETP.GE.AND P0, PT, R2, UR7, PT ;  /* 0x0000000702007c0c */ /* 0x004fe2000bf06270 */
[----:B------:R-:W2:Y:S01]  /*8e740*/  LDCU.64 UR6, c[0x0][0x398] ;  /* 0x00007300ff0677ac */ /* 0x000ea20008000a00 */
[----:B------:R-:W2:Y:S01]  /*8e750*/  LDL.LU R2, [R1+0x3b18] ;  /* 0x003b180001027983 */ /* 0x000ea20000300800 */
[----:B----4-:R-:W-:-:S03]  /*8e760*/  F2FP.SATFINITE.E4M3.F32.PACK_AB_MERGE_C R8, R18, R17, RZ ;  /* 0x000000111208723e */ /* 0x010fc600048070ff */
[----:B------:R-:W4:Y:S04]  /*8e770*/  LDL.LU R17, [R1+0x1070] ;  /* 0x0010700001117983 */ /* 0x000f280000300800 */
[----:B------:R-:W4:Y:S01]  /*8e780*/  LDL.LU R18, [R1+0x1074] ;  /* 0x0010740001127983 */ /* 0x000f220000300800 */
[----:B-1----:R-:W-:Y:S01]  /*8e790*/  ISETP.LT.AND P1, PT, R0, UR8, !P0 ;  /* 0x0000000800007c0c */ /* 0x002fe2000c721270 */
[----:B------:R-:W1:Y:S01]  /*8e7a0*/  LDCU UR8, c[0x0][0x398] ;  /* 0x00007300ff0877ac */ /* 0x000e620008000800 */
[----:B------:R-:W-:Y:S02]  /*8e7b0*/  ISETP.LT.AND P3, PT, R5, UR77, !P0 ;  /* 0x0000004d05007c0c */ /* 0x000fe4000c761270 */
[----:B------:R-:W-:Y:S02]  /*8e7c0*/  LOP3.LUT R27, R27, 0xff7fffff, RZ, 0xc0, !PT ;  /* 0xff7fffff1b1b7812 */ /* 0x000fe400078ec0ff */
[----:B------:R-:W-:Y:S01]  /*8e7d0*/  ISETP.LT.AND P2, PT, R4, UR69, !P0 ;  /* 0x0000004504007c0c */ /* 0x000fe2000c741270 */
[----:B------:R0:W-:Y:S01]  /*8e7e0*/  STL [R1+0x2dc], R8 ;  /* 0x0002dc0801007387 */ /* 0x0001e20000100800 */
[----:B------:R-:W-:Y:S01]  /*8e7f0*/  LOP3.LUT R25, R25, 0x7fffffff, RZ, 0xc0, !PT ;  /* 0x7fffffff19197812 */ /* 0x000fe200078ec0ff */
[----:B------:R-:W0:Y:S04]  /*8e800*/  LDCU UR77, c[0x0][0x398] ;  /* 0x00007300ff4d77ac */ /* 0x000e280008000800 */
[----:B------:R-:W-:Y:S01]  /*8e810*/  @P1 LOP3.LUT R27, R27, 0x800000, RZ, 0xfc, !PT ;  /* 0x008000001b1b1812 */ /* 0x000fe200078efcff */
[----:B------:R-:W0:Y:S03]  /*8e820*/  LDCU UR69, c[0x0][0x398] ;  /* 0x00007300ff4577ac */ /* 0x000e260008000800 */
        /* <DEDUP_REMOVED lines=24> */
[----:B------:R-:W2:Y:S01]  /*8e9b0*/  LDCU UR15, c[0x0][0x398] ;  /* 0x00007300ff0f77ac */ /* 0x000ea20008000800 */
[----:B------:R-:W2:Y:S01]  /*8e9c0*/  LDL.LU R2, [R1+0x3b1c] ;  /* 0x003b1c0001027983 */ /* 0x000ea20000300800 */
[----:B----4-:R-:W-:-:S03]  /*8e9d0*/  F2FP.SATFINITE.E4M3.F32.PACK_AB_MERGE_C R16, R18, R17, RZ ;  /* 0x000000111210723e */ /* 0x010fc600048070ff */
[----:B------:R-:W4:Y:S04]  /*8e9e0*/  LDL.LU R17, [R1+0x1078] ;  /* 0x0010780001117983 */ /* 0x000f280000300800 */
[----:B------:R-:W4:Y:S01]  /*8e9f0*/  LDL.LU R18, [R1+0x107c] ;  /* 0x00107c0001127983 */ /* 0x000f220000300800 */
[----:B------:R-:W-:Y:S01]  /*8ea00*/  ISETP.LT.AND P1, PT, R0, UR6, !P0 ;  /* 0x0000000600007c0c */ /* 0x000fe2000c721270 */
[----:B------:R-:W0:Y:S01]  /*8ea10*/  LDCU UR6, c[0x0][0x398] ;  /* 0x00007300ff0677ac */ /* 0x000e220008000800 */
[----:B------:R-:W-:Y:S02]  /*8ea20*/  ISETP.LT.AND P3, PT, R5, UR75, !P0 ;  /* 0x0000004b05007c0c */ /* 0x000fe4000c761270 */
[----:B------:R-:W-:Y:S02]  /*8ea30*/  LOP3.LUT R27, R27, 0xffff7fff, RZ, 0xc0, !PT ;  /* 0xffff7fff1b1b7812 */ /* 0x000fe400078ec0ff */
[----:B------:R-:W-:Y:S01]  /*8ea40*/  ISETP.LT.AND P2, PT, R4, UR42, !P0 ;  /* 0x0000002a04007c0c */ /* 0x000fe2000c741270 */
[----:B------:R-:W-:Y:S01]  /*8ea50*/  STL [R1+0x3bd0], R16 ;  /* 0x003bd01001007387 */ /* 0x000fe20000100800 */
[----:B------:R-:W0:Y:S05]  /*8ea60*/  LDCU UR75, c[0x0][0x398] ;  /* 0x00007300ff4b77ac */ /* 0x000e2a0008000800 */
[----:B------:R-:W-:-:S04]  /*8ea70*/  @P1 LOP3.LUT R27, R27, 0x8000, RZ, 0xfc, !PT ;  /* 0x000080001b1b1812 */ /* 0x000fc800078efcff */
        /* <DEDUP_REMOVED lines=28> */
[----:B------:R-:W0:Y:S04]  /*8ec40*/  LDL.LU R17, [R1+0x10a0] ;  /* 0x0010a00001117983 */ /* 0x000e280000300800 */
[----:B------:R-:W0:Y:S01]  /*8ec50*/  LDL.LU R18, [R1+0x10a4] ;  /* 0x0010a40001127983 */ /* 0x000e220000300800 */
[----:B------:R-:W-:Y:S01]  /*8ec60*/  ISETP.LT.AND P1, PT, R0, UR18, !P0 ;  /* 0x0000001200007c0c */ /* 0x000fe2000c721270 */
[----:B------:R-:W4:Y:S01]  /*8ec70*/  LDCU UR18, c[0x0][0x398] ;  /* 0x00007300ff1277ac */ /* 0x000f220008000800 */
[----:B------:R-:W-:Y:S02]  /*8ec80*/  ISETP.LT.AND P3, PT, R5, UR61, !P0 ;  /* 0x0000003d05007c0c */ /* 0x000fe4000c761270 */
[----:B------:R-:W-:Y:S01]  /*8ec90*/  LOP3.LUT R27, R27, 0xffffff7f, RZ, 0xc0, !PT ;  /* 0xffffff7f1b1b7812 */ /* 0x000fe200078ec0ff */
[----:B------:R-:W0:Y:S01]  /*8eca0*/  LDCU UR61, c[0x0][0x398] ;  /* 0x00007300ff3d77ac */ /* 0x000e220008000800 */
[----:B------:R-:W-:-:S02]  /*8ecb0*/  ISETP.LT.AND P2, PT, R4, UR60, !P0 ;  /* 0x0000003c04007c0c */ /* 0x000fc4000c741270 */
[----:B------:R-:W-:Y:S01]  /*8ecc0*/  LOP3.LUT R24, R24, 0x7fffffff, RZ, 0xc0, !PT ;  /* 0x7fffffff18187812 */ /* 0x000fe200078ec0ff */
[----:B------:R-:W0:Y:S04]  /*8ecd0*/  LDCU UR60, c[0x0][0x398] ;  /* 0x00007300ff3c77ac */ /* 0x000e280008000800 */
[----:B------:R-:W-:-:S04]  /*8ece0*/  @P1 LOP3.LUT R27, R27, 0x80, RZ, 0xfc, !PT ;  /* 0x000000801b1b1812 */ /* 0x000fc800078efcff */
        /* <DEDUP_REMOVED lines=26> */
[----:B0-----:R-:W-:-:S03]  /*8ee90*/  F2FP.SATFINITE.E4M3.F32.PACK_AB_MERGE_C R8, R18, R17, RZ ;  /* 0x000000111208723e */ /* 0x001fc600048070ff */
[----:B------:R-:W3:Y:S04]  /*8eea0*/  LDL.LU R17, [R1+0x10a8] ;  /* 0x0010a80001117983 */ /* 0x000ee80000300800 */
[----:B------:R-:W3:Y:S01]  /*8eeb0*/  LDL.LU R18, [R1+0x10ac] ;  /* 0x0010ac0001127983 */ /* 0x000ee20000300800 */
[----:B------:R-:W-:Y:S01]  /*8eec0*/  ISETP.LT.AND P3, PT, R5, UR26, !P0 ;  /* 0x0000001a05007c0c */ /* 0x000fe2000c761270 */
[----:B------:R-:W0:Y:S01]  /*8eed0*/  LDCU UR26, c[0x0][0x398] ;  /* 0x00007300ff1a77ac */ /* 0x000e220008000800 */
[----:B------:R-:W-:Y:S02]  /*8eee0*/  ISETP.LT.AND P1, PT, R0, UR24, !P0 ;  /* 0x0000001800007c0c */ /* 0x000fe4000c721270 */
[----:B------:R-:W-:Y:S02]  /*8eef0*/  ISETP.LT.AND P2, PT, R4, UR53, !P0 ;  /* 0x0000003504007c0c */ /* 0x000fe4000c741270 */
[----:B------:R-:W-:Y:S01]  /*8ef00*/  LOP3.LUT R27, R27, 0xfffffffb, RZ, 0xc0, !PT ;  /* 0xfffffffb1b1b7812 */ /* 0x000fe200078ec0ff */
[----:B------:R3:W-:Y:S01]  /*8ef10*/  STL [R1+0x4bc], R8 ;  /* 0x0004bc0801007387 */ /* 0x0007e20000100800 */
[----:B------:R-:W0:Y:S01]  /*8ef20*/  LDCU UR24, c[0x0][0x398] ;  /* 0x00007300ff1877ac */ /* 0x000e220008000800 */
[----:B------:R-:W-:Y:S01]  /*8ef30*/  LOP3.LUT R23, R23, 0x7fffffff, RZ, 0xc0, !PT ;  /* 0x7fffffff17177812 */ /* 0x000fe200078ec0ff */
[----:B------:R-:W0:Y:S03]  /*8ef40*/  LDCU UR53, c[0x0][0x398] ;  /* 0x00007300ff3577ac */ /* 0x000e260008000800 */
[----:B------:R-:W-:-:S02]  /*8ef50*/  @P3 LOP3.LUT R27, R27, 0x4, RZ, 0xfc, !PT ;  /* 0x000000041b1b3812 */ /* 0x000fc400078efcff */
[----:B------:R-:W-:Y:S01]  /*8ef60*/  ISETP.LT.AND P3, PT, R10, UR22, !P0 ;  /* 0x000000160a007c0c */ /* 0x000fe2000c761270 */
[----:B------:R-:W0:Y:S01]  /*8ef70*/  LDCU UR22, c[0x0][0x398] ;  /* 0x00007300ff1677ac */ /* 0x000e220008000800 */
[----:B------:R-:W-:Y:S02]  /*8ef80*/  @P1 LOP3.LUT R26, R26, 0x80000000, RZ, 0xfc, !PT ;  /* 0x800000001a1a1812 */ /* 0x000fe400078efcff */
[----:B------:R-:W-:Y:S01]  /*8ef90*/  ISETP.LT.AND P1, PT, R3, UR52, !P0 ;  /* 0x0000003403007c0c */ /* 0x000fe2000c721270 */
[----:B------:R-:W0:Y:S01]  /*8efa0*/  LDCU UR52, c[0x0][0x398] ;  /* 0x00007300ff3477ac */ /* 0x000e220008000800 */
[----:B------:R-:W-:Y:S02]  /*8efb0*/  LOP3.LUT R27, R27, 0xfffffffd, RZ, 0xc0, !PT ;  /* 0xfffffffd1b1b7812 */ /* 0x000fe400078ec0ff */
[----:B------:R-:W-:Y:S02]  /*8efc0*/  LOP3.LUT R26, R26, 0xbfffffff, RZ, 0xc0, !PT ;  /* 0xbfffffff1a1a7812 */ /* 0x000fe400078ec0ff */
[----:B------:R-:W-:-:S02]  /*8efd0*/  @P2 LOP3.LUT R27, R27, 0x2, RZ, 0xfc, !PT ;  /* 0x000000021b1b2812 */ /* 0x000fc400078efcff */
[----:B------:R-:W-:Y:S01]  /*8efe0*/  ISETP.LT.AND P2, PT, R11, UR41, !P0 ;  /* 0x000000290b007c0c */ /* 0x000fe2000c741270 */
[----:B------:R-:W0:Y:S01]  /*8eff0*/  LDCU.64 UR40, c[0x0][0x398] ;  /* 0x00007300ff2877ac */ /* 0x000e220008000a00 */
[----:B------:R-:W-:Y:S02]  /*8f000*/  LOP3.LUT R27, R27, 0xfffffffe, RZ, 0xc0, !PT ;  /* 0xfffffffe1b1b7812 */ /* 0x000fe400078ec0ff */
[----:B------:R-:W-:Y:S02]  /*8f010*/  @P3 LOP3.LUT R26, R26, 0x40000000, RZ, 0xfc, !PT ;  /* 0x400000001a1a3812 */ /* 0x000fe400078efcff */
        /* <DEDUP_REMOVED lines=14> */
[----:B---3--:R-:W-:-:S03]  /*8f100*/  F2FP.SATFINITE.E4M3.F32.PACK_AB_MERGE_C R8, R18, R17, RZ ;  /* 0x000000111208723e */ /* 0x008fc600048070ff */
[----:B------:R-:W3:Y:S04]  /*8f110*/  LDL.LU R17, [R1+0x1090] ;  /* 0x0010900001117983 */ /* 0x000ee80000300800 */
[----:B------:R-:W3:Y:S01]  /*8f120*/  LDL.LU R18, [R1+0x1094] ;  /* 0x0010940001127983 */ /* 0x000ee20000300800 */
[----:B------:R-:W-:Y:S01]  /*8f130*/  ISETP.LT.AND P1, PT, R0, UR28, !P0 ;  /* 0x0000001c00007c0c */ /* 0x000fe2000c721270 */
[----:B------:R-:W0:Y:S01]  /*8f140*/  LDCU UR28, c[0x0][0x398] ;  /* 0x00007300ff1c77ac */ /* 0x000e220008000800 */
[----:B------:R-:W-:Y:S02]  /*8f150*/  ISETP.LT.AND P3, PT, R5, UR50, !P0 ;  /* 0x0000003205007c0c */ /* 0x000fe4000c761270 */
[----:B------:R-:W-:Y:S02]  /*8f160*/  LOP3.LUT R26, R26, 0xff7fffff, RZ, 0xc0, !PT ;  /* 0xff7fffff1a1a7812 */ /* 0x000fe400078ec0ff */
[----:B------:R-:W-:Y:S01]  /*8f170*/  ISETP.LT.AND P2, PT, R4, UR32, !P0 ;  /* 0x0000002004007c0c */ /* 0x000fe2000c741270 */
[----:B------:R3:W-:Y:S01]  /*8f180*/  STL [R1+0x4c4], R8 ;  /* 0x0004c40801007387 */ /* 0x0007e20000100800 */
[----:B------:R-:W0:Y:S01]  /*8f190*/  LDCU UR50, c[0x0][0x398] ;  /* 0x00007300ff3277ac */ /* 0x000e220008000800 */
[----:B------:R-:W0:Y:S04]  /*8f1a0*/  LDCU UR32, c[0x0][0x398] ;  /* 0x00007300ff2077ac */ /* 0x000e280008000800 */
        /* <DEDUP_REMOVED lines=31> */
[----:B0-----:R-:W-:Y:S02]  /*8f3a0*/  ISETP.LT.AND P2, PT, R0, UR40, !P0 ;  /* 0x0000002800007c0c */ /* 0x001fe4000c741270 */
[----:B------:R-:W-:Y:S01]  /*8f3b0*/  ISETP.LT.AND P1, PT, R5, UR50, !P0 ;  /* 0x0000003205007c0c */ /* 0x000fe2000c721270 */
[----:B------:R-:W0:Y:S01]  /*8f3c0*/  LDCU UR50, c[0x0][0x398] ;  /* 0x00007300ff3277ac */ /* 0x000e220008000800 */
[----:B------:R-:W-:-:S09]  /*8f3d0*/  LOP3.LUT R26, R26, 0xffff7fff, RZ, 0xc0, !PT ;  /* 0xffff7fff1a1a7812 */ /* 0x000fd200078ec0ff */
[----:B------:R-:W-:Y:S02]  /*8f3e0*/  @P2 LOP3.LUT R26, R26, 0x8000, RZ, 0xfc, !PT ;  /* 0x000080001a1a2812 */ /* 0x000fe400078efcff */
[----:B------:R-:W-:Y:S02]  /*8f3f0*/  ISETP.LT.AND P2, PT, R4, UR43, !P0 ;  /* 0x0000002b04007c0c */ /* 0x000fe4000c741270 */
[----:B------:R-:W-:Y:S01]  /*8f400*/  ISETP.LT.AND P3, PT, R10, UR47, !P0 ;  /* 0x0000002f0a007c0c */ /* 0x000fe2000c761270 */
[----:B------:R3:W-:Y:S01]  /*8f410*/  STL [R1+0x494], R8 ;  /* 0x0004940801007387 */ /* 0x0007e20000100800 */
[----:B------:R-:W-:Y:S01]  /*8f420*/  LOP3.LUT R26, R26, 0xfffbffff, RZ, 0xc0, !PT ;  /* 0xfffbffff1a1a7812 */ /* 0x000fe200078ec0ff */
[----:B------:R-:W0:Y:S03]  /*8f430*/  LDCU.64 UR42, c[0x0][0x398] ;  /* 0x00007300ff2a77ac */ /* 0x000e260008000a00 */
[----:B------:R-:W-:Y:S01]  /*8f440*/  @P1 LOP3.LUT R26, R26, 0x40000, RZ, 0xfc, !PT ;  /* 0x000400001a1a1812 */ /* 0x000fe200078efcff */
[----:B------:R-:W1:Y:S01]  /*8f450*/  LDCU UR47, c[0x0][0x398] ;  /* 0x00007300ff2f77ac */ /* 0x000e620008000800 */
[----:B------:R-:W-:-:S02]  /*8f460*/  ISETP.LT.AND P1, PT, R3, UR49, !P0 ;  /* 0x0000003103007c0c */ /* 0x000fc4000c721270 */
[----:B------:R-:W-:Y:S01]  /*8f470*/  LOP3.LUT R26, R26, 0xfffdffff, RZ, 0xc0, !PT ;  /* 0xfffdffff1a1a7812 */ /* 0x000fe200078ec0ff */
[----:B------:R-:W1:Y:S03]  /*8f480*/  LDCU UR49, c[0x0][0x398] ;  /* 0x00007300ff3177ac */ /* 0x000e660008000800 */
[----:B------:R-:W-:-:S04]  /*8f490*/  @P2 LOP3.LUT R26, R26, 0x20000, RZ, 0xfc, !PT ;  /* 0x000200001a1a2812 */ /* 0x000fc800078efcff */
[----:B------:R-:W-:-:S04]  /*8f4a0*/  LOP3.LUT R26, R26, 0xfffeffff, RZ, 0xc0, !PT ;  /* 0xfffeffff1a1a7812 */ /* 0x000fc800078ec0ff */
[----:B------:R-:W-:Y:S02]  /*8f4b0*/  @P1 LOP3.LUT R26, R26, 0x10000, RZ, 0xfc, !PT ;  /* 0x000100001a1a1812 */ /* 0x000fe400078efcff */
[----:B0-----:R-:W-:Y:S01]  /*8f4c0*/  ISETP.LT.AND P2, PT, R11, UR50, !P0 ;  /* 0x000000320b007c0c */ /* 0x001fe2000c741270 */
        /* <DEDUP_REMOVED lines=19> */
[----:B------:R-:W-:Y:S02]  /*8f600*/  ISETP.LT.AND P2, PT, R0, UR42, !P0 ;  /* 0x0000002a00007c0c */ /* 0x000fe4000c741270 */
        /* <DEDUP_REMOVED lines=8> */
[----:B------:R-:W0:Y:S03]  /*8f690*/  LDCU UR66, c[0x0][0x398] ;  /* 0x00007300ff4277ac */ /* 0x000e260008000800 */
        /* <DEDUP_REMOVED lines=25> */
[----:B---3--:R-:W-:-:S05]  /*8f830*/  F2FP.SATFINITE.E4M3.F32.PACK_AB_MERGE_C R8, R18, R17, RZ ;  /* 0x000000111208723e */ /* 0x008fca00048070ff */
[----:B------:R3:W-:Y:S04]  /*8f840*/  STL [R1+0x440], R8 ;  /* 0x0004400801007387 */ /* 0x0007e80000100800 */
[----:B------:R-:W3:Y:S04]  /*8f850*/  LDL.LU R17, [R1+0x10d8] ;  /* 0x0010d80001117983 */ /* 0x000ee80000300800 */
[----:B------:R-:W3:Y:S01]  /*8f860*/  LDL.LU R18, [R1+0x10dc] ;  /* 0x0010dc0001127983 */ /* 0x000ee20000300800 */
[----:B------:R-:W-:Y:S02]  /*8f870*/  ISETP.LT.AND P2, PT, R0, UR44, !P0 ;  /* 0x0000002c00007c0c */ /* 0x000fe4000c741270 */
[----:B0-----:R-:W-:Y:S01]  /*8f880*/  ISETP.LT.AND P1, PT, R5, UR67, !P0 ;  /* 0x0000004305007c0c */ /* 0x001fe2000c721270 */
[----:B------:R-:W0:Y:S01]  /*8f890*/  LDCU UR67, c[0x0][0x398] ;  /* 0x00007300ff4377ac */ /* 0x000e220008000800 */
[----:B------:R-:W-:-:S02]  /*8f8a0*/  LOP3.LUT R26, R26, 0xfffffffb, RZ, 0xc0, !PT ;  /* 0xfffffffb1a1a7812 */ /* 0x000fc400078ec0ff */
[----:B-1----:R-:W-:Y:S01]  /*8f8b0*/  ISETP.LT.AND P3, PT, R10, UR64, !P0 ;  /* 0x000000400a007c0c */ /* 0x002fe2000c761270 */
[----:B------:R-:W1:Y:S06]  /*8f8c0*/  LDCU UR64, c[0x0][0x398] ;  /* 0x00007300ff4077ac */ /* 0x000e6c0008000800 */
[----:B------:R-:W-:Y:S02]  /*8f8d0*/  @P2 LOP3.LUT R25, R25, 0x80000000, RZ, 0xfc, !PT ;  /* 0x8000000019192812 */ /* 0x000fe400078efcff */
[----:B------:R-:W-:Y:S01]  /*8f8e0*/  ISETP.LT.AND P2, PT, R4, UR66, !P0 ;  /* 0x0000004204007c0c */ /* 0x000fe2000c741270 */
[----:B------:R-:W1:Y:S01]  /*8f8f0*/  LDCU UR66, c[0x0][0x398] ;  /* 0x00007300ff4277ac */ /* 0x000e620008000800 */
[----:B------:R-:W-:-:S02]  /*8f900*/  @P1 LOP3.LUT R26, R26, 0x4, RZ, 0xfc, !PT ;  /* 0x000000041a1a1812 */ /* 0x000fc400078efcff */
[----:B------:R-:W-:Y:S01]  /*8f910*/  ISETP.LT.AND P1, PT, R3, UR65, !P0 ;  /* 0x0000004103007c0c */ /* 0x000fe2000c721270 */
[----:B------:R-:W1:Y:S01]  /*8f920*/  LDCU UR65, c[0x0][0x398] ;  /* 0x00007300ff4177ac */ /* 0x000e620008000800 */
[----:B------:R-:W-:Y:S02]  /*8f930*/  LOP3.LUT R26, R26, 0xfffffffd, RZ, 0xc0, !PT ;  /* 0xfffffffd1a1a7812 */ /* 0x000fe400078ec0ff */
[----:B------:R-:W-:-:S05]  /*8f940*/  LOP3.LUT R25, R25, 0xbfffffff, RZ, 0xc0, !PT ;  /* 0xbfffffff19197812 */ /* 0x000fca00078ec0ff */
[----:B------:R-:W-:Y:S02]  /*8f950*/  @P2 LOP3.LUT R26, R26, 0x2, RZ, 0xfc, !PT ;  /* 0x000000021a1a2812 */ /* 0x000fe400078efcff */
[----:B0-----:R-:W-:Y:S01]  /*8f960*/  ISETP.LT.AND P2, PT, R11, UR67, !P0 ;  /* 0x000000430b007c0c */ /* 0x001fe2000c741270 */
[----:B------:R-:W0:Y:S01]  /*8f970*/  LDCU UR67, c[0x0][0x398] ;  /* 0x00007300ff4377ac */ /* 0x000e220008000800 */
[----:B------:R-:W-:Y:S02]  /*8f980*/  LOP3.LUT R26, R26, 0xfffffffe, RZ, 0xc0, !PT ;  /* 0xfffffffe1a1a7812 */ /* 0x000fe400078ec0ff */
[----:B------:R-:W-:Y:S02]  /*8f990*/  @P3 LOP3.LUT R25, R25, 0x40000000, RZ, 0xfc, !PT ;  /* 0x4000000019193812 */ /* 0x000fe400078efcff */
        /* <DEDUP_REMOVED lines=14> */
[----:B---3--:R-:W-:-:S03]  /*8fa80*/  F2FP.SATFINITE.E4M3.F32.PACK_AB_MERGE_C R8, R18, R17, RZ ;  /* 0x000000111208723e */ /* 0x008fc600048070ff */
[----:B------:R-:W3:Y:S04]  /*8fa90*/  LDL.LU R17, [R1+0x10c0] ;  /* 0x0010c00001117983 */ /* 0x000ee80000300800 */
[----:B------:R-:W3:Y:S01]  /*8faa0*/  LDL.LU R18, [R1+0x10c4] ;  /* 0x0010c40001127983 */ /* 0x000ee20000300800 */
[----:B------:R-:W-:Y:S02]  /*8fab0*/  ISETP.LT.AND P1, PT, R0, UR40, !P0 ;  /* 0x0000002800007c0c */ /* 0x000fe4000c721270 */
[----:B-1----:R-:W-:Y:S01]  /*8fac0*/  ISETP.LT.AND P3, PT, R5, UR65, !P0 ;  /* 0x0000004105007c0c */ /* 0x002fe2000c761270 */
[----:B------:R-:W1:Y:S01]  /*8fad0*/  LDCU UR65, c[0x0][0x398] ;  /* 0x00007300ff4177ac */ /* 0x000e620008000800 */
[----:B------:R-:W-:Y:S02]  /*8fae0*/  LOP3.LUT R25, R25, 0xff7fffff, RZ, 0xc0, !PT ;  /* 0xff7fffff19197812 */ /* 0x000fe400078ec0ff */
[----:B------:R-:W-:Y:S01]  /*8faf0*/  ISETP.LT.AND P2, PT, R4, UR64, !P0 ;  /* 0x0000004004007c0c */ /* 0x000fe2000c741270 */
[----:B------:R-:W1:Y:S06]  /*8fb00*/  LDCU UR64, c[0x0][0x398] ;  /* 0x00007300ff4077ac */ /* 0x000e6c0008000800 */
        /* <DEDUP_REMOVED lines=8> */
[----:B------:R3:W-:Y:S01]  /*8fb90*/  STL [R1+0x448], R8 ;  /* 0x0004480801007387 */ /* 0x0007e20000100800 */
[----:B------:R-:W-:Y:S01]  /*8fba0*/  LOP3.LUT R25, R25, 0xfeffffff, RZ, 0xc0, !PT ;  /* 0xfeffffff19197812 */ /* 0x000fe200078ec0ff */
[----:B------:R-:W0:Y:S03]  /*8fbb0*/  LDCU UR66, c[0x0][0x398] ;  /* 0x00007300ff4277ac */ /* 0x000e260008000800 */
[----:B------:R-:W-:Y:S02]  /*8fbc0*/  @P1 LOP3.LUT R25, R25, 0x1000000, RZ, 0xfc, !PT ;  /* 0x0100000019191812 */ /* 0x000fe400078efcff */
[----:B-1----:R-:W-:Y:S01]  /*8fbd0*/  ISETP.LT.AND P2, PT, R11, UR65, !P0 ;  /* 0x000000410b007c0c */ /* 0x002fe2000c741270 */
[----:B------:R-:W1:Y:S01]  /*8fbe0*/  LDCU UR65, c[0x0][0x398] ;  /* 0x00007300ff4177ac */ /* 0x000e620008000800 */
[----:B------:R-:W-:-:S04]  /*8fbf0*/  LOP3.LUT R25, R25, 0xffbfffff, RZ, 0xc0, !PT ;  /* 0xffbfffff19197812 */ /* 0x000fc800078ec0ff */
[----:B------:R-:W-:Y:S02]  /*8fc00*/  @P3 LOP3.LUT R25, R25, 0x400000, RZ, 0xfc, !PT ;  /* 0x0040000019193812 */ /* 0x000fe400078efcff */
[----:B------:R-:W-:Y:S01]  /*8fc10*/  ISETP.LT.AND P1, PT, R7, UR64, !P0 ;  /* 0x0000004007007c0c */ /* 0x000fe2000c721270 */
[----:B------:R-:W1:Y:S01]  /*8fc20*/  LDCU UR64, c[0x0][0x398] ;  /* 0x00007300ff4077ac */ /* 0x000e620008000800 */
[----:B------:R-:W-:-:S04]  /*8fc30*/  LOP3.LUT R25, R25, 0xffdfffff, RZ, 0xc0, !PT ;  /* 0xffdfffff19197812 */ /* 0x000fc800078ec0ff */
[----:B------:R-:W-:Y:S02]  /*8fc40*/  @P2 LOP3.LUT R25, R25, 0x200000, RZ, 0xfc, !PT ;  /* 0x0020000019192812 */ /* 0x000fe400078efcff */
[----:B0-----:R-:W-:Y:S01]  /*8fc50*/  ISETP.LT.AND P0, PT, R6, UR67, !P0 ;  /* 0x0000004306007c0c */ /* 0x001fe2000c701270 */
        /* <DEDUP_REMOVED lines=11> */
[----:B------:R-:W-:Y:S01]  /*8fd10*/  ISETP.LT.AND P1, PT, R0, UR42, !P0 ;  /* 0x0000002a00007c0c */ /* 0x000fe2000c721270 */
[----:B------:R-:W0:Y:S01]  /*8fd20*/  LDCU UR42, c[0x0][0x398] ;  /* 0x00007300ff2a77ac */ /* 0x000e220008000800 */
[----:B------:R-:W-:Y:S02]  /*8fd30*/  ISETP.LT.AND P3, PT, R5, UR70, !P0 ;  /* 0x0000004605007c0c */ /* 0x000fe4000c761270 */
[----:B------:R-:W-:Y:S01]  /*8fd40*/  LOP3.LUT R25, R25, 0xffff7fff, RZ, 0xc0, !PT ;  /* 0xffff7fff19197812 */ /* 0x000fe200078ec0ff */
[----:B------:R-:W0:Y:S01]  /*8fd50*/  LDCU UR70, c[0x0][0x398] ;  /* 0x00007300ff4677ac */ /* 0x000e220008000800 */
[----:B------:R-:W-:Y:S01]  /*8fd60*/  ISETP.LT.AND P2, PT, R4, UR76, !P0 ;  /* 0x0000004c04007c0c */ /* 0x000fe2000c741270 */
[----:B------:R-:W0:Y:S06]  /*8fd70*/  LDCU UR76, c[0x0][0x398] ;  /* 0x00007300ff4c77ac */ /* 0x000e2c0008000800 */
[----:B------:R-:W-:-:S04]  /*8fd80*/  @P1 LOP3.LUT R25, R25, 0x8000, RZ, 0xfc, !PT ;  /* 0x0000800019191812 */ /* 0x000fc800078efcff */
[----:B------:R-:W-:-:S04]  /*8fd90*/  LOP3.LUT R25, R25, 0xfffbffff, RZ, 0xc0, !PT ;  /* 0xfffbffff19197812 */ /* 0x000fc800078ec0ff */
[----:B------:R-:W-:Y:S02]  /*8fda0*/  @P3 LOP3.LUT R25, R25, 0x40000, RZ, 0xfc, !PT ;  /* 0x0004000019193812 */ /* 0x000fe400078efcff */
[----:B------:R-:W-:Y:S01]  /*8fdb0*/  ISETP.LT.AND P1, PT, R3, UR75, !P0 ;  /* 0x0000004b03007c0c */ /* 0x000fe2000c721270 */
[----:B------:R-:W1:Y:S01]  /*8fdc0*/  LDCU UR75, c[0x0][0x398] ;  /* 0x00007300ff4b77ac */ /* 0x000e620008000800 */
[----:B------:R-:W-:-:S04]  /*8fdd0*/  LOP3.LUT R25, R25, 0xfffdffff, RZ, 0xc0, !PT ;  /* 0xfffdffff19197812 */ /* 0x000fc800078ec0ff */
[----:B------:R-:W-:Y:S02]  /*8fde0*/  @P2 LOP3.LUT R25, R25, 0x20000, RZ, 0xfc, !PT ;  /* 0x0002000019192812 */ /* 0x000fe400078efcff */
[----:B------:R-:W-:Y:S01]  /*8fdf0*/  ISETP.LT.AND P3, PT, R10, UR71, !P0 ;  /* 0x000000470a007c0c */ /* 0x000fe2000c761270 */
[----:B------:R1:W-:Y:S01]  /*8fe00*/  STL [R1+0x414], R8 ;  /* 0x0004140801007387 */ /* 0x0003e20000100800 */
[----:B------:R-:W-:Y:S01]  /*8fe10*/  LOP3.LUT R25, R25, 0xfffeffff, RZ, 0xc0, !PT ;  /* 0xfffeffff19197812 */ /* 0x000fe200078ec0ff */
[----:B------:R-:W1:Y:S03]  /*8fe20*/  LDCU UR71, c[0x0][0x398] ;  /* 0x00007300ff4777ac */ /* 0x000e660008000800 */
        /* <DEDUP_REMOVED lines=9> */
[----:B-1----:R-:W-:Y:S01]  /*8fec0*/  ISETP.LT.AND P0, PT, R6, UR75, !P0 ;  /* 0x0000004b06007c0c */ /* 0x002fe2000c701270 */
[----:B------:R-:W1:Y:S01]  /*8fed0*/  LDCU UR75, c[0x0][0x398] ;  /* 0x00007300ff4b77ac */ /* 0x000e620008000800 */
[----:B------:R-:W-:-:S04]  /*8fee0*/  LOP3.LUT R25, R25, 0xffffefff, RZ, 0xc0, !PT ;  /* 0xffffefff19197812 */ /* 0x000fc800078ec0ff */
[----:B------:R-:W-:-:S04]  /*8fef0*/  @P1 LOP3.LUT R25, R25, 0x1000, RZ, 0xfc, !PT ;  /* 0x0000100019191812 */ /* 0x000fc800078efcff */
[----:B------:R-:W-:-:S04]  /*8ff00*/  LOP3.LUT R25, R25, 0xfffff7ff, RZ, 0xc0, !PT ;  /* 0xfffff7ff19197812 */ /* 0x000fc800078ec0ff */
[----:B------:R-:W-:Y:S02]  /*8ff10*/  @P0 LOP3.LUT R25, R25, 0x800, RZ, 0xfc, !PT ;  /* 0x0000080019190812 */ /* 0x000fe400078efcff */
[----:B--2---:R-:W-:Y:S01]  /*8ff20*/  ISETP.GE.AND P0, PT, R2, UR41, PT ;  /* 0x0000002902007c0c */ /* 0x004fe2000bf06270 */
[----:B------:R-:W2:Y:S01]  /*8ff30*/  LDCU.64 UR40, c[0x0][0x398] ;  /* 0x00007300ff2877ac */ /* 0x000ea20008000a00 */
[----:B------:R-:W2:Y:S04]  /*8ff40*/  LDL.LU R2, [R1+0x3b40] ;  /* 0x003b400001027983 */ /* 0x000ea80000300800 */
[----:B------:R-:W4:Y:S01]  /*8ff50*/  LDL.LU R8, [R1+0x1210] ;  /* 0x0012100001087983 */ /* 0x000f220000300800 */
[----:B---3--:R-:W-:-:S03]  /*8ff60*/  F2FP.SATFINITE.E4M3.F32.PACK_AB_MERGE_C R9, R18, R17, RZ ;  /* 0x000000111209723e */ /* 0x008fc600048070ff */
[----:B------:R-:W4:Y:S01]  /*8ff70*/  LDL.LU R17, [R1+0x1214] ;  /* 0x0012140001117983 */ /* 0x000f220000300800 */
[----:B------:R-:W-:Y:S01]  /*8ff80*/  ISETP.LT.AND P1, PT, R0, UR44, !P0 ;  /* 0x0000002c00007c0c */ /* 0x000fe2000c721270 */
[----:B------:R-:W3:Y:S01]  /*8ff90*/  LDCU UR44, c[0x0][0x398] ;  /* 0x00007300ff2c77ac */ /* 0x000ee20008000800 */
[----:B0-----:R-:W-:Y:S02]  /*8ffa0*/  ISETP.LT.AND P3, PT, R5, UR70, !P0 ;  /* 0x0000004605007c0c */ /* 0x001fe4000c761270 */
        /* <DEDUP_REMOVED lines=8> */
[----:B-1----:R-:W-:Y:S01]  /*90030*/  ISETP.LT.AND P1, PT, R3, UR75, !P0 ;  /* 0x0000004b03007c0c */ /* 0x002fe2000c721270 */
[----:B------:R-:W1:Y:S01]  /*90040*/  LDCU UR75, c[0x0][0x398] ;  /* 0x00007300ff4b77ac */ /* 0x000e620008000800 */
        /* <DEDUP_REMOVED lines=22> */
[----:B------:R-:W2:Y:S04]  /*901b0*/  LDL.LU R2, [R1+0x3b44] ;  /* 0x003b440001027983 */ /* 0x000ea80000300800 */
[----:B------:R-:W3:Y:S04]  /*901c0*/  LDL.LU R13, [R1+0x1218] ;  /* 0x00121800010d7983 */ /* 0x000ee80000300800 */
[----:B------:R-:W3:Y:S04]  /*901d0*/  LDL.LU R18, [R1+0x121c] ;  /* 0x00121c0001127983 */ /* 0x000ee80000300800 */
[----:B0-----:R-:W3:Y:S01]  /*901e0*/  LDL.LU R9, [R1+0x3b48] ;  /* 0x003b480001097983 */ /* 0x001ee20000300800 */
[----:B----4-:R-:W-:-:S03]  /*901f0*/  F2FP.SATFINITE.E4M3.F32.PACK_AB_MERGE_C R16, R17, R8, RZ ;  /* 0x000000081110723e */ /* 0x010fc600048070ff */
[----:B------:R-:W4:Y:S04]  /*90200*/  LDL.LU R8, [R1+0x1200] ;  /* 0x0012000001087983 */ /* 0x000f280000300800 */
[----:B------:R-:W4:Y:S01]  /*90210*/  LDL.LU R17, [R1+0x1204] ;  /* 0x0012040001117983 */ /* 0x000f220000300800 */
[----:B------:R-:W-:Y:S01]  /*90220*/  ISETP.LT.AND P3, PT, R5, UR70, !P0 ;  /* 0x0000004605007c0c */ /* 0x000fe2000c761270 */
[----:B------:R-:W0:Y:S01]  /*90230*/  LDCU UR70, c[0x0][0x398] ;  /* 0x00007300ff4677ac */ /* 0x000e220008000800 */
[----:B------:R-:W-:Y:S02]  /*90240*/  ISETP.LT.AND P1, PT, R0, UR40, !P0 ;  /* 0x0000002800007c0c */ /* 0x000fe4000c721270 */
[----:B------:R-:W-:Y:S01]  /*90250*/  ISETP.LT.AND P2, PT, R4, UR76, !P0 ;  /* 0x0000004c04007c0c */ /* 0x000fe2000c741270 */
[----:B------:R-:W0:Y:S01]  /*90260*/  LDCU UR40, c[0x0][0x398] ;  /* 0x00007300ff2877ac */ /* 0x000e220008000800 */
[----:B------:R-:W-:-:S02]  /*90270*/  LOP3.LUT R25, R25, 0xfffffffb, RZ, 0xc0, !PT ;  /* 0xfffffffb19197812 */ /* 0x000fc400078ec0ff */
[----:B------:R-:W-:Y:S01]  /*90280*/  LOP3.LUT R22, R22, 0x7fffffff, RZ, 0xc0, !PT ;  /* 0x7fffffff16167812 */ /* 0x000fe200078ec0ff */
[----:B------:R-:W0:Y:S04]  /*90290*/  LDCU UR76, c[0x0][0x398] ;  /* 0x00007300ff4c77ac */ /* 0x000e280008000800 */
[----:B------:R-:W-:Y:S02]  /*902a0*/  @P3 LOP3.LUT R25, R25, 0x4, RZ, 0xfc, !PT ;  /* 0x0000000419193812 */ /* 0x000fe400078efcff */
[----:B------:R-:W-:Y:S02]  /*902b0*/  ISETP.LT.AND P3, PT, R10, UR14, !P0 ;  /* 0x0000000e0a007c0c */ /* 0x000fe4000c761270 */
[----:B------:R-:W-:Y:S02]  /*902c0*/  @P1 LOP3.LUT R24, R24, 0x80000000, RZ, 0xfc, !PT ;  /* 0x8000000018181812 */ /* 0x000fe400078efcff */
[----:B-1----:R-:W-:Y:S01]  /*902d0*/  ISETP.LT.AND P1, PT, R3, UR75, !P0 ;  /* 0x0000004b03007c0c */ /* 0x002fe2000c721270 */
[----:B------:R-:W1:Y:S01]  /*902e0*/  LDCU UR75, c[0x0][0x398] ;  /* 0x00007300ff4b77ac */ /* 0x000e620008000800 */
[----:B------:R-:W-:-:S02]  /*902f0*/  LOP3.LUT R25, R25, 0xfffffffd, RZ, 0xc0, !PT ;  /* 0xfffffffd19197812 */ /* 0x000fc400078ec0ff */
[----:B------:R-:W-:Y:S02]  /*90300*/  LOP3.LUT R24, R24, 0xbfffffff, RZ, 0xc0, !PT ;  /* 0xbfffffff18187812 */ /* 0x000fe400078ec0ff */
[----:B------:R-:W-:Y:S02]  /*90310*/  @P2 LOP3.LUT R25, R25, 0x2, RZ, 0xfc, !PT ;  /* 0x0000000219192812 */ /* 0x000fe400078efcff */
[----:B------:R-:W-:Y:S02]  /*90320*/  ISETP.LT.AND P2, PT, R11, UR10, !P0 ;  /* 0x0000000a0b007c0c */ /* 0x000fe4000c741270 */
[----:B------:R-:W-:Y:S02]  /*90330*/  LOP3.LUT R25, R25, 0xfffffffe, RZ, 0xc0, !PT ;  /* 0xfffffffe19197812 */ /* 0x000fe400078ec0ff */
[----:B------:R-:W-:Y:S02]  /*90340*/  @P3 LOP3.LUT R24, R24, 0x40000000, RZ, 0xfc, !PT ;  /* 0x4000000018183812 */ /* 0x000fe400078efcff */
[----:B------:R-:W-:-:S02]  /*90350*/  @P1 LOP3.LUT R25, R25, 0x1, RZ, 0xfc, !PT ;  /* 0x0000000119191812 */ /* 0x000fc400078efcff */
[----:B------:R-:W-:Y:S02]  /*90360*/  ISETP.LT.AND P1, PT, R7, UR16, !P0 ;  /* 0x0000001007007c0c */ /* 0x000fe4000c721270 */
[----:B------:R-:W-:Y:S02]  /*90370*/  LOP3.LUT R24, R24, 0xdfffffff, RZ, 0xc0, !PT ;  /* 0xdfffffff18187812 */ /* 0x000fe400078ec0ff */
[----:B------:R-:W-:Y:S01]  /*90380*/  ISETP.LT.AND P0, PT, R6, UR15, !P0 ;  /* 0x0000000f06007c0c */ /* 0x000fe2000c701270 */
[----:B------:R-:W0:Y:S01]  /*90390*/  LDCU.64 UR14, c[0x0][0x398] ;  /* 0x00007300ff0e77ac */ /* 0x000e220008000a00 */
[----:B------:R-:W-:-:S04]  /*903a0*/  @P2 LOP3.LUT R24, R24, 0x20000000, RZ, 0xfc, !PT ;  /* 0x2000000018182812 */ /* 0x000fc800078efcff */
[----:B------:R-:W-:-:S04]  /*903b0*/  LOP3.LUT R24, R24, 0xefffffff, RZ, 0xc0, !PT ;  /* 0xefffffff18187812 */ /* 0x000fc800078ec0ff */
[----:B------:R-:W-:-:S04]  /*903c0*/  @P1 LOP3.LUT R24, R24, 0x10000000, RZ, 0xfc, !PT ;  /* 0x1000000018181812 */ /* 0x000fc800078efcff */
[----:B------:R-:W-:-:S04]  /*903d0*/  LOP3.LUT R24, R24, 0xf7ffffff, RZ, 0xc0, !PT ;  /* 0xf7ffffff18187812 */ /* 0x000fc800078ec0ff */
[----:B------:R-:W-:-:S04]  /*903e0*/  @P0 LOP3.LUT R24, R24, 0x8000000, RZ, 0xfc, !PT ;  /* 0x0800000018180812 */ /* 0x000fc800078efcff */
[----:B------:R-:W-:Y:S02]  /*903f0*/  LOP3.LUT R24, R24, 0xff7fffff, RZ, 0xc0, !PT ;  /* 0xff7fffff18187812 */ /* 0x000fe400078ec0ff */
[----:B--2---:R-:W-:Y:S01]  /*90400*/  ISETP.GE.AND P0, PT, R2, UR45, PT ;  /* 0x0000002d02007c0c */ /* 0x004fe2000bf06270 */
[----:B------:R-:W2:Y:S01]  /*90410*/  LDCU UR45, c[0x0][0x398] ;  /* 0x00007300ff2d77ac */ /* 0x000ea20008000800 */
[----:B------:R-:W2:Y:S02]  /*90420*/  LDL.LU R2, [R1+0x3b4c] ;  /* 0x003b4c0001027983 */ /* 0x000ea40000300800 */
[----:B0-----:R-:W-:Y:S01]  /*90430*/  ISETP.LT.AND P1, PT, R0, UR14, !P0 ;  /* 0x0000000e00007c0c */ /* 0x001fe2000c721270 */
[----:B------:R-:W0:Y:S01]  /*90440*/  LDCU UR14, c[0x0][0x398] ;  /* 0x00007300ff0e77ac */ /* 0x000e220008000800 */
[----:B------:R-:W-:Y:S02]  /*90450*/  ISETP.LT.AND P3, PT, R5, UR8, !P0 ;  /* 0x0000000805007c0c */ /* 0x000fe4000c761270 */
[----:B------:R-:W-:-:S09]  /*90460*/  ISETP.LT.AND P2, PT, R4, UR6, !P0 ;  /* 0x0000000604007c0c */ /* 0x000fd2000c741270 */
[----:B------:R-:W-:-:S04]  /*90470*/  @P1 LOP3.LUT R24, R24, 0x800000, RZ, 0xfc, !PT ;  /* 0x0080000018181812 */ /* 0x000fc800078efcff */
        /* <DEDUP_REMOVED lines=19> */
[----:B------:R-:W-:-:S04]  /*905b0*/  @P1 LOP3.LUT R24, R24, 0x100000, RZ, 0xfc, !PT ;  /* 0x0010000018181812 */ /* 0x000fc800078efcff */
[----:B------:R-:W-:-:S04]  /*905c0*/  LOP3.LUT R24, R24, 0xfff7ffff, RZ, 0xc0, !PT ;  /* 0xfff7ffff18187812 */ /* 0x000fc800078ec0ff */
[----:B------:R-:W-:Y:S02]  /*905d0*/  @P0 LOP3.LUT R24, R24, 0x80000, RZ, 0xfc, !PT ;  /* 0x0008000018180812 */ /* 0x000fe400078efcff */
[----:B---3--:R-:W-:Y:S01]  /*905e0*/  ISETP.GE.AND P0, PT, R9, UR41, PT ;  /* 0x0000002909007c0c */ /* 0x008fe2000bf06270 */
[----:B------:R-:W3:Y:S01]  /*905f0*/  LDCU UR41, c[0x0][0x398] ;  /* 0x00007300ff2977ac */ /* 0x000ee20008000800 */
[----:B----4-:R-:W-:Y:S02]  /*90600*/  F2FP.SATFINITE.E4M3.F32.PACK_AB_MERGE_C R9, R17, R8, RZ ;  /* 0x000000081109723e */ /* 0x010fe400048070ff */
[----:B------:R-:W4:Y:S04]  /*90610*/  LDL.LU R8, [R1+0x1208] ;  /* 0x0012080001087983 */ /* 0x000f280000300800 */
[----:B------:R-:W4:Y:S01]  /*90620*/  LDL.LU R17, [R1+0x120c] ;  /* 0x00120c0001117983 */ /* 0x000f220000300800 */
[----:B0-----:R-:W-:Y:S01]  /*90630*/  ISETP.LT.AND P1, PT, R0, UR16, !P0 ;  /* 0x0000001000007c0c */ /* 0x001fe2000c721270 */
[----:B------:R-:W0:Y:S01]  /*90640*/  LDCU UR16, c[0x0][0x398] ;  /* 0x00007300ff1077ac */ /* 0x000e220008000800 */
[----:B------:R-:W-:-:S02]  /*90650*/  ISETP.LT.AND P3, PT, R5, UR12, !P0 ;  /* 0x0000000c05007c0c */ /* 0x000fc4000c761270 */
[----:B------:R-:W-:Y:S01]  /*90660*/  LOP3.LUT R24, R24, 0xffff7fff, RZ, 0xc0, !PT ;  /* 0xffff7fff18187812 */ /* 0x000fe200078ec0ff */
[----:B------:R-:W0:Y:S01]  /*90670*/  LDCU.64 UR12, c[0x0][0x398] ;  /* 0x00007300ff0c77ac */ /* 0x000e220008000a00 */
[----:B------:R-:W-:Y:S02]  /*90680*/  ISETP.LT.AND P2, PT, R4, UR11, !P0 ;  /* 0x0000000b04007c0c */ /* 0x000fe4000c741270 */
[----:B------:R-:W-:Y:S01]  /*90690*/  F2FP.SATFINITE.E4M3.F32.PACK_AB_MERGE_C R18, R18, R13, RZ ;  /* 0x0000000d1212723e */ /* 0x000fe200048070ff */
[----:B------:R-:W0:Y:S04]  /*906a0*/  LDCU.64 UR10, c[0x0][0x398] ;  /* 0x00007300ff0a77ac */ /* 0x000e280008000a00 */
[----:B------:R-:W-:-:S04]  /*906b0*/  @P1 LOP3.LUT R24, R24, 0x8000, RZ, 0xfc, !PT ;  /* 0x0000800018181812 */ /* 0x000fc800078efcff */
        /* <DEDUP_REMOVED lines=10> */
[----:B------:R-:W0:Y:S01]  /*90760*/  LDCU.64 UR20, c[0x0][0x398] ;  /* 0x00007300ff1477ac */ /* 0x000e220008000a00 */
        /* <DEDUP_REMOVED lines=15> */
[----:B------:R-:W3:Y:S01]  /*90860*/  LDL.LU R13, [R1+0x1240] ;  /* 0x00124000010d7983 */ /* 0x000ee20000300800 */
[----:B----4-:R-:W-:-:S03]  /*90870*/  F2FP.SATFINITE.E4M3.F32.PACK_AB_MERGE_C R14, R17, R8, RZ ;  /* 0x00000008110e723e */ /* 0x010fc600048070ff */
[----:B------:R-:W3:Y:S04]  /*90880*/  LDL.LU R17, [R1+0x1244] ;  /* 0x0012440001117983 */ /* 0x000ee80000300800 */
[----:B------:R-:W4:Y:S01]  /*90890*/  LDL.LU R8, [R1+0x3b54] ;  /* 0x003b540001087983 */ /* 0x000f220000300800 */
[----:B0-----:R-:W-:Y:S01]  /*908a0*/  ISETP.LT.AND P1, PT, R0, UR6, !P0 ;  /* 0x0000000600007c0c */ /* 0x001fe2000c721270 */
[----:B------:R-:W0:Y:S01]  /*908b0*/  LDCU UR6, c[0x0][0x398] ;  /* 0x00007300ff0677ac */ /* 0x000e220008000800 */
        /* <DEDUP_REMOVED lines=35> */
[----:B------:R-:W-:Y:S01]  /*90af0*/  ISETP.LT.AND P3, PT, R5, UR19, !P0 ;  /* 0x0000001305007c0c */ /* 0x000fe2000c761270 */
[----:B------:R-:W0:Y:S01]  /*90b00*/  LDCU UR19, c[0x0][0x398] ;  /* 0x00007300ff1377ac */ /* 0x000e220008000800 */
[----:B------:R-:W-:Y:S02]  /*90b10*/  ISETP.LT.AND P1, PT, R0, UR8, !P0 ;  /* 0x0000000800007c0c */ /* 0x000fe4000c721270 */
[----:B------:R-:W-:Y:S01]  /*90b20*/  ISETP.LT.AND P2, PT, R4, UR28, !P0 ;  /* 0x0000001c04007c0c */ /* 0x000fe2000c741270 */
[----:B------:R-:W0:Y:S01]  /*90b30*/  LDCU UR8, c[0x0][0x398] ;  /* 0x00007300ff0877ac */ /* 0x000e220008000800 */
[----:B------:R-:W-:Y:S01]  /*90b40*/  LOP3.LUT R20, R20, 0x7fffffff, RZ, 0xc0, !PT ;  /* 0x7fffffff14147812 */ /* 0x000fe200078ec0ff */
[----:B------:R-:W0:Y:S06]  /*90b50*/  LDCU UR28, c[0x0][0x398] ;  /* 0x00007300ff1c77ac */ /* 0x000e2c0008000800 */
        /* <DEDUP_REMOVED lines=24> */
[----:B---3--:R-:W-:Y:S02]  /*90ce0*/  F2FP.SATFINITE.E4M3.F32.PACK_AB_MERGE_C R17, R17, R13, RZ ;  /* 0x0000000d1111723e */ /* 0x008fe400048070ff */
[----:B------:R-:W2:Y:S01]  /*90cf0*/  LDL.LU R13, [R1+0x124c] ;  /* 0x00124c00010d7983 */ /* 0x000ea20000300800 */
[----:B----4-:R-:W-:Y:S01]  /*90d00*/  ISETP.GE.AND P0, PT, R8, UR7, PT ;  /* 0x0000000708007c0c */ /* 0x010fe2000bf06270 */
[----:B------:R-:W3:Y:S02]  /*90d10*/  LDCU UR7, c[0x0][0x398] ;  /* 0x00007300ff0777ac */ /* 0x000ee40008000800 */
[----:B------:R-:W4:Y:S01]  /*90d20*/  LDL.LU R8, [R1+0x3b58] ;  /* 0x003b580001087983 */ /* 0x000f220000300800 */
[----:B------:R-:W-:Y:S01]  /*90d30*/  ISETP.LT.AND P1, PT, R0, UR10, !P0 ;  /* 0x0000000a00007c0c */ /* 0x000fe2000c721270 */
[----:B------:R-:W0:Y:S01]  /*90d40*/  LDCU UR10, c[0x0][0x398] ;  /* 0x00007300ff0a77ac */ /* 0x000e220008000800 */
[----:B------:R-:W-:-:S02]  /*90d50*/  ISETP.LT.AND P3, PT, R5, UR25, !P0 ;  /* 0x0000001905007c0c */ /* 0x000fc4000c761270 */
        /* <DEDUP_REMOVED lines=29> */
[----:B--2---:R-:W-:Y:S02]  /*90f30*/  F2FP.SATFINITE.E4M3.F32.PACK_AB_MERGE_C R15, R13, R2, RZ ;  /* 0x000000020d0f723e */ /* 0x004fe400048070ff */
[----:B------:R-:W2:Y:S04]  /*90f40*/  LDL.LU R2, [R1+0x1230] ;  /* 0x0012300001027983 */ /* 0x000ea80000300800 */
[----:B------:R-:W2:Y:S01]  /*90f50*/  LDL.LU R13, [R1+0x1234] ;  /* 0x00123400010d7983 */ /* 0x000ea20000300800 */
[----:B----4-:R-:W-:Y:S01]  /*90f60*/  ISETP.GE.AND P0, PT, R8, UR9, PT ;  /* 0x0000000908007c0c */ /* 0x010fe2000bf06270 */
[----:B------:R-:W4:Y:S02]  /*90f70*/  LDCU UR9, c[0x0][0x398] ;  /* 0x00007300ff0977ac */ /* 0x000f240008000800 */
[----:B------:R-:W3:Y:S01]  /*90f80*/  LDL.LU R8, [R1+0x3b5c] ;  /* 0x003b5c0001087983 */ /* 0x000ee20000300800 */
[----:B------:R-:W-:Y:S01]  /*90f90*/  ISETP.LT.AND P1, PT, R0, UR12, !P0 ;  /* 0x0000000c00007c0c */ /* 0x000fe2000c721270 */
[----:B------:R-:W0:Y:S01]  /*90fa0*/  LDCU UR12, c[0x0][0x398] ;  /* 0x00007300ff0c77ac */ /* 0x000e220008000800 */
[----:B------:R-:W-:Y:S01]  /*90fb0*/  ISETP.LT.AND P3, PT, R5, UR29, !P0 ;  /* 0x0000001d05007c0c */ /* 0x000fe2000c761270 */
[----:B------:R-:W4:Y:S01]  /*90fc0*/  LDL.LU R29, [R1+0x1238] ;  /* 0x00123800011d7983 */ /* 0x000f220000300800 */
        /* <DEDUP_REMOVED lines=31> */
[----:B------:R-:W4:Y:S01]  /*911c0*/  LDL.LU R13, [R1+0x123c] ;  /* 0x00123c00010d7983 */ /* 0x000f220000300800 */
[----:B---3--:R-:W-:Y:S01]  /*911d0*/  ISETP.GE.AND P0, PT, R8, UR11, PT ;  /* 0x0000000b08007c0c */ /* 0x008fe2000bf06270 */
[----:B------:R-:W2:Y:S02]  /*911e0*/  LDCU UR11, c[0x0][0x398] ;  /* 0x00007300ff0b77ac */ /* 0x000ea40008000800 */
[----:B------:R-:W3:Y:S01]  /*911f0*/  LDL.LU R8, [R1+0x3b60] ;  /* 0x003b600001087983 */ /* 0x000ee20000300800 */
[----:B------:R-:W-:Y:S01]  /*91200*/  ISETP.LT.AND P1, PT, R0, UR20, !P0 ;  /* 0x0000001400007c0c */ /* 0x000fe2000c721270 */
[----:B------:R-:W0:Y:S01]  /*91210*/  LDCU UR20, c[0x0][0x398] ;  /* 0x00007300ff1477ac */ /* 0x000e220008000800 */
[----:B------:R-:W-:Y:S01]  /*91220*/  ISETP.LT.AND P3, PT, R5, UR57, !P0 ;  /* 0x0000003905007c0c */ /* 0x000fe2000c761270 */
[----:B------:R-:W2:Y:S01]  /*91230*/  LDL.LU R28, [R1+0x1270] ;  /* 0x00127000011c7983 */ /* 0x000ea20000300800 */
        /* <DEDUP_REMOVED lines=29> */
[----:B----4-:R-:W-:Y:S02]  /*91410*/  F2FP.SATFINITE.E4M3.F32.PACK_AB_MERGE_C R13, R13, R29, RZ ;  /* 0x0000001d0d0d723e */ /* 0x010fe400048070ff */
[----:B------:R-:W2:Y:S01]  /*91420*/  LDL.LU R29, [R1+0x1274] ;  /* 0x00127400011d7983 */ /* 0x000ea20000300800 */
[----:B---3--:R-:W-:Y:S01]  /*91430*/  ISETP.GE.AND P0, PT, R8, UR13, PT ;  /* 0x0000000d08007c0c */ /* 0x008fe2000bf06270 */
[----:B------:R-:W3:Y:S02]  /*91440*/  LDCU UR13, c[0x0][0x398] ;  /* 0x00007300ff0d77ac */ /* 0x000ee40008000800 */
[----:B------:R-:W4:Y:S01]  /*91450*/  LDL.LU R8, [R1+0x3b64] ;  /* 0x003b640001087983 */ /* 0x000f220000300800 */
[----:B------:R-:W-:Y:S01]  /*91460*/  ISETP.LT.AND P2, PT, R5, UR40, !P0 ;  /* 0x0000002805007c0c */ /* 0x000fe2000c741270 */
[----:B------:R-:W1:Y:S01]  /*91470*/  LDCU UR40, c[0x0][0x398] ;  /* 0x00007300ff2877ac */ /* 0x000e620008000800 */
[----:B0-----:R-:W-:-:S02]  /*91480*/  ISETP.LT.AND P3, PT, R0, UR26, !P0 ;  /* 0x0000001a00007c0c */ /* 0x001fc4000c761270 */
[----:B------:R-:W-:Y:S01]  /*91490*/  ISETP.LT.AND P1, PT, R4, UR43, !P0 ;  /* 0x0000002b04007c0c */ /* 0x000fe2000c721270 */
[----:B------:R-:W0:Y:S01]  /*914a0*/  LDCU UR43, c[0x0][0x398] ;  /* 0x00007300ff2b77ac */ /* 0x000e220008000800 */
[----:B------:R-:W-:Y:S01]  /*914b0*/  LOP3.LUT R23, R23, 0xfffffffb, RZ, 0xc0, !PT ;  /* 0xfffffffb17177812 */ /* 0x000fe200078ec0ff */
[----:B------:R-:W0:Y:S06]  /*914c0*/  LDCU UR26, c[0x0][0x398] ;  /* 0x00007300ff1a77ac */ /* 0x000e2c0008000800 */
[----:B------:R-:W-:Y:S02]  /*914d0*/  @P2 LOP3.LUT R23, R23, 0x4, RZ, 0xfc, !PT ;  /* 0x0000000417172812 */ /* 0x000fe400078efcff */
[----:B------:R-:W-:-:S02]  /*914e0*/  @P3 LOP3.LUT R22, R22, 0x80000000, RZ, 0xfc, !PT ;  /* 0x8000000016163812 */ /* 0x000fc400078efcff */
[----:B------:R-:W-:Y:S02]  /*914f0*/  LOP3.LUT R23, R23, 0xfffffffd, RZ, 0xc0, !PT ;  /* 0xfffffffd17177812 */ /* 0x000fe400078ec0ff */
[----:B------:R-:W-:Y:S01]  /*91500*/  ISETP.LT.AND P3, PT, R10, UR45, !P0 ;  /* 0x0000002d0a007c0c */ /* 0x000fe2000c761270 */
[----:B------:R-:W0:Y:S01]  /*91510*/  LDCU UR45, c[0x0][0x398] ;  /* 0x00007300ff2d77ac */ /* 0x000e220008000800 */
[----:B------:R-:W-:Y:S02]  /*91520*/  @P1 LOP3.LUT R23, R23, 0x2, RZ, 0xfc, !PT ;  /* 0x0000000217171812 */ /* 0x000fe400078efcff */
[----:B------:R-:W-:Y:S02]  /*91530*/  ISETP.LT.AND P1, PT, R3, UR41, !P0 ;  /* 0x0000002903007c0c */ /* 0x000fe4000c721270 */
[----:B-1----:R-:W-:Y:S01]  /*91540*/  ISETP.LT.AND P2, PT, R11, UR40, !P0 ;  /* 0x000000280b007c0c */ /* 0x002fe2000c741270 */
[----:B------:R-:W1:Y:S01]  /*91550*/  LDCU.64 UR40, c[0x0][0x398] ;  /* 0x00007300ff2877ac */ /* 0x000e620008000a00 */
[----:B------:R-:W-:-:S02]  /*91560*/  LOP3.LUT R22, R22, 0xbfffffff, RZ, 0xc0, !PT ;  /* 0xbfffffff16167812 */ /* 0x000fc400078ec0ff */
[----:B------:R-:W-:-:S03]  /*91570*/  LOP3.LUT R23, R23, 0xfffffffe, RZ, 0xc0, !PT ;  /* 0xfffffffe17177812 */ /* 0x000fc600078ec0ff */
[----:B------:R-:W-:-:S04]  /*91580*/  @P3 LOP3.LUT R22, R22, 0x40000000, RZ, 0xfc, !PT ;  /* 0x4000000016163812 */ /* 0x000fc800078efcff */
[----:B------:R-:W-:Y:S02]  /*91590*/  @P1 LOP3.LUT R23, R23, 0x1, RZ, 0xfc, !PT ;  /* 0x0000000117171812 */ /* 0x000fe400078efcff */
[----:B0-----:R-:W-:Y:S01]  /*915a0*/  ISETP.LT.AND P1, PT, R7, UR43, !P0 ;  /* 0x0000002b07007c0c */ /* 0x001fe2000c721270 */
[----:B------:R-:W0:Y:S01]  /*915b0*/  LDCU UR43, c[0x0][0x398] ;  /* 0x00007300ff2b77ac */ /* 0x000e220008000800 */
[----:B------:R-:W-:-:S04]  /*915c0*/  LOP3.LUT R22, R22, 0xdfffffff, RZ, 0xc0, !PT ;  /* 0xdfffffff16167812 */ /* 0x000fc800078ec0ff */
[----:B------:R-:W-:Y:S02]  /*915d0*/  @P2 LOP3.LUT R22, R22, 0x20000000, RZ, 0xfc, !PT ;  /* 0x2000000016162812 */ /* 0x000fe400078efcff */
[----:B------:R-:W-:Y:S02]  /*915e0*/  ISETP.LT.AND P0, PT, R6, UR42, !P0 ;  /* 0x0000002a06007c0c */ /* 0x000fe4000c701270 */
[----:B------:R-:W-:-:S04]  /*915f0*/  LOP3.LUT R22, R22, 0xefffffff, RZ, 0xc0, !PT ;  /* 0xefffffff16167812 */ /* 0x000fc800078ec0ff */
[----:B------:R-:W-:-:S04]  /*91600*/  @P1 LOP3.LUT R22, R22, 0x10000000, RZ, 0xfc, !PT ;  /* 0x1000000016161812 */ /* 0x000fc800078efcff */
[----:B------:R-:W-:-:S04]  /*91610*/  LOP3.LUT R22, R22, 0xf7ffffff, RZ, 0xc0, !PT ;  /* 0xf7ffffff16167812 */ /* 0x000fc800078ec0ff */
[----:B------:R-:W-:Y:S02]  /*91620*/  @P0 LOP3.LUT R22, R22, 0x8000000, RZ, 0xfc, !PT ;  /* 0x0800000016160812 */ /* 0x000fe400078efcff */
[----:B--2---:R-:W-:-:S05]  /*91630*/  F2FP.SATFINITE.E4M3.F32.PACK_AB_MERGE_C R28, R29, R28, RZ ;  /* 0x0000001c1d1c723e */ /* 0x004fca00048070ff */
[----:B------:R2:W-:Y:S04]  /*91640*/  STL [R1+0xe0], R28 ;  /* 0x0000e01c01007387 */ /* 0x0005e80000100800 */
[----:B--2---:R-:W2:Y:S04]  /*91650*/  LDL.LU R28, [R1+0x1278] ;  /* 0x00127800011c7983 */ /* 0x004ea80000300800 */
[----:B------:R-:W2:Y:S01]  /*91660*/  LDL.LU R29, [R1+0x127c] ;  /* 0x00127c00011d7983 */ /* 0x000ea20000300800 */
[----:B----4-:R-:W-:Y:S01]  /*91670*/  ISETP.GE.AND P0, PT, R8, UR21, PT ;  /* 0x0000001508007c0c */ /* 0x010fe2000bf06270 */
[----:B------:R-:W4:Y:S02]  /*91680*/  LDCU UR21, c[0x0][0x398] ;  /* 0x00007300ff1577ac */ /* 0x000f240008000800 */
[----:B------:R-:W3:Y:S01]  /*91690*/  LDL.LU R8, [R1+0x3b68] ;  /* 0x003b680001087983 */ /* 0x000ee20000300800 */
[----:B-1----:R-:W-:-:S02]  /*916a0*/  ISETP.LT.AND P1, PT, R0, UR40, !P0 ;  /* 0x0000002800007c0c */ /* 0x002fc4000c721270 */
[----:B------:R-:W-:Y:S01]  /*916b0*/  ISETP.LT.AND P3, PT, R5, UR37, !P0 ;  /* 0x0000002505007c0c */ /* 0x000fe2000c761270 */
        /* <DEDUP_REMOVED lines=24> */
[----:B------:R-:W0:Y:S01]  /*91840*/  LDCU.64 UR42, c[0x0][0x398] ;  /* 0x00007300ff2a77ac */ /* 0x000e220008000a00 */
[----:B------:R-:W-:-:S04]  /*91850*/  LOP3.LUT R22, R22, 0xffefffff, RZ, 0xc0, !PT ;  /* 0xffefffff16167812 */ /* 0x000fc800078ec0ff */
[----:B------:R-:W-:-:S04]  /*91860*/  @P1 LOP3.LUT R22, R22, 0x100000, RZ, 0xfc, !PT ;  /* 0x0010000016161812 */ /* 0x000fc800078efcff */
[----:B------:R-:W-:-:S04]  /*91870*/  LOP3.LUT R22, R22, 0xfff7ffff, RZ, 0xc0, !PT ;  /* 0xfff7ffff16167812 */ /* 0x000fc800078ec0ff */
[----:B------:R-:W-:Y:S02]  /*91880*/  @P0 LOP3.LUT R22, R22, 0x80000, RZ, 0xfc, !PT ;  /* 0x0008000016160812 */ /* 0x000fe400078efcff */
[----:B--2---:R-:W-:Y:S02]  /*91890*/  F2FP.SATFINITE.E4M3.F32.PACK_AB_MERGE_C R29, R29, R28, RZ ;  /* 0x0000001c1d1d723e */ /* 0x004fe400048070ff */
[----:B------:R-:W2:Y:S04]  /*918a0*/  LDL.LU R28, [R1+0x1260] ;  /* 0x00126000011c7983 */ /* 0x000ea80000300800 */
[----:B------:R0:W-:Y:S04]  /*918b0*/  STL [R1+0xcc], R29 ;  /* 0x0000cc1d01007387 */ /* 0x0001e80000100800 */
[----:B0-----:R-:W2:Y:S01]  /*918c0*/  LDL.LU R29, [R1+0x1264] ;  /* 0x00126400011d7983 */ /* 0x001ea20000300800 */
[----:B---3--:R-:W-:Y:S01]  /*918d0*/  ISETP.GE.AND P0, PT, R8, UR27, PT ;  /* 0x0000001b08007c0c */ /* 0x008fe2000bf06270 */
[----:B------:R-:W0:Y:S02]  /*918e0*/  LDCU UR27, c[0x0][0x398] ;  /* 0x00007300ff1b77ac */ /* 0x000e240008000800 */
[----:B------:R-:W3:Y:S01]  /*918f0*/  LDL.LU R8, [R1+0x3b6c] ;  /* 0x003b6c0001087983 */ /* 0x000ee20000300800 */
[----:B------:R-:W-:-:S02]  /*91900*/  ISETP.LT.AND P3, PT, R0, UR42, !P0 ;  /* 0x0000002a00007c0c */ /* 0x000fc4000c761270 */
[----:B------:R-:W-:Y:S01]  /*91910*/  ISETP.LT.AND P2, PT, R5, UR49, !P0 ;  /* 0x0000003105007c0c */ /* 0x000fe2000c741270 */
[----:B------:R-:W0:Y:S01]  /*91920*/  LDCU UR49, c[0x0][0x398] ;  /* 0x00007300ff3177ac */ /* 0x000e220008000800 */
[----:B------:R-:W-:Y:S02]  /*91930*/  LOP3.LUT R22, R22, 0xffff7fff, RZ, 0xc0, !PT ;  /* 0xffff7fff16167812 */ /* 0x000fe400078ec0ff */
[----:B-1----:R-:W-:Y:S01]  /*91940*/  ISETP.LT.AND P1, PT, R4, UR45, !P0 ;  /* 0x0000002d04007c0c */ /* 0x002fe2000c721270 */
[----:B------:R-:W1:Y:S06]  /*91950*/  LDCU UR45, c[0x0][0x398] ;  /* 0x00007300ff2d77ac */ /* 0x000e6c0008000800 */
[----:B------:R-:W-:-:S04]  /*91960*/  @P3 LOP3.LUT R22, R22, 0x8000, RZ, 0xfc, !PT ;  /* 0x0000800016163812 */ /* 0x000fc800078efcff */
[----:B------:R-:W-:-:S04]  /*91970*/  LOP3.LUT R22, R22, 0xfffbffff, RZ, 0xc0, !PT ;  /* 0xfffbffff16167812 */ /* 0x000fc800078ec0ff */
[----:B------:R-:W-:-:S04]  /*91980*/  @P2 LOP3.LUT R22, R22, 0x40000, RZ, 0xfc, !PT ;  /* 0x0004000016162812 */ /* 0x000fc800078efcff */
[----:B------:R-:W-:-:S04]  /*91990*/  LOP3.LUT R22, R22, 0xfffdffff, RZ, 0xc0, !PT ;  /* 0xfffdffff16167812 */ /* 0x000fc800078ec0ff */
[----:B------:R-:W-:Y:S02]  /*919a0*/  @P1 LOP3.LUT R22, R22, 0x20000, RZ, 0xfc, !PT ;  /* 0x0002000016161812 */ /* 0x000fe400078efcff */
[----:B------:R-:W-:Y:S01]  /*919b0*/  ISETP.LT.AND P1, PT, R3, UR52, !P0 ;  /* 0x0000003403007c0c */ /* 0x000fe2000c721270 */
[----:B------:R-:W1:Y:S01]  /*919c0*/  LDCU UR52, c[0x0][0x398] ;  /* 0x00007300ff3477ac */ /* 0x000e620008000800 */
[----:B------:R-:W-:Y:S02]  /*919d0*/  ISETP.LT.AND P3, PT, R10, UR50, !P0 ;  /* 0x000000320a007c0c */ /* 0x000fe4000c761270 */
[----:B------:R-:W-:Y:S01]  /*919e0*/  LOP3.LUT R22, R22, 0xfffeffff, RZ, 0xc0, !PT ;  /* 0xfffeffff16167812 */ /* 0x000fe200078ec0ff */
[----:B------:R-:W1:Y:S01]  /*919f0*/  LDCU UR50, c[0x0][0x398] ;  /* 0x00007300ff3277ac */ /* 0x000e620008000800 */
[----:B0-----:R-:W-:Y:S01]  /*91a00*/  ISETP.LT.AND P2, PT, R11, UR49, !P0 ;  /* 0x000000310b007c0c */ /* 0x001fe2000c741270 */
[----:B------:R-:W0:Y:S06]  /*91a10*/  LDCU UR49, c[0x0][0x398] ;  /* 0x00007300ff3177ac */ /* 0x000e2c0008000800 */
[----:B------:R-:W-:-:S04]  /*91a20*/  @P1 LOP3.LUT R22, R22, 0x10000, RZ, 0xfc, !PT ;  /* 0x0001000016161812 */ /* 0x000fc800078efcff */
[----:B------:R-:W-:-:S04]  /*91a30*/  LOP3.LUT R22, R22, 0xffffbfff, RZ, 0xc0, !PT ;  /* 0xffffbfff16167812 */ /* 0x000fc800078ec0ff */
[----:B------:R-:W-:Y:S02]  /*91a40*/  @P3 LOP3.LUT R22, R22, 0x4000, RZ, 0xfc, !PT ;  /* 0x0000400016163812 */ /* 0x000fe400078efcff */
[----:B-1----:R-:W-:Y:S02]  /*91a50*/  ISETP.LT.AND P1, PT, R7, UR45, !P0 ;  /* 0x0000002d07007c0c */ /* 0x002fe4000c721270 */
[----:B------:R-:W-:-:S04]  /*91a60*/  LOP3.LUT R22, R22, 0xffffdfff, RZ, 0xc0, !PT ;  /* 0xffffdfff16167812 */ /* 0x000fc800078ec0ff */
[----:B------:R-:W-:Y:S02]  /*91a70*/  @P2 LOP3.LUT R22, R22, 0x2000, RZ, 0xfc, !PT ;  /* 0x0000200016162812 */ /* 0x000fe400078efcff */
[----:B------:R-:W-:Y:S01]  /*91a80*/  ISETP.LT.AND P0, PT, R6, UR44, !P0 ;  /* 0x0000002c06007c0c */ /* 0x000fe2000c701270 */
[----:B------:R-:W1:Y:S01]  /*91a90*/  LDCU.64 UR44, c[0x0][0x398] ;  /* 0x00007300ff2c77ac */ /* 0x000e620008000a00 */
[----:B------:R-:W-:-:S04]  /*91aa0*/  LOP3.LUT R22, R22, 0xffffefff, RZ, 0xc0, !PT ;  /* 0xffffefff16167812 */ /* 0x000fc800078ec0ff */
[----:B------:R-:W-:-:S04]  /*91ab0*/  @P1 LOP3.LUT R22, R22, 0x1000, RZ, 0xfc, !PT ;  /* 0x0000100016161812 */ /* 0x000fc800078efcff */
[----:B------:R-:W-:-:S04]  /*91ac0*/  LOP3.LUT R22, R22, 0xfffff7ff, RZ, 0xc0, !PT ;  /* 0xfffff7ff16167812 */ /* 0x000fc800078ec0ff */
[----:B------:R-:W-:Y:S02]  /*91ad0*/  @P0 LOP3.LUT R22, R22, 0x800, RZ, 0xfc, !PT ;  /* 0x0000080016160812 */ /* 0x000fe400078efcff */
[----:B--2---:R-:W-:-:S05]  /*91ae0*/  F2FP.SATFINITE.E4M3.F32.PACK_AB_MERGE_C R28, R29, R28, RZ ;  /* 0x0000001c1d1c723e */ /* 0x004fca00048070ff */
[----:B------:R2:W-:Y:S01]  /*91af0*/  STL [R1+0xc8], R28 ;  /* 0x0000c81c01007387 */ /* 0x0005e20000100800 */
[----:B---3--:R-:W-:Y:S01]  /*91b00*/  ISETP.GE.AND P0, PT, R8, UR41, PT ;  /* 0x0000002908007c0c */ /* 0x008fe2000bf06270 */
[----:B------:R-:W3:Y:S02]  /*91b10*/  LDCU.64 UR40, c[0x0][0x398] ;  /* 0x00007300ff2877ac */ /* 0x000ee40008000a00 */
[----:B--2---:R-:W2:Y:S04]  /*91b20*/  LDL.LU R28, [R1+0x1268] ;  /* 0x00126800011c7983 */ /* 0x004ea80000300800 */
[----:B------:R-:W2:Y:S04]  /*91b30*/  LDL.LU R29, [R1+0x126c] ;  /* 0x00126c00011d7983 */ /* 0x000ea80000300800 */
[----:B------:R-:W3:Y:S01]  /*91b40*/  LDL.LU R8, [R1+0x3b70] ;  /* 0x003b700001087983 */ /* 0x000ee20000300800 */
[----:B-1----:R-:W-:Y:S01]  /*91b50*/  ISETP.LT.AND P1, PT, R0, UR44, !P0 ;  /* 0x0000002c00007c0c */ /* 0x002fe2000c721270 */
[----:B------:R-:W1:Y:S01]  /*91b60*/  LDCU UR44, c[0x0][0x398] ;  /* 0x00007300ff2c77ac */ /* 0x000e620008000800 */
        /* <DEDUP_REMOVED lines=30> */
[----:B--2---:R-:W-:Y:S02]  /*91d50*/  F2FP.SATFINITE.E4M3.F32.PACK_AB_MERGE_C R28, R29, R28, RZ ;  /* 0x0000001c1d1c723e */ /* 0x004fe400048070ff */
[----:B---3--:R-:W-:-:S03]  /*91d60*/  ISETP.GE.AND P0, PT, R8, UR43, PT ;  /* 0x0000002b08007c0c */ /* 0x008fc6000bf06270 */
[----:B------:R2:W-:Y:S01]  /*91d70*/  STL [R1+0xc4], R28 ;  /* 0x0000c41c01007387 */ /* 0x0005e20000100800 */
[----:B------:R-:W-:Y:S01]  /*91d80*/  LOP3.LUT R22, R22, 0xfffffffb, RZ, 0xc0, !PT ;  /* 0xfffffffb16167812 */ /* 0x000fe200078ec0ff */
[----:B------:R-:W3:Y:S02]  /*91d90*/  LDCU.64 UR42, c[0x0][0x398] ;  /* 0x00007300ff2a77ac */ /* 0x000ee40008000a00 */
[----:B------:R-:W2:Y:S01]  /*91da0*/  LDL R8, [R1+0x2044] ;  /* 0x0020440001087983 */ /* 0x000ea20000100800 */
[----:B------:R-:W-:Y:S01]  /*91db0*/  ISETP.LT.AND P3, PT, R5, UR64, !P0 ;  /* 0x0000004005007c0c */ /* 0x000fe2000c761270 */
[----:B------:R-:W0:Y:S01]  /*91dc0*/  LDCU UR64, c[0x0][0x398] ;  /* 0x00007300ff4077ac */ /* 0x000e220008000800 */
[----:B------:R-:W-:Y:S01]  /*91dd0*/  ISETP.LT.AND P1, PT, R0, UR40, !P0 ;  /* 0x0000002800007c0c */ /* 0x000fe2000c721270 */
[----:B------:R-:W3:Y:S01]  /*91de0*/  LDL.LU R29, [R1+0x40] ;  /* 0x00004000011d7983 */ /* 0x000ee20000300800 */
[----:B------:R-:W-:Y:S01]  /*91df0*/  ISETP.LT.AND P2, PT, R4, UR63, !P0 ;  /* 0x0000003f04007c0c */ /* 0x000fe2000c741270 */
[----:B------:R-:W0:Y:S01]  /*91e00*/  LDCU UR63, c[0x0][0x398] ;  /* 0x00007300ff3f77ac */ /* 0x000e220008000800 */
[----:B------:R-:W0:Y:S07]  /*91e10*/  LDCU UR40, c[0x0][0x398] ;  /* 0x00007300ff2877ac */ /* 0x000e2e0008000800 */
[----:B------:R-:W-:-:S02]  /*91e20*/  @P3 LOP3.LUT R22, R22, 0x4, RZ, 0xfc, !PT ;  /* 0x0000000416163812 */ /* 0x000fc400078efcff */
[----:B------:R-:W-:Y:S01]  /*91e30*/  ISETP.LT.AND P3, PT, R10, UR65, !P0 ;  /* 0x000000410a007c0c */ /* 0x000fe2000c761270 */
[----:B------:R-:W1:Y:S01]  /*91e40*/  LDCU UR65, c[0x0][0x398] ;  /* 0x00007300ff4177ac */ /* 0x000e620008000800 */
[----:B------:R-:W-:Y:S02]  /*91e50*/  @P1 LOP3.LUT R21, R21, 0x80000000, RZ, 0xfc, !PT ;  /* 0x8000000015151812 */ /* 0x000fe400078efcff */
[----:B------:R-:W-:Y:S01]  /*91e60*/  ISETP.LT.AND P1, PT, R3, UR62, !P0 ;  /* 0x0000003e03007c0c */ /* 0x000fe2000c721270 */
[----:B------:R-:W1:Y:S01]  /*91e70*/  LDCU UR62, c[0x0][0x398] ;  /* 0x00007300ff3e77ac */ /* 0x000e620008000800 */
[----:B------:R-:W-:Y:S02]  /*91e80*/  LOP3.LUT R22, R22, 0xfffffffd, RZ, 0xc0, !PT ;  /* 0xfffffffd16167812 */ /* 0x000fe400078ec0ff */
[----:B------:R-:W-:Y:S02]  /*91e90*/  LOP3.LUT R21, R21, 0xbfffffff, RZ, 0xc0, !PT ;  /* 0xbfffffff15157812 */ /* 0x000fe400078ec0ff */
[----:B------:R-:W-:-:S02]  /*91ea0*/  @P2 LOP3.LUT R22, R22, 0x2, RZ, 0xfc, !PT ;  /* 0x0000000216162812 */ /* 0x000fc400078efcff */
        /* <DEDUP_REMOVED lines=14> */
[----:B------:R-:W-:-:S04]  /*91f90*/  @P0 LOP3.LUT R21, R21, 0x8000000, RZ, 0xfc, !PT ;  /* 0x0800000015150812 */ /* 0x000fc800078efcff */
[----:B------:R-:W-:Y:S01]  /*91fa0*/  LOP3.LUT R21, R21, 0xff7fffff, RZ, 0xc0, !PT ;  /* 0xff7fffff15157812 */ /* 0x000fe200078ec0ff */
[----:B--2---:R-:W-:-:S05]  /*91fb0*/  VIADD R28, R8, 0x33 ;  /* 0x00000033081c7836 */ /* 0x004fca0000000000 */
[----:B------:R-:W-:-:S04]  /*91fc0*/  ISETP.GE.AND P0, PT, R28, UR45, PT ;  /* 0x0000002d1c007c0c */ /* 0x000fc8000bf06270 */
[----:B---3--:R-:W-:Y:S01]  /*91fd0*/  ISETP.LT.AND P1, PT, R0, UR42, !P0 ;  /* 0x0000002a00007c0c */ /* 0x008fe2000c721270 */
[----:B------:R-:W-:Y:S01]  /*91fe0*/  VIADD R28, R8, 0x32 ;  /* 0x00000032081c7836 */ /* 0x000fe20000000000 */
[----:B------:R-:W-:Y:S01]  /*91ff0*/  ISETP.LT.AND P3, PT, R5, UR44, !P0 ;  /* 0x0000002c05007c0c */ /* 0x000fe2000c761270 */
[----:B------:R-:W2:Y:S01]  /*92000*/  LDCU.64 UR44, c[0x0][0x398] ;  /* 0x00007300ff2c77ac */ /* 0x000ea20008000a00 */
[----:B------:R-:W-:Y:S02]  /*92010*/  ISETP.LT.AND P2, PT, R4, UR67, !P0 ;  /* 0x0000004304007c0c */ /* 0x000fe4000c741270 */
[----:B------:R-:W-:Y:S01]  /*92020*/  LOP3.LUT R29, R29, 0xffff, RZ, 0xc0, !PT ;  /* 0x0000ffff1d1d7812 */ /* 0x000fe200078ec0ff */
[----:B------:R-:W3:Y:S06]  /*92030*/  LDCU UR42, c[0x0][0x398] ;  /* 0x00007300ff2a77ac */ /* 0x000eec0008000800 */
[----:B------:R-:W-:Y:S01]  /*92040*/  @P1 LOP3.LUT R21, R21, 0x800000, RZ, 0xfc, !PT ;  /* 0x0080000015151812 */ /* 0x000fe200078efcff */
[----:B------:R-:W0:Y:S03]  /*92050*/  LDCU UR67, c[0x0][0x398] ;  /* 0x00007300ff4377ac */ /* 0x000e260008000800 */
[----:B------:R-:W-:-:S04]  /*92060*/  LOP3.LUT R21, R21, 0xfbffffff, RZ, 0xc0, !PT ;  /* 0xfbffffff15157812 */ /* 0x000fc800078ec0ff */
[----:B------:R-:W-:Y:S02]  /*92070*/  @P3 LOP3.LUT R21, R21, 0x4000000, RZ, 0xfc, !PT ;  /* 0x0400000015153812 */ /* 0x000fe400078efcff */
[----:B------:R-:W-:Y:S02]  /*92080*/  ISETP.LT.AND P1, PT, R3, UR66, !P0 ;  /* 0x0000004203007c0c */ /* 0x000fe4000c721270 */
[----:B------:R-:W-:Y:S02]  /*92090*/  LOP3.LUT R16, R16, 0xffff, RZ, 0xc0, !PT ;  /* 0x0000ffff10107812 */ /* 0x000fe400078ec0ff */
[----:B------:R-:W-:Y:S01]  /*920a0*/  LOP3.LUT R17, R17, 0xffff, RZ, 0xc0, !PT ;  /* 0x0000ffff11117812 */ /* 0x000fe200078ec0ff */
[----:B------:R0:W-:Y:S01]  /*920b0*/  STL [R1+0x58c], R29 ;  /* 0x00058c1d01007387 */ /* 0x0001e20000100800 */
[----:B------:R-:W-:Y:S01]  /*920c0*/  LOP3.LUT R21, R21, 0xfdffffff, RZ, 0xc0, !PT ;  /* 0xfdffffff15157812 */ /* 0x000fe200078ec0ff */
[----:B------:R-:W0:Y:S03]  /*920d0*/  LDCU UR66, c[0x0][0x398] ;  /* 0x00007300ff4277ac */ /* 0x000e260008000800 */
        /* <DEDUP_REMOVED lines=14> */
[----:B------:R0:W-:Y:S01]  /*921c0*/  STL [R1+0x588], R16 ;  /* 0x0005881001007387 */ /* 0x0001e20000100800 */
[----:B------:R-:W-:Y:S01]  /*921d0*/  LOP3.LUT R21, R21, 0xffefffff, RZ, 0xc0, !PT ;  /* 0xffefffff15157812 */ /* 0x000fe200078ec0ff */
[----:B------:R-:W0:Y:S03]  /*921e0*/  LDCU UR68, c[0x0][0x398] ;  /* 0x00007300ff4477ac */ /* 0x000e260008000800 */
[----:B------:R-:W-:-:S04]  /*921f0*/  @P1 LOP3.LUT R21, R21, 0x100000, RZ, 0xfc, !PT ;  /* 0x0010000015151812 */ /* 0x000fc800078efcff */
[----:B------:R-:W-:-:S04]  /*92200*/  LOP3.LUT R21, R21, 0xfff7ffff, RZ, 0xc0, !PT ;  /* 0xfff7ffff15157812 */ /* 0x000fc800078ec0ff */
[----:B------:R-:W-:Y:S02]  /*92210*/  @P0 LOP3.LUT R21, R21, 0x80000, RZ, 0xfc, !PT ;  /* 0x0008000015150812 */ /* 0x000fe400078efcff */
[----:B------:R-:W-:-:S04]  /*92220*/  ISETP.GE.AND P0, PT, R28, UR41, PT ;  /* 0x000000291c007c0c */ /* 0x000fc8000bf06270 */
[----:B--2---:R-:W-:Y:S02]  /*92230*/  ISETP.LT.AND P1, PT, R0, UR44, !P0 ;  /* 0x0000002c00007c0c */ /* 0x004fe4000c721270 */
[----:B------:R-:W-:Y:S01]  /*92240*/  LOP3.LUT R21, R21, 0xffff7fff, RZ, 0xc0, !PT ;  /* 0xffff7fff15157812 */ /* 0x000fe200078ec0ff */
[----:B------:R-:W-:Y:S01]  /*92250*/  VIADD R28, R8, 0x31 ;  /* 0x00000031081c7836 */ /* 0x000fe20000000000 */
[----:B0-----:R-:W-:Y:S01]  /*92260*/  ISETP.LT.AND P3, PT, R5, UR76, !P0 ;  /* 0x0000004c05007c0c */ /* 0x001fe2000c761270 */
[----:B------:R-:W0:Y:S01]  /*92270*/  LDCU UR76, c[0x0][0x398] ;  /* 0x00007300ff4c77ac */ /* 0x000e220008000800 */
[----:B------:R-:W-:Y:S01]  /*92280*/  ISETP.LT.AND P2, PT, R4, UR77, !P0 ;  /* 0x0000004d04007c0c */ /* 0x000fe2000c741270 */
[----:B------:R-:W2:Y:S06]  /*92290*/  LDCU UR77, c[0x0][0x398] ;  /* 0x00007300ff4d77ac */ /* 0x000eac0008000800 */
[----:B------:R-:W-:Y:S01]  /*922a0*/  @P1 LOP3.LUT R21, R21, 0x8000, RZ, 0xfc, !PT ;  /* 0x0000800015151812 */ /* 0x000fe200078efcff */
[----:B------:R0:W-:Y:S01]  /*922b0*/  STL [R1+0x5f8], R17 ;  /* 0x0005f81101007387 */ /* 0x0001e20000100800 */
[----:B------:R-:W-:Y:S01]  /*922c0*/  PRMT R29, R29, 0x3340, R16 ;  /* 0x000033401d1d7816 */ /* 0x000fe20000000010 */
[----:B------:R-:W0:Y:S01]  /*922d0*/  LDCU UR44, c[0x0][0x398] ;  /* 0x00007300ff2c77ac */ /* 0x000e220008000800 */
[----:B------:R-:W-:Y:S01]  /*922e0*/  LOP3.LUT R21, R21, 0xfffbffff, RZ, 0xc0, !PT ;  /* 0xfffbffff15157812 */ /* 0x000fe200078ec0ff */
[----:B------:R-:W3:Y:S03]  /*922f0*/  LDL.LU R16, [R1+0x3bd0] ;  /* 0x003bd00001107983 */ /* 0x000ee60000300800 */
[----:B------:R-:W-:-:S02]  /*92300*/  @P3 LOP3.LUT R21, R21, 0x40000, RZ, 0xfc, !PT ;  /* 0x0004000015153812 */ /* 0x000fc400078efcff */
        /* <DEDUP_REMOVED lines=22> */
[----:B------:R-:W-:Y:S02]  /*92470*/  ISETP.GE.AND P0, PT, R28, UR43, PT ;  /* 0x0000002b1c007c0c */ /* 0x000fe4000bf06270 */
[----:B------:R-:W-:Y:S01]  /*92480*/  LOP3.LUT R21, R21, 0xffffff7f, RZ, 0xc0, !PT ;  /* 0xffffff7f15157812 */ /* 0x000fe200078ec0ff */
[----:B------:R-:W-:Y:S01]  /*92490*/  VIADD R28, R8, 0x30 ;  /* 0x00000030081c7836 */ /* 0x000fe20000000000 */
[----:B0-----:R-:W-:Y:S01]  /*924a0*/  ISETP.LT.AND P1, PT, R0, UR40, !P0 ;  /* 0x0000002800007c0c */ /* 0x001fe2000c721270 */
[----:B------:R-:W0:Y:S01]  /*924b0*/  LDCU UR43, c[0x0][0x398] ;  /* 0x00007300ff2b77ac */ /* 0x000e220008000800 */
[----:B------:R-:W-:Y:S02]  /*924c0*/  ISETP.LT.AND P3, PT, R5, UR75, !P0 ;  /* 0x0000004b05007c0c */ /* 0x000fe4000c761270 */
[----:B------:R-:W-:Y:S01]  /*924d0*/  ISETP.LT.AND P2, PT, R4, UR76, !P0 ;  /* 0x0000004c04007c0c */ /* 0x000fe2000c741270 */
[----:B------:R-:W0:Y:S01]  /*924e0*/  LDCU UR76, c[0x0][0x398] ;  /* 0x00007300ff4c77ac */ /* 0x000e220008000800 */
[----:B------:R-:W-:-:S02]  /*924f0*/  PRMT R17, R17, 0x3340, R1 ;  /* 0x0000334011117816 */ /* 0x000fc40000000001 */
[----:B------:R-:W-:Y:S01]  /*92500*/  LOP3.LUT R15, R15, 0xffff, RZ, 0xc0, !PT ;  /* 0x0000ffff0f0f7812 */ /* 0x000fe200078ec0ff */
[----:B------:R-:W0:Y:S04]  /*92510*/  LDCU UR75, c[0x0][0x398] ;  /* 0x00007300ff4b77ac */ /* 0x000e280008000800 */
[----:B------:R-:W-:-:S04]  /*92520*/  @P1 LOP3.LUT R21, R21, 0x80, RZ, 0xfc, !PT ;  /* 0x0000008015151812 */ /* 0x000fc800078efcff */
[----:B------:R-:W-:-:S04]  /*92530*/  LOP3.LUT R21, R21, 0xfffffbff, RZ, 0xc0, !PT ;  /* 0xfffffbff15157812 */ /* 0x000fc800078ec0ff */
[----:B------:R-:W-:Y:S02]  /*92540*/  @P3 LOP3.LUT R21, R21, 0x400, RZ, 0xfc, !PT ;  /* 0x0000040015153812 */ /* 0x000fe400078efcff */
[----:B--2---:R-:W-:Y:S01]  /*92550*/  ISETP.LT.AND P1, PT, R3, UR77, !P0 ;  /* 0x0000004d03007c0c */ /* 0x004fe2000c721270 */
[----:B------:R-:W2:Y:S01]  /*92560*/  LDCU UR77, c[0x0][0x398] ;  /* 0x00007300ff4d77ac */ /* 0x000ea20008000800 */
        /* <DEDUP_REMOVED lines=15> */
[----:B------:R-:W-:-:S04]  /*92660*/  @P1 LOP3.LUT R21, R21, 0x10, RZ, 0xfc, !PT ;  /* 0x0000001015151812 */ /* 0x000fc800078efcff */
[----:B------:R-:W-:-:S04]  /*92670*/  LOP3.LUT R21, R21, 0xfffffff7, RZ, 0xc0, !PT ;  /* 0xfffffff715157812 */ /* 0x000fc800078ec0ff */
[----:B------:R-:W-:Y:S02]  /*92680*/  @P0 LOP3.LUT R21, R21, 0x8, RZ, 0xfc, !PT ;  /* 0x0000000815150812 */ /* 0x000fe400078efcff */
[----:B------:R-:W-:Y:S02]  /*92690*/  ISETP.GE.AND P0, PT, R28, UR45, PT ;  /* 0x0000002d1c007c0c */ /* 0x000fe4000bf06270 */
[----:B------:R-:W-:Y:S01]  /*926a0*/  LOP3.LUT R21, R21, 0xfffffffb, RZ, 0xc0, !PT ;  /* 0xfffffffb15157812 */ /* 0x000fe200078ec0ff */
[----:B------:R-:W-:Y:S01]  /*926b0*/  VIADD R28, R8, 0x2f ;  /* 0x0000002f081c7836 */ /* 0x000fe20000000000 */
[----:B------:R-:W-:Y:S01]  /*926c0*/  ISETP.LT.AND P3, PT, R5, UR70, !P0 ;  /* 0x0000004605007c0c */ /* 0x000fe2000c761270 */
[----:B------:R-:W1:Y:S01]  /*926d0*/  LDCU UR45, c[0x0][0x398] ;  /* 0x00007300ff2d77ac */ /* 0x000e620008000800 */
[----:B0-----:R-:W-:Y:S02]  /*926e0*/  ISETP.LT.AND P1, PT, R0, UR6, !P0 ;  /* 0x0000000600007c0c */ /* 0x001fe4000c721270 */
[----:B------:R-:W-:Y:S01]  /*926f0*/  ISETP.LT.AND P2, PT, R4, UR69, !P0 ;  /* 0x0000004504007c0c */ /* 0x000fe2000c741270 */
[----:B------:R-:W0:Y:S01]  /*92700*/  LDCU UR70, c[0x0][0x398] ;  /* 0x00007300ff4677ac */ /* 0x000e220008000800 */
[----:B------:R-:W-:Y:S01]  /*92710*/  PRMT R29, R29, 0x5410, R17 ;  /* 0x000054101d1d7816 */ /* 0x000fe20000000011 */
        /* <DEDUP_REMOVED lines=10> */
[----:B------:R-:W-:Y:S02]  /*927c0*/  ISETP.LT.AND P2, PT, R11, UR17, !P0 ;  /* 0x000000110b007c0c */ /* 0x000fe4000c741270 */
        /* <DEDUP_REMOVED lines=17> */
[----:B------:R-:W0:Y:S01]  /*928e0*/  LDCU.64 UR40, c[0x0][0x398] ;  /* 0x00007300ff2877ac */ /* 0x000e220008000a00 */
[----:B------:R-:W-:Y:S02]  /*928f0*/  ISETP.LT.AND P3, PT, R5, UR14, !P0 ;  /* 0x0000000e05007c0c */ /* 0x000fe4000c761270 */
[----:B------:R-:W-:Y:S01]  /*92900*/  ISETP.LT.AND P2, PT, R4, UR12, !P0 ;  /* 0x0000000c04007c0c */ /* 0x000fe2000c741270 */
[----:B------:R-:W0:Y:S01]  /*92910*/  LDCU UR12, c[0x0][0x398] ;  /* 0x00007300ff0c77ac */ /* 0x000e220008000800 */
[----:B------:R-:W-:Y:S01]  /*92920*/  LOP3.LUT R2, R2, 0xffff, RZ, 0xc0, !PT ;  /* 0x0000ffff02027812 */ /* 0x000fe200078ec0ff */
[----:B------:R-:W0:Y:S06]  /*92930*/  LDCU UR14, c[0x0][0x398] ;  /* 0x00007300ff0e77ac */ /* 0x000e2c0008000800 */
        /* <DEDUP_REMOVED lines=25> */
[----:B------:R-:W1:Y:S03]  /*92ad0*/  LDCU.64 UR6, c[0x0][0x398] ;  /* 0x00007300ff0677ac */ /* 0x000e660008000a00 */
[----:B0-----:R-:W-:Y:S02]  /*92ae0*/  ISETP.LT.AND P1, PT, R0, UR8, !P0 ;  /* 0x0000000800007c0c */ /* 0x001fe4000c721270 */
[----:B------:R-:W-:Y:S01]  /*92af0*/  LOP3.LUT R20, R20, 0xffff7fff, RZ, 0xc0, !PT ;  /* 0xffff7fff14147812 */ /* 0x000fe200078ec0ff */
[----:B------:R-:W-:Y:S01]  /*92b00*/  VIADD R28, R8, 0x2d ;  /* 0x0000002d081c7836 */ /* 0x000fe20000000000 */
[----:B------:R-:W-:Y:S01]  /*92b10*/  ISETP.LT.AND P3, PT, R5, UR20, !P0 ;  /* 0x0000001405007c0c */ /* 0x000fe2000c761270 */
[----:B------:R-:W0:Y:S01]  /*92b20*/  LDCU UR8, c[0x0][0x398] ;  /* 0x00007300ff0877ac */ /* 0x000e220008000800 */
[----:B------:R-:W-:Y:S01]  /*92b30*/  ISETP.LT.AND P2, PT, R4, UR19, !P0 ;  /* 0x0000001304007c0c */ /* 0x000fe2000c741270 */
[----:B------:R-:W0:Y:S06]  /*92b40*/  LDCU UR19, c[0x0][0x398] ;  /* 0x00007300ff1377ac */ /* 0x000e2c0008000800 */
[----:B------:R-:W-:Y:S01]  /*92b50*/  @P1 LOP3.LUT R20, R20, 0x8000, RZ, 0xfc, !PT ;  /* 0x0000800014141812 */ /* 0x000fe200078efcff */
[----:B------:R-:W0:Y:S03]  /*92b60*/  LDCU UR20, c[0x0][0x398] ;  /* 0x00007300ff1477ac */ /* 0x000e260008000800 */
        /* <DEDUP_REMOVED lines=25> */
[----:B------:R-:W0:Y:S03]  /*92d00*/  LDCU.64 UR16, c[0x0][0x398] ;  /* 0x00007300ff1077ac */ /* 0x000e260008000a00 */
[----:B-1----:R-:W-:Y:S02]  /*92d10*/  ISETP.LT.AND P1, PT, R10, UR6, !P0 ;  /* 0x000000060a007c0c */ /* 0x002fe4000c721270 */
[----:B------:R-:W-:Y:S01]  /*92d20*/  LOP3.LUT R20, R20, 0xffffffbf, RZ, 0xc0, !PT ;  /* 0xffffffbf14147812 */ /* 0x000fe200078ec0ff */
[----:B------:R-:W-:Y:S01]  /*92d30*/  VIADD R28, R8, 0x2c ;  /* 0x0000002c081c7836 */ /* 0x000fe20000000000 */
[----:B------:R-:W-:Y:S01]  /*92d40*/  ISETP.LT.AND P3, PT, R5, UR26, !P0 ;  /* 0x0000001a05007c0c */ /* 0x000fe2000c761270 */
[----:B------:R-:W1:Y:S01]  /*92d50*/  LDCU UR6, c[0x0][0x398] ;  /* 0x00007300ff0677ac */ /* 0x000e620008000800 */
        /* <DEDUP_REMOVED lines=34> */
[----:B----4-:R-:W-:Y:S01]  /*92f80*/  ISETP.LT.AND P2, PT, R4, UR21, !P0 ;  /* 0x0000001504007c0c */ /* 0x010fe2000c741270 */
[----:B------:R-:W0:Y:S01]  /*92f90*/  LDCU UR21, c[0x0][0x398] ;  /* 0x00007300ff1577ac */ /* 0x000e220008000800 */
[----:B------:R-:W-:-:S02]  /*92fa0*/  LOP3.LUT R13, R13, 0xffff, RZ, 0xc0, !PT ;  /* 0x0000ffff0d0d7812 */ /* 0x000fc400078ec0ff */
[----:B------:R-:W-:Y:S01]  /*92fb0*/  LOP3.LUT R14, R14, 0xffff, RZ, 0xc0, !PT ;  /* 0x0000ffff0e0e7812 */ /* 0x000fe200078ec0ff */
[----:B------:R-:W4:Y:S04]  /*92fc0*/  LDCU UR16, c[0x0][0x398] ;  /* 0x00007300ff1077ac */ /* 0x000f280008000800 */
[----:B------:R-:W-:Y:S01]  /*92fd0*/  @P3 LOP3.LUT R20, R20, 0x4, RZ, 0xfc, !PT ;  /* 0x0000000414143812 */ /* 0x000fe200078efcff */
[----:B------:R-:W0:Y:S01]  /*92fe0*/  LDCU UR48, c[0x0][0x398] ;  /* 0x00007300ff3077ac */ /* 0x000e220008000800 */
[----:B------:R-:W-:Y:S02]  /*92ff0*/  ISETP.LT.AND P3, PT, R0, UR54, !P0 ;  /* 0x0000003600007c0c */ /* 0x000fe4000c761270 */
[----:B------:R-:W-:Y:S01]  /*93000*/  @P1 LOP3.LUT R19, R19, 0x40000000, RZ, 0xfc, !PT ;  /* 0x4000000013131812 */ /* 0x000fe200078efcff */
[----:B------:R-:W0:Y:S01]  /*93010*/  LDCU UR54, c[0x0][0x398] ;  /* 0x00007300ff3677ac */ /* 0x000e220008000800 */
[----:B------:R-:W-:-:S02]  /*93020*/  ISETP.LT.AND P1, PT, R3, UR46, !P0 ;  /* 0x0000002e03007c0c */ /* 0x000fc4000c721270 */
[----:B------:R-:W-:Y:S01]  /*93030*/  LOP3.LUT R20, R20, 0xfffffffd, RZ, 0xc0, !PT ;  /* 0xfffffffd14147812 */ /* 0x000fe200078ec0ff */
[----:B------:R-:W0:Y:S01]  /*93040*/  LDCU UR46, c[0x0][0x398] ;  /* 0x00007300ff2e77ac */ /* 0x000e220008000800 */
[----:B------:R-:W-:Y:S02]  /*93050*/  LOP3.LUT R19, R19, 0x7fffffff, RZ, 0xc0, !PT ;  /* 0x7fffffff13137812 */ /* 0x000fe400078ec0ff */
[----:B------:R-:W-:Y:S02]  /*93060*/  @P2 LOP3.LUT R20, R20, 0x2, RZ, 0xfc, !PT ;  /* 0x0000000214142812 */ /* 0x000fe400078efcff */
[----:B------:R-:W-:Y:S01]  /*93070*/  ISETP.LT.AND P2, PT, R11, UR49, !P0 ;  /* 0x000000310b007c0c */ /* 0x000fe2000c741270 */
[----:B------:R-:W0:Y:S01]  /*93080*/  LDCU UR49, c[0x0][0x398] ;  /* 0x00007300ff3177ac */ /* 0x000e220008000800 */
[----:B------:R-:W-:Y:S02]  /*93090*/  LOP3.LUT R20, R20, 0xfffffffe, RZ, 0xc0, !PT ;  /* 0xfffffffe14147812 */ /* 0x000fe400078ec0ff */
[----:B------:R-:W-:-:S02]  /*930a0*/  @P3 LOP3.LUT R19, R19, 0x80000000, RZ, 0xfc, !PT ;  /* 0x8000000013133812 */ /* 0x000fc400078efcff */
        /* <DEDUP_REMOVED lines=12> */
[----:B------:R-:W0:Y:S01]  /*93170*/  LDCU UR7, c[0x0][0x398] ;  /* 0x00007300ff0777ac */ /* 0x000e220008000800 */
[----:B------:R-:W2:Y:S04]  /*93180*/  LDL.LU R28, [R1+0x3bcc] ;  /* 0x003bcc00011c7983 */ /* 0x000ea80000300800 */
[----:B------:R-:W2:Y:S01]  /*93190*/  LDL.LU R17, [R1+0x3bc8] ;  /* 0x003bc80001117983 */ /* 0x000ea20000300800 */
[----:B------:R-:W-:Y:S01]  /*931a0*/  ISETP.LT.AND P1, PT, R10, UR24, !P0 ;  /* 0x000000180a007c0c */ /* 0x000fe2000c721270 */
[----:B------:R-:W0:Y:S01]  /*931b0*/  LDCU UR24, c[0x0][0x398] ;  /* 0x00007300ff1877ac */ /* 0x000e220008000800 */
[----:B------:R-:W-:-:S02]  /*931c0*/  ISETP.LT.AND P3, PT, R5, UR51, !P0 ;  /* 0x0000003305007c0c */ /* 0x000fc4000c761270 */
[----:B------:R-:W-:Y:S02]  /*931d0*/  LOP3.LUT R19, R19, 0xffbfffff, RZ, 0xc0, !PT ;  /* 0xffbfffff13137812 */ /* 0x000fe400078ec0ff */
[----:B------:R-:W-:Y:S01]  /*931e0*/  ISETP.LT.AND P2, PT, R4, UR52, !P0 ;  /* 0x0000003404007c0c */ /* 0x000fe2000c741270 */
[----:B------:R0:W-:Y:S01]  /*931f0*/  STL [R1+0xf0], R29 ;  /* 0x0000f01d01007387 */ /* 0x0001e20000100800 */
[----:B------:R-:W1:Y:S01]  /*93200*/  LDCU UR52, c[0x0][0x398] ;  /* 0x00007300ff3477ac */ /* 0x000e620008000800 */
[----:B------:R-:W1:Y:S04]  /*93210*/  LDCU UR51, c[0x0][0x398] ;  /* 0x00007300ff3377ac */ /* 0x000e680008000800 */
[----:B------:R-:W-:-:S04]  /*93220*/  @P1 LOP3.LUT R19, R19, 0x400000, RZ, 0xfc, !PT ;  /* 0x0040000013131812 */ /* 0x000fc800078efcff */
[----:B------:R-:W-:-:S04]  /*93230*/  LOP3.LUT R19, R19, 0xfbffffff, RZ, 0xc0, !PT ;  /* 0xfbffffff13137812 */ /* 0x000fc800078ec0ff */
[----:B------:R-:W-:Y:S02]  /*93240*/  @P3 LOP3.LUT R19, R19, 0x4000000, RZ, 0xfc, !PT ;  /* 0x0400000013133812 */ /* 0x000fe400078efcff */
[----:B------:R-:W-:Y:S01]  /*93250*/  ISETP.LT.AND P1, PT, R3, UR53, !P0 ;  /* 0x0000003503007c0c */ /* 0x000fe2000c721270 */
[----:B0-----:R-:W-:Y:S01]  /*93260*/  VIADD R29, R8, 0x2a ;  /* 0x0000002a081d7836 */ /* 0x001fe20000000000 */
[----:B------:R-:W-:Y:S01]  /*93270*/  LOP3.LUT R19, R19, 0xfdffffff, RZ, 0xc0, !PT ;  /* 0xfdffffff13137812 */ /* 0x000fe200078ec0ff */
[----:B------:R-:W0:Y:S03]  /*93280*/  LDCU UR53, c[0x0][0x398] ;  /* 0x00007300ff3577ac */ /* 0x000e260008000800 */
        /* <DEDUP_REMOVED lines=20> */
[----:B------:R-:W0:Y:S03]  /*933d0*/  LDCU UR17, c[0x0][0x398] ;  /* 0x00007300ff1177ac */ /* 0x000e260008000800 */
[----:B------:R-:W-:Y:S01]  /*933e0*/  ISETP.LT.AND P1, PT, R10, UR26, !P0 ;  /* 0x0000001a0a007c0c */ /* 0x000fe2000c721270 */
[----:B------:R-:W0:Y:S01]  /*933f0*/  LDCU UR26, c[0x0][0x398] ;  /* 0x00007300ff1a77ac */ /* 0x000e220008000800 */
[----:B------:R-:W-:Y:S02]  /*93400*/  ISETP.LT.AND P3, PT, R5, UR56, !P0 ;  /* 0x0000003805007c0c */ /* 0x000fe4000c761270 */
[----:B------:R-:W-:Y:S01]  /*93410*/  LOP3.LUT R19, R19, 0xffffbfff, RZ, 0xc0, !PT ;  /* 0xffffbfff13137812 */ /* 0x000fe200078ec0ff */
[----:B------:R-:W0:Y:S01]  /*93420*/  LDCU UR56, c[0x0][0x398] ;  /* 0x00007300ff3877ac */ /* 0x000e220008000800 */
[----:B------:R-:W-:-:S02]  /*93430*/  ISETP.LT.AND P2, PT, R4, UR57, !P0 ;  /* 0x0000003904007c0c */ /* 0x000fc4000c741270 */
[----:B------:R-:W-:-:S05]  /*93440*/  LOP3.LUT R29, R18, 0xffff, RZ, 0xc0, !PT ;  /* 0x0000ffff121d7812 */ /* 0x000fca00078ec0ff */
[----:B------:R-:W-:Y:S01]  /*93450*/  @P1 LOP3.LUT R19, R19, 0x4000, RZ, 0xfc, !PT ;  /* 0x0000400013131812 */ /* 0x000fe200078efcff */
[----:B------:R-:W0:Y:S03]  /*93460*/  LDCU UR57, c[0x0][0x398] ;  /* 0x00007300ff3977ac */ /* 0x000e260008000800 */
[----:B------:R-:W-:-:S04]  /*93470*/  LOP3.LUT R19, R19, 0xfffbffff, RZ, 0xc0, !PT ;  /* 0xfffbffff13137812 */ /* 0x000fc800078ec0ff */
[----:B------:R-:W-:Y:S02]  /*93480*/  @P3 LOP3.LUT R19, R19, 0x40000, RZ, 0xfc, !PT ;  /* 0x0004000013133812 */ /* 0x000fe400078efcff */
[----:B------:R-:W-:Y:S01]  /*93490*/  ISETP.LT.AND P1, PT, R3, UR58, !P0 ;  /* 0x0000003a03007c0c */ /* 0x000fe2000c721270 */
[----:B------:R-:W-:Y:S01]  /*934a0*/  VIADD R18, R8, 0x29 ;  /* 0x0000002908127836 */ /* 0x000fe20000000000 */
        /* <DEDUP_REMOVED lines=25> */
[----:B------:R-:W0:Y:S01]  /*93640*/  LDCU UR25, c[0x0][0x398] ;  /* 0x00007300ff1977ac */ /* 0x000e220008000800 */
[----:B------:R-:W-:Y:S02]  /*93650*/  ISETP.LT.AND P3, PT, R5, UR47, !P0 ;  /* 0x0000002f05007c0c */ /* 0x000fe4000c761270 */
[----:B------:R-:W-:Y:S01]  /*93660*/  ISETP.LT.AND P2, PT, R4, UR45, !P0 ;  /* 0x0000002d04007c0c */ /* 0x000fe2000c741270 */
[----:B------:R-:W0:Y:S01]  /*93670*/  LDCU UR45, c[0x0][0x398] ;  /* 0x00007300ff2d77ac */ /* 0x000e220008000800 */
[----:B------:R-:W0:Y:S07]  /*93680*/  LDCU UR47, c[0x0][0x398] ;  /* 0x00007300ff2f77ac */ /* 0x000e2e0008000800 */
[----:B------:R-:W-:-:S04]  /*93690*/  @P1 LOP3.LUT R19, R19, 0x40, RZ, 0xfc, !PT ;  /* 0x0000004013131812 */ /* 0x000fc800078efcff */
[----:B------:R-:W-:-:S04]  /*936a0*/  LOP3.LUT R19, R19, 0xfffffbff, RZ, 0xc0, !PT ;  /* 0xfffffbff13137812 */ /* 0x000fc800078ec0ff */
[----:B------:R-:W-:Y:S02]  /*936b0*/  @P3 LOP3.LUT R19, R19, 0x400, RZ, 0xfc, !PT ;  /* 0x0000040013133812 */ /* 0x000fe400078efcff */
[----:B------:R-:W-:Y:S02]  /*936c0*/  ISETP.LT.AND P1, PT, R3, UR43, !P0 ;  /* 0x0000002b03007c0c */ /* 0x000fe4000c721270 */
[----:B------:R-:W-:-:S04]  /*936d0*/  LOP3.LUT R19, R19, 0xfffffdff, RZ, 0xc0, !PT ;  /* 0xfffffdff13137812 */ /* 0x000fc800078ec0ff */
[----:B------:R-:W-:Y:S02]  /*936e0*/  @P2 LOP3.LUT R19, R19, 0x200, RZ, 0xfc, !PT ;  /* 0x0000020013132812 */ /* 0x000fe400078efcff */
[----:B---3--:R-:W-:Y:S01]  /*936f0*/  ISETP.LT.AND P3, PT, R0, UR42, !P0 ;  /* 0x0000002a00007c0c */ /* 0x008fe2000c761270 */
[----:B------:R-:W3:Y:S01]  /*93700*/  LDCU.64 UR42, c[0x0][0x398] ;  /* 0x00007300ff2a77ac */ /* 0x000ee20008000a00 */
        /* <DEDUP_REMOVED lines=18> */
[----:B--2---:R-:W-:-:S05]  /*93830*/  LOP3.LUT R17, R17, 0xffff, RZ, 0xc0, !PT ;  /* 0x0000ffff11117812 */ /* 0x004fca00078ec0ff */
[----:B------:R2:W-:Y:S04]  /*93840*/  STL [R1+0x6a0], R17 ;  /* 0x0006a01101007387 */ /* 0x0005e80000100800 */
[----:B------:R0:W-:Y:S04]  /*93850*/  STL [R1+0x5fc], R29 ;  /* 0x0005fc1d01007387 */ /* 0x0001e80000100800 */
[----:B------:R1:W-:Y:S01]  /*93860*/  STL [R1+0x70c], R15 ;  /* 0x00070c0f01007387 */ /* 0x0003e20000100800 */
[----:B--2---:R-:W-:-:S03]  /*93870*/  PRMT R17, R17, 0x3340, R29 ;  /* 0x0000334011117816 */ /* 0x004fc6000000001d */
[----:B0-----:R-:W2:Y:S04]  /*93880*/  LDL.LU R29, [R1+0x3bc4] ;  /* 0x003bc400011d7983 */ /* 0x001ea80000300800 */
[----:B------:R-:W2:Y:S01]  /*93890*/  LDL.LU R18, [R1+0x3bc0] ;  /* 0x003bc00001127983 */ /* 0x000ea20000300800 */
[----:B------:R-:W-:Y:S01]  /*938a0*/  ISETP.LT.AND P3, PT, R5, UR50, !P0 ;  /* 0x0000003205007c0c */ /* 0x000fe2000c761270 */
[----:B------:R-:W0:Y:S01]  /*938b0*/  LDCU UR50, c[0x0][0x398] ;  /* 0x00007300ff3277ac */ /* 0x000e220008000800 */
[----:B---3--:R-:W-:Y:S02]  /*938c0*/  ISETP.LT.AND P1, PT, R10, UR42, !P0 ;  /* 0x0000002a0a007c0c */ /* 0x008fe4000c721270 */
[----:B------:R-:W-:Y:S01]  /*938d0*/  ISETP.LT.AND P2, PT, R4, UR54, !P0 ;  /* 0x0000003604007c0c */ /* 0x000fe2000c741270 */
[----:B------:R-:W3:Y:S01]  /*938e0*/  LDCU UR54, c[0x0][0x398] ;  /* 0x00007300ff3677ac */ /* 0x000ee20008000800 */
[----:B------:R-:W-:-:S07]  /*938f0*/  LOP3.LUT R19, R19, 0xfffffffb, RZ, 0xc0, !PT ;  /* 0xfffffffb13137812 */ /* 0x000fce00078ec0ff */
[----:B------:R-:W-:Y:S02]  /*93900*/  @P3 LOP3.LUT R19, R19, 0x4, RZ, 0xfc, !PT ;  /* 0x0000000413133812 */ /* 0x000fe400078efcff */
[----:B------:R-:W-:Y:S01]  /*93910*/  ISETP.LT.AND P3, PT, R0, UR74, !P0 ;  /* 0x0000004a00007c0c */ /* 0x000fe2000c761270 */
[----:B------:R-:W0:Y:S01]  /*93920*/  LDCU UR74, c[0x0][0x398] ;  /* 0x00007300ff4a77ac */ /* 0x000e220008000800 */
[----:B------:R-:W-:-:S04]  /*93930*/  LOP3.LUT R19, R19, 0xfffffffd, RZ, 0xc0, !PT ;  /* 0xfffffffd13137812 */ /* 0x000fc800078ec0ff */
[----:B------:R-:W-:Y:S02]  /*93940*/  @P2 LOP3.LUT R19, R19, 0x2, RZ, 0xfc, !PT ;  /* 0x0000000213132812 */ /* 0x000fe400078efcff */
[----:B------:R-:W-:Y:S01]  /*93950*/  ISETP.LT.AND P2, PT, R11, UR73, !P0 ;  /* 0x000000490b007c0c */ /* 0x000fe2000c741270 */
[----:B------:R-:W0:Y:S01]  /*93960*/  LDCU UR73, c[0x0][0x398] ;  /* 0x00007300ff4977ac */ /* 0x000e220008000800 */
[----:B------:R-:W-:Y:S02]  /*93970*/  LOP3.LUT R19, R19, 0xfffffffe, RZ, 0xc0, !PT ;  /* 0xfffffffe13137812 */ /* 0x000fe400078ec0ff */
[----:B-1----:R-:W-:-:S04]  /*93980*/  PRMT R15, R15, 0x3340, R1 ;  /* 0x000033400f0f7816 */ /* 0x002fc80000000001 */
[----:B------:R-:W-:Y:S02]  /*93990*/  PRMT R17, R17, 0x5410, R15 ;  /* 0x0000541011117816 */ /* 0x000fe4000000000f */
[----:B------:R-:W3:Y:S04]  /*939a0*/  LDL.LU R15, [R1+0x3bbc] ;  /* 0x003bbc00010f7983 */ /* 0x000ee80000300800 */
[----:B------:R1:W-:Y:S02]  /*939b0*/  STL [R1+0xec], R17 ;  /* 0x0000ec1101007387 */ /* 0x0003e40000100800 */
[----:B-1----:R-:W-:Y:S01]  /*939c0*/  VIADD R17, R8, 0x27 ;  /* 0x0000002708117836 */ /* 0x002fe20000000000 */
[----:B--2---:R-:W-:-:S04]  /*939d0*/  LOP3.LUT R18, R18, 0xbfffffff, RZ, 0xc0, !PT ;  /* 0xbfffffff12127812 */ /* 0x004fc800078ec0ff */
[----:B------:R-:W-:Y:S02]  /*939e0*/  @P1 LOP3.LUT R18, R18, 0x40000000, RZ, 0xfc, !PT ;  /* 0x4000000012121812 */ /* 0x000fe400078efcff */
[----:B------:R-:W-:Y:S02]  /*939f0*/  ISETP.LT.AND P1, PT, R3, UR45, !P0 ;  /* 0x0000002d03007c0c */ /* 0x000fe4000c721270 */
[----:B------:R-:W-:-:S04]  /*93a00*/  LOP3.LUT R18, R18, 0x7fffffff, RZ, 0xc0, !PT ;  /* 0x7fffffff12127812 */ /* 0x000fc800078ec0ff */
[----:B------:R-:W-:-:S04]  /*93a10*/  @P3 LOP3.LUT R18, R18, 0x80000000, RZ, 0xfc, !PT ;  /* 0x8000000012123812 */ /* 0x000fc800078efcff */
[----:B------:R-:W-:-:S03]  /*93a20*/  LOP3.LUT R18, R18, 0xdfffffff, RZ, 0xc0, !PT ;  /* 0xdfffffff12127812 */ /* 0x000fc600078ec0ff */
[----:B------:R-:W-:Y:S02]  /*93a30*/  @P1 LOP3.LUT R19, R19, 0x1, RZ, 0xfc, !PT ;  /* 0x0000000113131812 */ /* 0x000fe400078efcff */
[----:B------:R-:W-:Y:S01]  /*93a40*/  ISETP.LT.AND P1, PT, R7, UR72, !P0 ;  /* 0x0000004807007c0c */ /* 0x000fe2000c721270 */
[----:B------:R-:W1:Y:S01]  /*93a50*/  LDCU UR72, c[0x0][0x398] ;  /* 0x00007300ff4877ac */ /* 0x000e620008000800 */
[----:B------:R-:W-:Y:S02]  /*93a60*/  @P2 LOP3.LUT R18, R18, 0x20000000, RZ, 0xfc, !PT ;  /* 0x2000000012122812 */ /* 0x000fe400078efcff */
[----:B------:R-:W-:Y:S01]  /*93a70*/  ISETP.LT.AND P0, PT, R6, UR44, !P0 ;  /* 0x0000002c06007c0c */ /* 0x000fe2000c701270 */
[----:B------:R-:W2:Y:S01]  /*93a80*/  LDCU.64 UR44, c[0x0][0x398] ;  /* 0x00007300ff2c77ac */ /* 0x000ea20008000a00 */
[----:B------:R-:W-:-:S07]  /*93a90*/  LOP3.LUT R18, R18, 0xefffffff, RZ, 0xc0, !PT ;  /* 0xefffffff12127812 */ /* 0x000fce00078ec0ff */
[----:B------:R-:W-:-:S04]  /*93aa0*/  @P1 LOP3.LUT R18, R18, 0x10000000, RZ, 0xfc, !PT ;  /* 0x1000000012121812 */ /* 0x000fc800078efcff */
[----:B------:R-:W-:-:S04]  /*93ab0*/  LOP3.LUT R18, R18, 0xf7ffffff, RZ, 0xc0, !PT ;  /* 0xf7ffffff12127812 */ /* 0x000fc800078ec0ff */
[----:B------:R-:W-:Y:S02]  /*93ac0*/  @P0 LOP3.LUT R18, R18, 0x8000000, RZ, 0xfc, !PT ;  /* 0x0800000012120812 */ /* 0x000fe400078efcff */
[----:B------:R-:W-:Y:S01]  /*93ad0*/  ISETP.GE.AND P0, PT, R17, UR41, PT ;  /* 0x0000002911007c0c */ /* 0x000fe2000bf06270 */
[----:B------:R-:W0:Y:S03]  /*93ae0*/  LDCU.64 UR40, c[0x0][0x398] ;  /* 0x00007300ff2877ac */ /* 0x000e260008000a00 */
[----:B--2---:R-:W-:Y:S01]  /*93af0*/  ISETP.LT.AND P1, PT, R10, UR44, !P0 ;  /* 0x0000002c0a007c0c */ /* 0x004fe2000c721270 */
[----:B------:R-:W2:Y:S01]  /*93b00*/  LDCU UR44, c[0x0][0x3b8] ;  /* 0x00007700ff2c77ac */ /* 0x000ea20008000800 */
        /* <DEDUP_REMOVED lines=8> */
[----:B---3--:R-:W-:Y:S01]  /*93b90*/  ISETP.LT.AND P1, PT, R3, UR54, !P0 ;  /* 0x0000003603007c0c */ /* 0x008fe2000c721270 */
[----:B------:R-:W3:Y:S01]  /*93ba0*/  LDCU UR54, c[0x0][0x398] ;  /* 0x00007300ff3677ac */ /* 0x000ee20008000800 */
        /* <DEDUP_REMOVED lines=14> */
[----:B---3--:R-:W-:Y:S01]  /*93c90*/  ISETP.LT.AND P0, PT, R6, UR54, !P0 ;  /* 0x0000003606007c0c */ /* 0x008fe2000c701270 */
[----:B------:R-:W3:Y:S01]  /*93ca0*/  LDCU UR54, c[0x0][0x398] ;  /* 0x00007300ff3677ac */ /* 0x000ee20008000800 */
[----:B------:R-:W-:Y:S02]  /*93cb0*/  LOP3.LUT R18, R18, 0xffefffff, RZ, 0xc0, !PT ;  /* 0xffefffff12127812 */ /* 0x000fe400078ec0ff */
[----:B------:R-:W-:Y:S02]  /*93cc0*/  LOP3.LUT R17, R16, 0xffff, RZ, 0xc0, !PT ;  /* 0x0000ffff10117812 */ /* 0x000fe400078ec0ff */
[----:B------:R-:W-:Y:S02]  /*93cd0*/  @P1 LOP3.LUT R18, R18, 0x100000, RZ, 0xfc, !PT ;  /* 0x0010000012121812 */ /* 0x000fe400078efcff */
[----:B------:R-:W-:Y:S01]  /*93ce0*/  LOP3.LUT R16, R9, 0xffff, RZ, 0xc0, !PT ;  /* 0x0000ffff09107812 */ /* 0x000fe200078ec0ff */
[----:B------:R-:W-:Y:S01]  /*93cf0*/  VIADD R9, R8, 0x26 ;  /* 0x0000002608097836 */ /* 0x000fe20000000000 */
[----:B------:R-:W-:-:S04]  /*93d00*/  LOP3.LUT R18, R18, 0xfff7ffff, RZ, 0xc0, !PT ;  /* 0xfff7ffff12127812 */ /* 0x000fc800078ec0ff */
[----:B------:R-:W-:Y:S02]  /*93d10*/  @P0 LOP3.LUT R18, R18, 0x80000, RZ, 0xfc, !PT ;  /* 0x0008000012120812 */ /* 0x000fe400078efcff */
[----:B------:R-:W-:Y:S02]  /*93d20*/  ISETP.GE.AND P0, PT, R9, UR43, PT ;  /* 0x0000002b09007c0c */ /* 0x000fe4000bf06270 */
[----:B------:R-:W-:Y:S01]  /*93d30*/  LOP3.LUT R18, R18, 0xffffbfff, RZ, 0xc0, !PT ;  /* 0xffffbfff12127812 */ /* 0x000fe200078ec0ff */
[----:B------:R-:W-:Y:S01]  /*93d40*/  VIADD R9, R8, 0x25 ;  /* 0x0000002508097836 */ /* 0x000fe20000000000 */
[----:B------:R-:W-:Y:S01]  /*93d50*/  ISETP.LT.AND P1, PT, R10, UR40, !P0 ;  /* 0x000000280a007c0c */ /* 0x000fe2000c721270 */
[----:B------:R0:W-:Y:S01]  /*93d60*/  STL [R1+0x6fc], R17 ;  /* 0x0006fc1101007387 */ /* 0x0001e20000100800 */
[----:B------:R-:W-:Y:S01]  /*93d70*/  ISETP.LT.AND P3, PT, R5, UR64, !P0 ;  /* 0x0000004005007c0c */ /* 0x000fe2000c761270 */
[----:B------:R-:W1:Y:S01]  /*93d80*/  LDCU.64 UR42, c[0x0][0x398] ;  /* 0x00007300ff2a77ac */ /* 0x000e620008000a00 */
[----:B------:R-:W-:Y:S01]  /*93d90*/  ISETP.LT.AND P2, PT, R4, UR55, !P0 ;  /* 0x0000003704007c0c */ /* 0x000fe2000c741270 */
[----:B------:R-:W1:Y:S08]  /*93da0*/  LDCU UR40, c[0x0][0x3b8] ;  /* 0x00007700ff2877ac */ /* 0x000e700008000800 */
[----:B------:R-:W-:Y:S01]  /*93db0*/  @P1 LOP3.LUT R18, R18, 0x4000, RZ, 0xfc, !PT ;  /* 0x0000400012121812 */ /* 0x000fe200078efcff */
[----:B------:R1:W-:Y:S01]  /*93dc0*/  STL [R1+0x6f8], R16 ;  /* 0x0006f81001007387 */ /* 0x0003e20000100800 */
[----:B0-----:R-:W-:Y:S01]  /*93dd0*/  PRMT R17, R17, 0x3340, R16 ;  /* 0x0000334011117816 */ /* 0x001fe20000000010 */
[----:B------:R-:W0:Y:S01]  /*93de0*/  LDCU UR55, c[0x0][0x3b8] ;  /* 0x00007700ff3777ac */ /* 0x000e220008000800 */
[----:B------:R-:W-:Y:S01]  /*93df0*/  LOP3.LUT R18, R18, 0xfffbffff, RZ, 0xc0, !PT ;  /* 0xfffbffff12127812 */ /* 0x000fe200078ec0ff */
[----:B------:R-:W0:Y:S03]  /*93e00*/  LDCU UR64, c[0x0][0x3b8] ;  /* 0x00007700ff4077ac */ /* 0x000e260008000800 */
[----:B------:R-:W-:-:S02]  /*93e10*/  @P3 LOP3.LUT R18, R18, 0x40000, RZ, 0xfc, !PT ;  /* 0x0004000012123812 */ /* 0x000fc400078efcff */
[----:B---3--:R-:W-:Y:S01]  /*93e20*/  ISETP.LT.AND P1, PT, R3, UR54, !P0 ;  /* 0x0000003603007c0c */ /* 0x008fe2000c721270 */
[----:B------:R3:W-:Y:S01]  /*93e30*/  STL [R1+0x6a4], R2 ;  /* 0x0006a40201007387 */ /* 0x0007e20000100800 */
[----:B------:R-:W-:Y:S01]  /*93e40*/  LOP3.LUT R18, R18, 0xfffdffff, RZ, 0xc0, !PT ;  /* 0xfffdffff12127812 */ /* 0x000fe200078ec0ff */
[----:B------:R-:W0:Y:S01]  /*93e50*/  LDCU UR54, c[0x0][0x3b8] ;  /* 0x00007700ff3677ac */ /* 0x000e220008000800 */
[----:B------:R-:W-:Y:S01]  /*93e60*/  ISETP.LT.AND P3, PT, R0, UR71, !P0 ;  /* 0x0000004700007c0c */ /* 0x000fe2000c761270 */
[----:B-1----:R-:W2:Y:S01]  /*93e70*/  LDL.LU R16, [R1+0x3bb8] ;  /* 0x003bb80001107983 */ /* 0x002ea20000300800 */
[----:B------:R-:W-:Y:S01]  /*93e80*/  @P2 LOP3.LUT R18, R18, 0x20000, RZ, 0xfc, !PT ;  /* 0x0002000012122812 */ /* 0x000fe200078efcff */
[----:B------:R-:W1:Y:S03]  /*93e90*/  LDCU UR71, c[0x0][0x3b8] ;  /* 0x00007700ff4777ac */ /* 0x000e660008000800 */
        /* <DEDUP_REMOVED lines=18> */
[----:B------:R-:W2:Y:S02]  /*93fc0*/  LDL.LU R9, [R1+0x3bb4] ;  /* 0x003bb40001097983 */ /* 0x000ea40000300800 */
[----:B------:R-:W-:Y:S01]  /*93fd0*/  ISETP.LT.AND P1, PT, R10, UR42, !P0 ;  /* 0x0000002a0a007c0c */ /* 0x000fe2000c721270 */
[----:B------:R-:W0:Y:S01]  /*93fe0*/  LDCU UR42, c[0x0][0x3b8] ;  /* 0x00007700ff2a77ac */ /* 0x000e220008000800 */
[----:B------:R-:W-:Y:S02]  /*93ff0*/  ISETP.LT.AND P3, PT, R5, UR77, !P0 ;  /* 0x0000004d05007c0c */ /* 0x000fe4000c761270 */
[----:B------:R-:W-:Y:S01]  /*94000*/  LOP3.LUT R18, R18, 0xffffffbf, RZ, 0xc0, !PT ;  /* 0xffffffbf12127812 */ /* 0x000fe200078ec0ff */
[----:B------:R-:W0:Y:S01]  /*94010*/  LDCU UR77, c[0x0][0x398] ;  /* 0x00007300ff4d77ac */ /* 0x000e220008000800 */
[----:B------:R-:W-:-:S02]  /*94020*/  ISETP.LT.AND P2, PT, R4, UR76, !P0 ;  /* 0x0000004c04007c0c */ /* 0x000fc4000c741270 */
[----:B---3--:R-:W-:Y:S01]  /*94030*/  PRMT R2, R2, 0x3340, R1 ;  /* 0x0000334002027816 */ /* 0x008fe20000000001 */
[----:B------:R-:W3:Y:S04]  /*94040*/  LDCU UR76, c[0x0][0x398] ;  /* 0x00007300ff4c77ac */ /* 0x000ee80008000800 */
        /* <DEDUP_REMOVED lines=21> */
[----:B------:R-:W-:Y:S02]  /*941a0*/  PRMT R17, R17, 0x5410, R2 ;  /* 0x0000541011117816 */ /* 0x000fe40000000002 */
[----:B------:R-:W-:Y:S01]  /*941b0*/  @P1 LOP3.LUT R18, R18, 0x10, RZ, 0xfc, !PT ;  /* 0x0000001012121812 */ /* 0x000fe200078efcff */
[----:B------:R-:W3:Y:S03]  /*941c0*/  LDL.LU R2, [R1+0x3bb0] ;  /* 0x003bb00001027983 */ /* 0x000ee60000300800 */
[----:B------:R-:W-:Y:S01]  /*941d0*/  LOP3.LUT R18, R18, 0xfffffff7, RZ, 0xc0, !PT ;  /* 0xfffffff712127812 */ /* 0x000fe200078ec0ff */
[----:B------:R0:W-:Y:S03]  /*941e0*/  STL [R1+0xe8], R17 ;  /* 0x0000e81101007387 */ /* 0x0001e60000100800 */
[----:B------:R-:W-:Y:S01]  /*941f0*/  @P0 LOP3.LUT R18, R18, 0x8, RZ, 0xfc, !PT ;  /* 0x0000000812120812 */ /* 0x000fe200078efcff */
[----:B0-----:R-:W-:-:S05]  /*94200*/  VIADD R17, R8, 0x24 ;  /* 0x0000002408117836 */ /* 0x001fca0000000000 */
[----:B------:R-:W-:Y:S01]  /*94210*/  ISETP.GE.AND P0, PT, R17, UR41, PT ;  /* 0x0000002911007c0c */ /* 0x000fe2000bf06270 */
[----:B------:R-:W0:Y:S01]  /*94220*/  LDCU UR41, c[0x0][0x3b8] ;  /* 0x00007700ff2977ac */ /* 0x000e220008000800 */
[----:B------:R-:W3:Y:S02]  /*94230*/  LDL.LU R17, [R1+0x3bac] ;  /* 0x003bac0001117983 */ /* 0x000ee40000300800 */
[----:B------:R-:W-:Y:S01]  /*94240*/  ISETP.LT.AND P3, PT, R5, UR10, !P0 ;  /* 0x0000000a05007c0c */ /* 0x000fe2000c761270 */
[----:B------:R-:W0:Y:S01]  /*94250*/  LDCU UR10, c[0x0][0x3b8] ;  /* 0x00007700ff0a77ac */ /* 0x000e220008000800 */
[----:B------:R-:W-:Y:S02]  /*94260*/  LOP3.LUT R18, R18, 0xfffffffb, RZ, 0xc0, !PT ;  /* 0xfffffffb12127812 */ /* 0x000fe400078ec0ff */
[----:B------:R-:W-:Y:S01]  /*94270*/  ISETP.LT.AND P2, PT, R4, UR12, !P0 ;  /* 0x0000000c04007c0c */ /* 0x000fe2000c741270 */
[----:B------:R-:W0:Y:S08]  /*94280*/  LDCU UR12, c[0x0][0x3b8] ;  /* 0x00007700ff0c77ac */ /* 0x000e300008000800 */
[----:B------:R-:W-:-:S02]  /*94290*/  @P3 LOP3.LUT R18, R18, 0x4, RZ, 0xfc, !PT ;  /* 0x0000000412123812 */ /* 0x000fc400078efcff */
[----:B------:R-:W-:Y:S01]  /*942a0*/  ISETP.LT.AND P3, PT, R0, UR8, !P0 ;  /* 0x0000000800007c0c */ /* 0x000fe2000c761270 */
[----:B------:R-:W0:Y:S01]  /*942b0*/  LDCU UR8, c[0x0][0x3b8] ;  /* 0x00007700ff0877ac */ /* 0x000e220008000800 */
[----:B------:R-:W-:Y:S02]  /*942c0*/  LOP3.LUT R18, R18, 0xfffffffd, RZ, 0xc0, !PT ;  /* 0xfffffffd12127812 */ /* 0x000fe400078ec0ff */
[----:B------:R-:W-:Y:S01]  /*942d0*/  ISETP.LT.AND P1, PT, R10, UR22, !P0 ;  /* 0x000000160a007c0c */ /* 0x000fe2000c721270 */
[----:B------:R-:W0:Y:S01]  /*942e0*/  LDCU UR22, c[0x0][0x3b8] ;  /* 0x00007700ff1677ac */ /* 0x000e220008000800 */
[----:B------:R-:W-:Y:S02]  /*942f0*/  @P2 LOP3.LUT R18, R18, 0x2, RZ, 0xfc, !PT ;  /* 0x0000000212122812 */ /* 0x000fe400078efcff */
[----:B------:R-:W-:Y:S01]  /*94300*/  ISETP.LT.AND P2, PT, R11, UR11, !P0 ;  /* 0x0000000b0b007c0c */ /* 0x000fe2000c741270 */
[----:B------:R-:W0:Y:S01]  /*94310*/  LDCU UR11, c[0x0][0x3b8] ;  /* 0x00007700ff0b77ac */ /* 0x000e220008000800 */
[----:B------:R-:W-:Y:S01]  /*94320*/  LOP3.LUT R18, R18, 0xfffffffe, RZ, 0xc0, !PT ;  /* 0xfffffffe12127812 */ /* 0x000fe200078ec0ff */
[----:B--2---:R-:W-:Y:S01]  /*94330*/  VIADD R9, R9, UR53 ;  /* 0x0000003509097c36 */ /* 0x004fe20008000000 */
[----:B------:R-:W2:Y:S04]  /*94340*/  LDCU UR53, c[0x0][0x3b8] ;  /* 0x00007700ff3577ac */ /* 0x000ea80008000800 */
[----:B------:R0:W-:Y:S02]  /*94350*/  STL [R1+0xd8], R9 ;  /* 0x0000d80901007387 */ /* 0x0001e40000100800 */
[----:B0-----:R-:W-:Y:S01]  /*94360*/  VIADD R9, R9, UR52 ;  /* 0x0000003409097c36 */ /* 0x001fe20008000000 */
[----:B------:R-:W0:Y:S04]  /*94370*/  LDCU UR52, c[0x0][0x3b8] ;  /* 0x00007700ff3477ac */ /* 0x000e280008000800 */
[----:B------:R1:W-:Y:S02]  /*94380*/  STL [R1+0xd4], R9 ;  /* 0x0000d40901007387 */ /* 0x0003e40000100800 */
[----:B-1----:R-:W-:Y:S01]  /*94390*/  VIADD R9, R9, UR44 ;  /* 0x0000002c09097c36 */ /* 0x002fe20008000000 */
[----:B------:R-:W1:Y:S04]  /*943a0*/  LDCU UR44, c[0x0][0x3b8] ;  /* 0x00007700ff2c77ac */ /* 0x000e680008000800 */
        /* <DEDUP_REMOVED lines=8> */
[----:B------:R-:W-:Y:S01]  /*94430*/  LOP3.LUT R16, R16, 0xbfffffff, RZ, 0xc0, !PT ;  /* 0xbfffffff10107812 */ /* 0x000fe200078ec0ff */
[----:B------:R-:W0:Y:S03]  /*94440*/  LDCU UR66, c[0x0][0x3b8] ;  /* 0x00007700ff4277ac */ /* 0x000e260008000800 */
[----:B------:R1:W-:Y:S02]  /*94450*/  STL [R1+0xb0], R9 ;  /* 0x0000b00901007387 */ /* 0x0003e40000100800 */
[----:B-1----:R-:W-:Y:S01]  /*94460*/  VIADD R9, R9, UR65 ;  /* 0x0000004109097c36 */ /* 0x002fe20008000000 */
[----:B---3--:R-:W-:Y:S01]  /*94470*/  LOP3.LUT R17, R17, 0xbfffffff, RZ, 0xc0, !PT ;  /* 0xbfffffff11117812 */ /* 0x008fe200078ec0ff */
[----:B------:R-:W1:Y:S03]  /*94480*/  LDCU UR65, c[0x0][0x3b8] ;  /* 0x00007700ff4177ac */ /* 0x000e660008000800 */
[----:B------:R3:W-:Y:S02]  /*94490*/  STL [R1+0xc], R9 ;  /* 0x00000c0901007387 */ /* 0x0007e40000100800 */
[----:B---3--:R-:W-:Y:S01]  /*944a0*/  VIADD R9, R9, UR64 ;  /* 0x0000004009097c36 */ /* 0x008fe20008000000 */
[----:B------:R-:W-:Y:S01]  /*944b0*/  @P1 LOP3.LUT R17, R17, 0x40000000, RZ, 0xfc, !PT ;  /* 0x4000000011111812 */ /* 0x000fe200078efcff */
[----:B------:R-:W3:Y:S03]  /*944c0*/  LDCU UR64, c[0x0][0x3b8] ;  /* 0x00007700ff4077ac */ /* 0x000ee60008000800 */
[----:B------:R0:W-:Y:S02]  /*944d0*/  STL [R1+0x8], R9 ;  /* 0x0000080901007387 */ /* 0x0001e40000100800 */
[----:B0-----:R-:W-:Y:S01]  /*944e0*/  VIADD R9, R9, UR54 ;  /* 0x0000003609097c36 */ /* 0x001fe20008000000 */
[----:B------:R-:W-:Y:S01]  /*944f0*/  ISETP.LT.AND P1, PT, R3, UR14, !P0 ;  /* 0x0000000e03007c0c */ /* 0x000fe2000c721270 */
[----:B------:R-:W0:Y:S03]  /*94500*/  LDCU UR14, c[0x0][0x3b8] ;  /* 0x00007700ff0e77ac */ /* 0x000e260008000800 */
[----:B------:R1:W-:Y:S01]  /*94510*/  STL [R1+0x10], R9 ;  /* 0x0000100901007387 */ /* 0x0003e20000100800 */
[----:B------:R-:W0:Y:S01]  /*94520*/  LDCU UR54, c[0x0][0x3b8] ;  /* 0x00007700ff3677ac */ /* 0x000e220008000800 */
[----:B-1----:R-:W-:-:S07]  /*94530*/  VIADD R9, R9, UR40 ;  /* 0x0000002809097c36 */ /* 0x002fce0008000000 */
[----:B------:R-:W-:Y:S01]  /*94540*/  @P1 LOP3.LUT R18, R18, 0x1, RZ, 0xfc, !PT ;  /* 0x0000000112121812 */ /* 0x000fe200078efcff */
[----:B------:R-:W1:Y:S01]  /*94550*/  LDCU UR40, c[0x0][0x3b8] ;  /* 0x00007700ff2877ac */ /* 0x000e620008000800 */
[----:B------:R0:W-:Y:S02]  /*94560*/  STL [R1+0x14], R9 ;  /* 0x0000140901007387 */ /* 0x0001e40000100800 */
[----:B0-----:R-:W-:Y:S01]  /*94570*/  VIADD R9, R9, UR69 ;  /* 0x0000004509097c36 */ /* 0x001fe20008000000 */
[----:B------:R-:W-:Y:S01]  /*94580*/  ISETP.LT.AND P1, PT, R7, UR19, !P0 ;  /* 0x0000001307007c0c */ /* 0x000fe2000c721270 */
[----:B------:R-:W0:Y:S03]  /*94590*/  LDCU UR19, c[0x0][0x3b8] ;  /* 0x00007700ff1377ac */ /* 0x000e260008000800 */
[----:B------:R1:W-:Y:S01]  /*945a0*/  STL [R1+0x18], R9 ;  /* 0x0000180901007387 */ /* 0x0003e20000100800 */
[----:B------:R-:W-:Y:S01]  /*945b0*/  LOP3.LUT R17, R17, 0x7fffffff, RZ, 0xc0, !PT ;  /* 0x7fffffff11117812 */ /* 0x000fe200078ec0ff */
[----:B------:R-:W0:Y:S01]  /*945c0*/  LDCU UR69, c[0x0][0x3b8] ;  /* 0x00007700ff4577ac */ /* 0x000e220008000800 */
[----:B-1----:R-:W-:Y:S01]  /*945d0*/  VIADD R9, R9, UR68 ;  /* 0x0000004409097c36 */ /* 0x002fe20008000000 */
[----:B------:R-:W-:Y:S01]  /*945e0*/  ISETP.LT.AND P0, PT, R6, UR20, !P0 ;  /* 0x0000001406007c0c */ /* 0x000fe2000c701270 */
[----:B------:R-:W1:Y:S03]  /*945f0*/  LDCU UR20, c[0x0][0x3b8] ;  /* 0x00007700ff1477ac */ /* 0x000e660008000800 */
[----:B------:R0:W-:Y:S01]  /*94600*/  STL [R1+0x1c], R9 ;  /* 0x00001c0901007387 */ /* 0x0001e20000100800 */
[----:B------:R-:W-:Y:S01]  /*94610*/  @P3 LOP3.LUT R17, R17, 0x80000000, RZ, 0xfc, !PT ;  /* 0x8000000011113812 */ /* 0x000fe200078efcff */
[----:B------:R-:W1:Y:S01]  /*94620*/  LDCU UR68, c[0x0][0x3b8] ;  /* 0x00007700ff4477ac */ /* 0x000e620008000800 */
[----:B0-----:R-:W-:-:S02]  /*94630*/  VIADD R9, R9, UR67 ;  /* 0x0000004309097c36 */ /* 0x001fc40008000000 */
[----:B------:R-:W-:Y:S01]  /*94640*/  LOP3.LUT R17, R17, 0xdfffffff, RZ, 0xc0, !PT ;  /* 0xdfffffff11117812 */ /* 0x000fe200078ec0ff */
[----:B------:R-:W0:Y:S02]  /*94650*/  LDCU UR67, c[0x0][0x3b8] ;  /* 0x00007700ff4377ac */ /* 0x000e240008000800 */
[----:B------:R1:W-:Y:S02]  /*94660*/  STL [R1+0x20], R9 ;  /* 0x0000200901007387 */ /* 0x0003e40000100800 */
[----:B-1----:R-:W-:Y:S01]  /*94670*/  VIADD R9, R9, UR45 ;  /* 0x0000002d09097c36 */ /* 0x002fe20008000000 */
[----:B------:R-:W-:Y:S01]  /*94680*/  @P2 LOP3.LUT R17, R17, 0x20000000, RZ, 0xfc, !PT ;  /* 0x2000000011112812 */ /* 0x000fe200078efcff */
[----:B------:R-:W1:Y:S03]  /*94690*/  LDCU UR45, c[0x0][0x3b8] ;  /* 0x00007700ff2d77ac */ /* 0x000e660008000800 */
        /* <DEDUP_REMOVED lines=12> */
[----:B------:R-:W-:Y:S01]  /*94760*/  @P1 LOP3.LUT R17, R17, 0x10000000, RZ, 0xfc, !PT ;  /* 0x1000000011111812 */ /* 0x000fe200078efcff */
[----:B------:R-:W1:Y:S03]  /*94770*/  LDCU UR8, c[0x0][0x3b8] ;  /* 0x00007700ff0877ac */ /* 0x000e660008000800 */
[----:B------:R0:W-:Y:S02]  /*94780*/  STL [R1+0x34], R9 ;  /* 0x0000340901007387 */ /* 0x0001e40000100800 */
[----:B0-----:R-:W-:-:S05]  /*94790*/  VIADD R9, R9, UR10 ;  /* 0x0000000a09097c36 */ /* 0x001fca0008000000 */
[----:B------:R0:W-:Y:S02]  /*947a0*/  STL [R1+0x38], R9 ;  /* 0x0000380901007387 */ /* 0x0001e40000100800 */
[----:B0-----:R-:W-:Y:S01]  /*947b0*/  VIADD R9, R9, UR11 ;  /* 0x0000000b09097c36 */ /* 0x001fe20008000000 */
[----:B------:R-:W0:Y:S04]  /*947c0*/  LDCU.64 UR10, c[0x0][0x398] ;  /* 0x00007300ff0a77ac */ /* 0x000e280008000a00 */
[----:B------:R1:W-:Y:S02]  /*947d0*/  STL [R1+0x3c], R9 ;  /* 0x00003c0901007387 */ /* 0x0003e40000100800 */
[----:B-1----:R-:W-:Y:S01]  /*947e0*/  VIADD R9, R9, UR12 ;  /* 0x0000000c09097c36 */ /* 0x002fe20008000000 */
[----:B------:R-:W-:Y:S01]  /*947f0*/  LOP3.LUT R17, R17, 0xf7ffffff, RZ, 0xc0, !PT ;  /* 0xf7ffffff11117812 */ /* 0x000fe200078ec0ff */
[----:B------:R-:W1:Y:S03]  /*94800*/  LDCU UR12, c[0x0][0x3b8] ;  /* 0x00007700ff0c77ac */ /* 0x000e660008000800 */
[----:B------:R0:W-:Y:S02]  /*94810*/  STL [R1+0x40], R9 ;  /* 0x0000400901007387 */ /* 0x0001e40000100800 */
[----:B0-----:R-:W-:-:S05]  /*94820*/  VIADD R9, R9, UR14 ;  /* 0x0000000e09097c36 */ /* 0x001fca0008000000 */
[----:B------:R0:W-:Y:S02]  /*94830*/  STL [R1+0x44], R9 ;  /* 0x0000440901007387 */ /* 0x0001e40000100800 */
[----:B0-----:R-:W-:Y:S01]  /*94840*/  VIADD R9, R9, UR5 ;  /* 0x0000000509097c36 */ /* 0x001fe20008000000 */
[----:B------:R-:W-:Y:S01]  /*94850*/  @P0 LOP3.LUT R17, R17, 0x8000000, RZ, 0xfc, !PT ;  /* 0x0800000011110812 */ /* 0x000fe200078efcff */
[----:B------:R-:W0:Y:S03]  /*94860*/  LDCU UR5, c[0x0][0x3b8] ;  /* 0x00007700ff0577ac */ /* 0x000e260008000800 */
[----:B------:R1:W-:Y:S02]  /*94870*/  STL [R1+0x48], R9 ;  /* 0x0000480901007387 */ /* 0x0003e40000100800 */
[----:B-1----:R-:W-:-:S05]  /*94880*/  VIADD R9, R9, UR19 ;  /* 0x0000001309097c36 */ /* 0x002fca0008000000 */
[----:B------:R1:W-:Y:S02]  /*94890*/  STL [R1+0x4c], R9 ;  /* 0x00004c0901007387 */ /* 0x0003e40000100800 */
[----:B-1----:R-:W-:Y:S01]  /*948a0*/  VIADD R9, R9, UR20 ;  /* 0x0000001409097c36 */ /* 0x002fe20008000000 */
[----:B------:R-:W-:Y:S01]  /*948b0*/  LOP3.LUT R17, R17, 0xffbfffff, RZ, 0xc0, !PT ;  /* 0xffbfffff11117812 */ /* 0x000fe200078ec0ff */
[----:B------:R-:W1:Y:S03]  /*948c0*/  LDCU UR20, c[0x0][0x3b8] ;  /* 0x00007700ff1477ac */ /* 0x000e660008000800 */
[----:B------:R0:W-:Y:S02]  /*948d0*/  STL [R1+0x50], R9 ;  /* 0x0000500901007387 */ /* 0x0001e40000100800 */
[----:B0-----:R-:W-:Y:S01]  /*948e0*/  VIADD R9, R9, UR22 ;  /* 0x0000001609097c36 */ /* 0x001fe20008000000 */
[----:B------:R-:W0:Y:S04]  /*948f0*/  LDCU UR22, c[0x0][0x3b8] ;  /* 0x00007700ff1677ac */ /* 0x000e280008000800 */
[----:B------:R1:W-:Y:S02]  /*94900*/  STL [R1+0x54], R9 ;  /* 0x0000540901007387 */ /* 0x0003e40000100800 */
[----:B-1----:R-:W-:-:S05]  /*94910*/  VIADD R9, R9, UR41 ;  /* 0x0000002909097c36 */ /* 0x002fca0008000000 */
[----:B------:R1:W-:Y:S02]  /*94920*/  STL [R1+0x58], R9 ;  /* 0x0000580901007387 */ /* 0x0003e40000100800 */
[----:B-1----:R-:W-:Y:S01]  /*94930*/  VIADD R9, R9, UR40 ;  /* 0x0000002809097c36 */ /* 0x002fe20008000000 */
[----:B------:R-:W1:Y:S04]  /*94940*/  LDCU.64 UR40, c[0x0][0x398] ;  /* 0x00007300ff2877ac */ /* 0x000e680008000a00 */
[----:B------:R0:W-:Y:S02]  /*94950*/  STL [R1+0x5c], R9 ;  /* 0x00005c0901007387 */ /* 0x0001e40000100800 */
[----:B0-----:R-:W-:-:S05]  /*94960*/  VIADD R9, R9, UR52 ;  /* 0x0000003409097c36 */ /* 0x001fca0008000000 */
[----:B------:R2:W-:Y:S02]  /*94970*/  STL [R1+0x60], R9 ;  /* 0x0000600901007387 */ /* 0x0005e40000100800 */
[----:B--2---:R-:W-:Y:S01]  /*94980*/  VIADD R9, R9, UR53 ;  /* 0x0000003509097c36 */ /* 0x004fe20008000000 */
[----:B------:R-:W0:Y:S04]  /*94990*/  LDCU.64 UR52, c[0x0][0x398] ;  /* 0x00007300ff3477ac */ /* 0x000e280008000a00 */
[----:B------:R2:W-:Y:S02]  /*949a0*/  STL [R1+0x64], R9 ;  /* 0x0000640901007387 */ /* 0x0005e40000100800 */
[----:B--2---:R-:W-:-:S05]  /*949b0*/  VIADD R9, R9, UR54 ;  /* 0x0000003609097c36 */ /* 0x004fca0008000000 */
[----:B------:R2:W-:Y:S02]  /*949c0*/  STL [R1+0x68], R9 ;  /* 0x0000680901007387 */ /* 0x0005e40000100800 */
[----:B--2---:R-:W-:Y:S01]  /*949d0*/  VIADD R9, R9, UR55 ;  /* 0x0000003709097c36 */ /* 0x004fe20008000000 */
[----:B------:R-:W2:Y:S04]  /*949e0*/  LDCU.64 UR54, c[0x0][0x398] ;  /* 0x00007300ff3677ac */ /* 0x000ea80008000a00 */
[----:B------:R0:W-:Y:S02]  /*949f0*/  STL [R1+0x6c], R9 ;  /* 0x00006c0901007387 */ /* 0x0001e40000100800 */
[----:B0-----:R-:W-:-:S05]  /*94a00*/  VIADD R9, R9, UR42 ;  /* 0x0000002a09097c36 */ /* 0x001fca0008000000 */
[----:B------:R0:W-:Y:S02]  /*94a10*/  STL [R1+0x70], R9 ;  /* 0x0000700901007387 */ /* 0x0001e40000100800 */
[----:B0-----:R-:W-:Y:S01]  /*94a20*/  VIADD R9, R9, UR18 ;  /* 0x0000001209097c36 */ /* 0x001fe20008000000 */
[----:B------:R-:W0:Y:S04]  /*94a30*/  LDCU.64 UR18, c[0x0][0x398] ;  /* 0x00007300ff1277ac */ /* 0x000e280008000a00 */
[----:B------:R1:W-:Y:S02]  /*94a40*/  STL [R1+0x74], R9 ;  /* 0x0000740901007387 */ /* 0x0003e40000100800 */
[----:B-1----:R-:W-:Y:S01]  /*94a50*/  VIADD R9, R9, UR70 ;  /* 0x0000004609097c36 */ /* 0x002fe20008000000 */
[----:B------:R-:W1:Y:S04]  /*94a60*/  LDCU UR70, c[0x0][0x398] ;  /* 0x00007300ff4677ac */ /* 0x000e680008000800 */
[----:B------:R-:W-:Y:S04]  /*94a70*/  STL [R1+0x78], R9 ;  /* 0x0000780901007387 */ /* 0x000fe80000100800 */
[----:B------:R0:W-:Y:S04]  /*94a80*/  STL [R1+0x704], R12 ;  /* 0x0007040c01007387 */ /* 0x0001e80000100800 */
[----:B------:R1:W-:Y:S01]  /*94a90*/  STL [R1+0x708], R13 ;  /* 0x0007080d01007387 */ /* 0x0003e20000100800 */
[----:B0-----:R-:W-:-:S02]  /*94aa0*/  PRMT R12, R12, 0x3340, R14 ;  /* 0x000033400c0c7816 */ /* 0x001fc4000000000e */
[----:B-1----:R-:W-:-:S04]  /*94ab0*/  PRMT R13, R13, 0x3340, R1 ;  /* 0x000033400d0d7816 */ /* 0x002fc80000000001 */
[----:B------:R-:W-:Y:S01]  /*94ac0*/  PRMT R13, R12, 0x5410, R13 ;  /* 0x000054100c0d7816 */ /* 0x000fe2000000000d */
[----:B------:R-:W-:-:S05]  /*94ad0*/  VIADD R12, R8, 0x23 ;  /* 0x00000023080c7836 */ /* 0x000fca0000000000 */
[----:B------:R-:W-:Y:S01]  /*94ae0*/  ISETP.GE.AND P0, PT, R12, UR43, PT ;  /* 0x0000002b0c007c0c */ /* 0x000fe2000bf06270 */
[----:B------:R-:W-:Y:S01]  /*94af0*/  VIADD R9, R9, UR15 ;  /* 0x0000000f09097c36 */ /* 0x000fe20008000000 */
[----:B------:R0:W-:Y:S01]  /*94b00*/  STL [R1+0x700], R14 ;  /* 0x0007000e01007387 */ /* 0x0001e20000100800 */
[----:B------:R-:W-:Y:S01]  /*94b10*/  VIADD R12, R8, 0x21 ;  /* 0x00000021080c7836 */ /* 0x000fe20000000000 */
[----:B------:R-:W-:Y:S01]  /*94b20*/  ISETP.LT.AND P1, PT, R10, UR10, !P0 ;  /* 0x0000000a0a007c0c */ /* 0x000fe2000c721270 */
[----:B------:R-:W1:Y:S01]  /*94b30*/  LDCU.64 UR42, c[0x0][0x398] ;  /* 0x00007300ff2a77ac */ /* 0x000e620008000a00 */
[----:B------:R-:W-:Y:S02]  /*94b40*/  ISETP.LT.AND P3, PT, R5, UR76, !P0 ;  /* 0x0000004c05007c0c */ /* 0x000fe4000c761270 */
[----:B------:R-:W-:Y:S01]  /*94b50*/  ISETP.LT.AND P2, PT, R4, UR77, !P0 ;  /* 0x0000004d04007c0c */ /* 0x000fe2000c741270 */
[----:B------:R-:W1:Y:S01]  /*94b60*/  LDCU UR76, c[0x0][0x398] ;  /* 0x00007300ff4c77ac */ /* 0x000e620008000800 */
[----:B0-----:R-:W2:Y:S01]  /*94b70*/  LDL.LU R14, [R1+0x3ba8] ;  /* 0x003ba800010e7983 */ /* 0x001ea20000300800 */
[----:B------:R-:W0:Y:S06]  /*94b80*/  LDCU UR77, c[0x0][0x398] ;  /* 0x00007300ff4d77ac */ /* 0x000e2c0008000800 */
[----:B------:R-:W-:Y:S01]  /*94b90*/  @P1 LOP3.LUT R17, R17, 0x400000, RZ, 0xfc, !PT ;  /* 0x0040000011111812 */ /* 0x000fe200078efcff */
[----:B------:R-:W0:Y:S03]  /*94ba0*/  LDCU.64 UR14, c[0x0][0x398] ;  /* 0x00007300ff0e77ac */ /* 0x000e260008000a00 */
        /* <DEDUP_REMOVED lines=9> */
[----:B------:R-:W3:Y:S03]  /*94c40*/  LDCU UR75, c[0x0][0x398] ;  /* 0x00007300ff4b77ac */ /* 0x000ee60008000800 */
[----:B------:R-:W-:Y:S02]  /*94c50*/  @P1 LOP3.LUT R17, R17, 0x1000000, RZ, 0xfc, !PT ;  /* 0x0100000011111812 */ /* 0x000fe400078efcff */
[----:B-1----:R-:W-:Y:S01]  /*94c60*/  ISETP.LT.AND P2, PT, R11, UR76, !P0 ;  /* 0x0000004c0b007c0c */ /* 0x002fe2000c741270 */
[----:B------:R-:W1:Y:S01]  /*94c70*/  LDCU UR76, c[0x0][0x398] ;  /* 0x00007300ff4c77ac */ /* 0x000e620008000800 */
[----:B------:R-:W-:-:S04]  /*94c80*/  LOP3.LUT R17, R17, 0xff7fffff, RZ, 0xc0, !PT ;  /* 0xff7fffff11117812 */ /* 0x000fc800078ec0ff */
[----:B------:R-:W-:Y:S02]  /*94c90*/  @P3 LOP3.LUT R17, R17, 0x800000, RZ, 0xfc, !PT ;  /* 0x0080000011113812 */ /* 0x000fe400078efcff */
[----:B0-----:R-:W-:Y:S01]  /*94ca0*/  ISETP.LT.AND P1, PT, R7, UR77, !P0 ;  /* 0x0000004d07007c0c */ /* 0x001fe2000c721270 */
[----:B------:R-:W-:Y:S01]  /*94cb0*/  VIADD R9, R9, UR71 ;  /* 0x0000004709097c36 */ /* 0x000fe20008000000 */
[----:B------:R-:W-:Y:S01]  /*94cc0*/  LOP3.LUT R17, R17, 0xffdfffff, RZ, 0xc0, !PT ;  /* 0xffdfffff11117812 */ /* 0x000fe200078ec0ff */
[----:B------:R-:W0:Y:S03]  /*94cd0*/  LDCU UR77, c[0x0][0x398] ;  /* 0x00007300ff4d77ac */ /* 0x000e260008000800 */
[----:B------:R-:W-:Y:S01]  /*94ce0*/  @P2 LOP3.LUT R17, R17, 0x200000, RZ, 0xfc, !PT ;  /* 0x0020000011112812 */ /* 0x000fe200078efcff */
[----:B------:R-:W0:Y:S01]  /*94cf0*/  LDCU UR71, c[0x0][0x398] ;  /* 0x00007300ff4777ac */ /* 0x000e220008000800 */
[----:B------:R-:W-:-:S02]  /*94d00*/  ISETP.LT.AND P0, PT, R6, UR74, !P0 ;  /* 0x0000004a06007c0c */ /* 0x000fc4000c701270 */
[----:B------:R-:W-:Y:S01]  /*94d10*/  LOP3.LUT R17, R17, 0xffefffff, RZ, 0xc0, !PT ;  /* 0xffefffff11117812 */ /* 0x000fe200078ec0ff */
[----:B------:R-:W-:Y:S01]  /*94d20*/  STL [R1+0x80], R9 ;  /* 0x0000800901007387 */ /* 0x000fe20000100800 */
[----:B------:R-:W0:Y:S02]  /*94d30*/  LDCU UR74, c[0x0][0x398] ;  /* 0x00007300ff4a77ac */ /* 0x000e240008000800 */
[----:B------:R-:W-:Y:S01]  /*94d40*/  @P1 LOP3.LUT R17, R17, 0x100000, RZ, 0xfc, !PT ;  /* 0x0010000011111812 */ /* 0x000fe200078efcff */
[----:B------:R1:W-:Y:S03]  /*94d50*/  STL [R1+0xe4], R13 ;  /* 0x0000e40d01007387 */ /* 0x0003e60000100800 */
[----:B------:R-:W-:Y:S01]  /*94d60*/  LOP3.LUT R17, R17, 0xfff7ffff, RZ, 0xc0, !PT ;  /* 0xfff7ffff11117812 */ /* 0x000fe200078ec0ff */
[----:B-1----:R-:W-:-:S03]  /*94d70*/  VIADD R13, R8, 0x22 ;  /* 0x00000022080d7836 */ /* 0x002fc60000000000 */
[----:B------:R-:W-:Y:S02]  /*94d80*/  @P0 LOP3.LUT R17, R17, 0x80000, RZ, 0xfc, !PT ;  /* 0x0008000011110812 */ /* 0x000fe400078efcff */
[----:B------:R-:W-:-:S04]  /*94d90*/  ISETP.GE.AND P0, PT, R13, UR23, PT ;  /* 0x000000170d007c0c */ /* 0x000fc8000bf06270 */
[----:B------:R-:W-:Y:S02]  /*94da0*/  ISETP.LT.AND P1, PT, R10, UR40, !P0 ;  /* 0x000000280a007c0c */ /* 0x000fe4000c721270 */
[----:B------:R-:W-:Y:S01]  /*94db0*/  ISETP.LT.AND P3, PT, R5, UR76, !P0 ;  /* 0x0000004c05007c0c */ /* 0x000fe2000c761270 */
[----:B------:R-:W1:Y:S01]  /*94dc0*/  LDCU UR76, c[0x0][0x398] ;  /* 0x00007300ff4c77ac */ /* 0x000e620008000800 */
[----:B------:R-:W-:Y:S02]  /*94dd0*/  LOP3.LUT R17, R17, 0xffffbfff, RZ, 0xc0, !PT ;  /* 0xffffbfff11117812 */ /* 0x000fe400078ec0ff */
[----:B0-----:R-:W-:Y:S01]  /*94de0*/  ISETP.LT.AND P2, PT, R4, UR77, !P0 ;  /* 0x0000004d04007c0c */ /* 0x001fe2000c741270 */
        /* <DEDUP_REMOVED lines=8> */
[----:B---3--:R-:W-:Y:S02]  /*94e70*/  ISETP.LT.AND P3, PT, R0, UR75, !P0 ;  /* 0x0000004b00007c0c */ /* 0x008fe4000c761270 */
[----:B------:R-:W-:-:S04]  /*94e80*/  LOP3.LUT R17, R17, 0xfffeffff, RZ, 0xc0, !PT ;  /* 0xfffeffff11117812 */ /* 0x000fc800078ec0ff */
[----:B------:R-:W-:Y:S02]  /*94e90*/  @P1 LOP3.LUT R17, R17, 0x10000, RZ, 0xfc, !PT ;  /* 0x0001000011111812 */ /* 0x000fe400078efcff */
[----:B-1----:R-:W-:Y:S02]  /*94ea0*/  ISETP.LT.AND P2, PT, R11, UR76, !P0 ;  /* 0x0000004c0b007c0c */ /* 0x002fe4000c741270 */
[----:B------:R-:W-:-:S04]  /*94eb0*/  LOP3.LUT R17, R17, 0xffff7fff, RZ, 0xc0, !PT ;  /* 0xffff7fff11117812 */ /* 0x000fc800078ec0ff */
[----:B------:R-:W-:Y:S02]  /*94ec0*/  @P3 LOP3.LUT R17, R17, 0x8000, RZ, 0xfc, !PT ;  /* 0x0000800011113812 */ /* 0x000fe400078efcff */
[----:B0-----:R-:W-:Y:S01]  /*94ed0*/  ISETP.LT.AND P1, PT, R7, UR77, !P0 ;  /* 0x0000004d07007c0c */ /* 0x001fe2000c721270 */
[----:B------:R-:W0:Y:S01]  /*94ee0*/  LDCU UR77, c[0x0][0x398] ;  /* 0x00007300ff4d77ac */ /* 0x000e220008000800 */
[----:B------:R-:W-:-:S04]  /*94ef0*/  LOP3.LUT R17, R17, 0xffffdfff, RZ, 0xc0, !PT ;  /* 0xffffdfff11117812 */ /* 0x000fc800078ec0ff */
[----:B------:R-:W-:Y:S02]  /*94f00*/  @P2 LOP3.LUT R17, R17, 0x2000, RZ, 0xfc, !PT ;  /* 0x0000200011112812 */ /* 0x000fe400078efcff */
[----:B------:R-:W-:Y:S01]  /*94f10*/  ISETP.LT.AND P0, PT, R6, UR74, !P0 ;  /* 0x0000004a06007c0c */ /* 0x000fe2000c701270 */
[----:B------:R-:W1:Y:S01]  /*94f20*/  LDCU UR74, c[0x0][0x398] ;  /* 0x00007300ff4a77ac */ /* 0x000e620008000800 */
[----:B------:R-:W-:-:S04]  /*94f30*/  LOP3.LUT R17, R17, 0xffffefff, RZ, 0xc0, !PT ;  /* 0xffffefff11117812 */ /* 0x000fc800078ec0ff */
[----:B------:R-:W-:-:S04]  /*94f40*/  @P1 LOP3.LUT R17, R17, 0x1000, RZ, 0xfc, !PT ;  /* 0x0000100011111812 */ /* 0x000fc800078efcff */
[----:B------:R-:W-:-:S04]  /*94f50*/  LOP3.LUT R17, R17, 0xfffff7ff, RZ, 0xc0, !PT ;  /* 0xfffff7ff11117812 */ /* 0x000fc800078ec0ff */
[----:B------:R-:W-:Y:S02]  /*94f60*/  @P0 LOP3.LUT R17, R17, 0x800, RZ, 0xfc, !PT ;  /* 0x0000080011110812 */ /* 0x000fe400078efcff */
[----:B------:R-:W-:-:S04]  /*94f70*/  ISETP.GE.AND P0, PT, R12, UR11, PT ;  /* 0x0000000b0c007c0c */ /* 0x000fc8000bf06270 */
[----:B------:R-:W-:Y:S02]  /*94f80*/  ISETP.LT.AND P1, PT, R10, UR18, !P0 ;  /* 0x000000120a007c0c */ /* 0x000fe4000c721270 */
[----:B0-----:R-:W-:Y:S02]  /*94f90*/  ISETP.LT.AND P3, PT, R5, UR77, !P0 ;  /* 0x0000004d05007c0c */ /* 0x001fe4000c761270 */
[----:B------:R-:W-:Y:S02]  /*94fa0*/  LOP3.LUT R17, R17, 0xffffffbf, RZ, 0xc0, !PT ;  /* 0xffffffbf11117812 */ /* 0x000fe400078ec0ff */
[----:B-1----:R-:W-:-:S07]  /*94fb0*/  ISETP.LT.AND P2, PT, R4, UR74, !P0 ;  /* 0x0000004a04007c0c */ /* 0x002fce000c741270 */
[----:B------:R-:W-:-:S04]  /*94fc0*/  @P1 LOP3.LUT R17, R17, 0x40, RZ, 0xfc, !PT ;  /* 0x0000004011111812 */ /* 0x000fc800078efcff */
        /* <DEDUP_REMOVED lines=14> */
[----:B----4-:R-:W-:Y:S02]  /*950b0*/  ISETP.LT.AND P0, PT, R6, UR16, !P0 ;  /* 0x0000001006007c0c */ /* 0x010fe4000c701270 */
[----:B------:R-:W-:-:S04]  /*950c0*/  LOP3.LUT R17, R17, 0xffffffef, RZ, 0xc0, !PT ;  /* 0xffffffef11117812 */ /* 0x000fc800078ec0ff */
[----:B------:R-:W-:Y:S01]  /*950d0*/  @P1 LOP3.LUT R17, R17, 0x10, RZ, 0xfc, !PT ;  /* 0x0000001011111812 */ /* 0x000fe200078efcff */
[----:B------:R-:W-:-:S03]  /*950e0*/  VIADD R13, R8, 0x20 ;  /* 0x00000020080d7836 */ /* 0x000fc60000000000 */
[----:B------:R-:W-:-:S04]  /*950f0*/  LOP3.LUT R17, R17, 0xfffffff7, RZ, 0xc0, !PT ;  /* 0xfffffff711117812 */ /* 0x000fc800078ec0ff */
[----:B------:R-:W-:Y:S02]  /*95100*/  @P0 LOP3.LUT R17, R17, 0x8, RZ, 0xfc, !PT ;  /* 0x0000000811110812 */ /* 0x000fe400078efcff */
[----:B------:R-:W-:-:S04]  /*95110*/  ISETP.GE.AND P0, PT, R13, UR41, PT ;  /* 0x000000290d007c0c */ /* 0x000fc8000bf06270 */
[----:B------:R-:W-:Y:S02]  /*95120*/  ISETP.LT.AND P1, PT, R5, UR13, !P0 ;  /* 0x0000000d05007c0c */ /* 0x000fe4000c721270 */
[----:B------:R-:W-:Y:S02]  /*95130*/  ISETP.LT.AND P2, PT, R10, UR42, !P0 ;  /* 0x0000002a0a007c0c */ /* 0x000fe4000c741270 */
[----:B------:R-:W-:Y:S02]  /*95140*/  ISETP.LT.AND P3, PT, R4, UR9, !P0 ;  /* 0x0000000904007c0c */ /* 0x000fe4000c761270 */
[----:B------:R-:W-:-:S07]  /*95150*/  LOP3.LUT R17, R17, 0xfffffffb, RZ, 0xc0, !PT ;  /* 0xfffffffb11117812 */ /* 0x000fce00078ec0ff */
[----:B------:R-:W-:Y:S02]  /*95160*/  @P1 LOP3.LUT R17, R17, 0x4, RZ, 0xfc, !PT ;  /* 0x0000000411111812 */ /* 0x000fe400078efcff */
[----:B------:R-:W-:Y:S02]  /*95170*/  ISETP.LT.AND P1, PT, R0, UR33, !P0 ;  /* 0x0000002100007c0c */ /* 0x000fe4000c721270 */
[----:B------:R-:W-:Y:S02]  /*95180*/  @P2 LOP3.LUT R16, R16, 0x40000000, RZ, 0xfc, !PT ;  /* 0x4000000010102812 */ /* 0x000fe400078efcff */
[----:B------:R-:W-:Y:S02]  /*95190*/  ISETP.LT.AND P2, PT, R3, UR7, !P0 ;  /* 0x0000000703007c0c */ /* 0x000fe4000c741270 */
[----:B------:R-:W-:Y:S02]  /*951a0*/  LOP3.LUT R17, R17, 0xfffffffd, RZ, 0xc0, !PT ;  /* 0xfffffffd11117812 */ /* 0x000fe400078ec0ff */
[----:B------:R-:W-:-:S02]  /*951b0*/  LOP3.LUT R16, R16, 0x7fffffff, RZ, 0xc0, !PT ;  /* 0x7fffffff10107812 */ /* 0x000fc400078ec0ff */
[----:B------:R-:W-:Y:S02]  /*951c0*/  @P3 LOP3.LUT R17, R17, 0x2, RZ, 0xfc, !PT ;  /* 0x0000000211113812 */ /* 0x000fe400078efcff */
[----:B------:R-:W-:Y:S02]  /*951d0*/  ISETP.LT.AND P3, PT, R11, UR32, !P0 ;  /* 0x000000200b007c0c */ /* 0x000fe4000c761270 */
[----:B------:R-:W-:Y:S01]  /*951e0*/  LOP3.LUT R17, R17, 0xfffffffe, RZ, 0xc0, !PT ;  /* 0xfffffffe11117812 */ /* 0x000fe200078ec0ff */
[----:B------:R-:W-:Y:S01]  /*951f0*/  VIADD R9, R9, UR44 ;  /* 0x0000002c09097c36 */ /* 0x000fe20008000000 */
[----:B------:R-:W-:Y:S02]  /*95200*/  @P1 LOP3.LUT R16, R16, 0x80000000, RZ, 0xfc, !PT ;  /* 0x8000000010101812 */ /* 0x000fe400078efcff */
[----:B------:R-:W-:Y:S02]  /*95210*/  @P2 LOP3.LUT R17, R17, 0x1, RZ, 0xfc, !PT ;  /* 0x0000000111112812 */ /* 0x000fe400078efcff */
[----:B------:R-:W-:Y:S01]  /*95220*/  ISETP.LT.AND P2, PT, R7, UR31, !P0 ;  /* 0x0000001f07007c0c */ /* 0x000fe2000c741270 */
[----:B------:R0:W-:Y:S01]  /*95230*/  STL [R1+0x84], R9 ;  /* 0x0000840901007387 */ /* 0x0001e20000100800 */
[----:B------:R-:W-:-:S04]  /*95240*/  LOP3.LUT R16, R16, 0xdfffffff, RZ, 0xc0, !PT ;  /* 0xdfffffff10107812 */ /* 0x000fc800078ec0ff */
[----:B------:R-:W-:Y:S01]  /*95250*/  @P3 LOP3.LUT R16, R16, 0x20000000, RZ, 0xfc, !PT ;  /* 0x2000000010103812 */ /* 0x000fe200078efcff */
[----:B0-----:R-:W-:Y:S01]  /*95260*/  VIADD R9, R9, UR45 ;  /* 0x0000002d09097c36 */ /* 0x001fe20008000000 */
[----:B------:R-:W0:Y:S01]  /*95270*/  LDCU.64 UR44, c[0x0][0x398] ;  /* 0x00007300ff2c77ac */ /* 0x000e220008000a00 */
[----:B------:R-:W-:Y:S02]  /*95280*/  ISETP.LT.AND P1, PT, R6, UR30, !P0 ;  /* 0x0000001e06007c0c */ /* 0x000fe4000c721270 */
[----:B------:R-:W-:Y:S01]  /*95290*/  LOP3.LUT R16, R16, 0xefffffff, RZ, 0xc0, !PT ;  /* 0xefffffff10107812 */ /* 0x000fe200078ec0ff */
[----:B------:R-:W-:-:S03]  /*952a0*/  VIADD R12, R8, 0x1f ;  /* 0x0000001f080c7836 */ /* 0x000fc60000000000 */
[----:B------:R-:W-:Y:S02]  /*952b0*/  @P2 LOP3.LUT R16, R16, 0x10000000, RZ, 0xfc, !PT ;  /* 0x1000000010102812 */ /* 0x000fe400078efcff */
[----:B------:R-:W-:Y:S02]  /*952c0*/  ISETP.GE.AND P0, PT, R12, UR19, PT ;  /* 0x000000130c007c0c */ /* 0x000fe4000bf06270 */
[----:B------:R-:W-:-:S04]  /*952d0*/  LOP3.LUT R16, R16, 0xf7ffffff, RZ, 0xc0, !PT ;  /* 0xf7ffffff10107812 */ /* 0x000fc800078ec0ff */
[----:B------:R-:W-:Y:S02]  /*952e0*/  @P1 LOP3.LUT R16, R16, 0x8000000, RZ, 0xfc, !PT ;  /* 0x0800000010101812 */ /* 0x000fe400078efcff */
[----:B0-----:R-:W-:Y:S02]  /*952f0*/  ISETP.LT.AND P1, PT, R10, UR44, !P0 ;  /* 0x0000002c0a007c0c */ /* 0x001fe4000c721270 */
[----:B------:R-:W-:Y:S02]  /*95300*/  ISETP.LT.AND P3, PT, R5, UR29, !P0 ;  /* 0x0000001d05007c0c */ /* 0x000fe4000c761270 */
[----:B------:R-:W-:Y:S02]  /*95310*/  LOP3.LUT R16, R16, 0xffbfffff, RZ, 0xc0, !PT ;  /* 0xffbfffff10107812 */ /* 0x000fe400078ec0ff */
[----:B------:R-:W-:-:S07]  /*95320*/  ISETP.LT.AND P2, PT, R4, UR26, !P0 ;  /* 0x0000001a04007c0c */ /* 0x000fce000c741270 */
        /* <DEDUP_REMOVED lines=39> */
[----:B------:R0:W-:Y:S01]  /*955a0*/  STL [R1+0x88], R9 ;  /* 0x0000880901007387 */ /* 0x0001e20000100800 */
[----:B------:R-:W-:-:S04]  /*955b0*/  LOP3.LUT R16, R16, 0xffffdfff, RZ, 0xc0, !PT ;  /* 0xffffdfff10107812 */ /* 0x000fc800078ec0ff */
[----:B------:R-:W-:Y:S01]  /*955c0*/  @P3 LOP3.LUT R16, R16, 0x2000, RZ, 0xfc, !PT ;  /* 0x0000200010103812 */ /* 0x000fe200078efcff */
[----:B0-----:R-:W-:Y:S01]  /*955d0*/  VIADD R9, R9, UR8 ;  /* 0x0000000809097c36 */ /* 0x001fe20008000000 */
[----:B------:R-:W-:Y:S02]  /*955e0*/  ISETP.LT.AND P1, PT, R6, UR56, !P0 ;  /* 0x0000003806007c0c */ /* 0x000fe4000c721270 */
[----:B------:R-:W-:Y:S02]  /*955f0*/  LOP3.LUT R16, R16, 0xffffefff, RZ, 0xc0, !PT ;  /* 0xffffefff10107812 */ /* 0x000fe400078ec0ff */
[----:B------:R0:W-:Y:S01]  /*95600*/  STL [R1+0x8c], R9 ;  /* 0x00008c0901007387 */ /* 0x0001e20000100800 */
[----:B------:R-:W-:Y:S01]  /*95610*/  VIADD R12, R8, 0x1d ;  /* 0x0000001d080c7836 */ /* 0x000fe20000000000 */
[----:B------:R-:W-:Y:S01]  /*95620*/  @P2 LOP3.LUT R16, R16, 0x1000, RZ, 0xfc, !PT ;  /* 0x0000100010102812 */ /* 0x000fe200078efcff */
[----:B0-----:R-:W-:-:S03]  /*95630*/  VIADD R9, R9, UR5 ;  /* 0x0000000509097c36 */ /* 0x001fc60008000000 */
[----:B------:R-:W-:Y:S02]  /*95640*/  LOP3.LUT R16, R16, 0xfffff7ff, RZ, 0xc0, !PT ;  /* 0xfffff7ff10107812 */ /* 0x000fe400078ec0ff */
[----:B------:R0:W-:Y:S01]  /*95650*/  STL [R1+0x90], R9 ;  /* 0x0000900901007387 */ /* 0x0001e20000100800 */
[----:B------:R-:W-:Y:S02]  /*95660*/  ISETP.GE.AND P0, PT, R12, UR45, PT ;  /* 0x0000002d0c007c0c */ /* 0x000fe4000bf06270 */
[----:B------:R-:W-:Y:S01]  /*95670*/  @P1 LOP3.LUT R16, R16, 0x800, RZ, 0xfc, !PT ;  /* 0x0000080010101812 */ /* 0x000fe200078efcff */
[----:B0-----:R-:W-:Y:S01]  /*95680*/  VIADD R9, R9, UR12 ;  /* 0x0000000c09097c36 */ /* 0x001fe20008000000 */
[----:B------:R-:W-:-:S04]  /*95690*/  ISETP.LT.AND P1, PT, R5, UR51, !P0 ;  /* 0x0000003305007c0c */ /* 0x000fc8000c721270 */
[----:B------:R0:W-:Y:S01]  /*956a0*/  STL [R1+0x94], R9 ;  /* 0x0000940901007387 */ /* 0x0001e20000100800 */
[----:B------:R-:W-:Y:S01]  /*956b0*/  ISETP.LT.AND P3, PT, R4, UR50, !P0 ;  /* 0x0000003204007c0c */ /* 0x000fe2000c761270 */
[----:B0-----:R-:W-:-:S05]  /*956c0*/  VIADD R9, R9, UR20 ;  /* 0x0000001409097c36 */ /* 0x001fca0008000000 */
[----:B------:R0:W-:Y:S01]  /*956d0*/  STL [R1+0x98], R9 ;  /* 0x0000980901007387 */ /* 0x0001e20000100800 */
[----:B------:R-:W-:Y:S01]  /*956e0*/  LOP3.LUT R16, R16, 0xfffffbff, RZ, 0xc0, !PT ;  /* 0xfffffbff10107812 */ /* 0x000fe200078ec0ff */
[----:B0-----:R-:W-:-:S03]  /*956f0*/  VIADD R9, R9, UR22 ;  /* 0x0000001609097c36 */ /* 0x001fc60008000000 */
[----:B------:R-:W-:Y:S02]  /*95700*/  @P1 LOP3.LUT R16, R16, 0x400, RZ, 0xfc, !PT ;  /* 0x0000040010101812 */ /* 0x000fe400078efcff */
[----:B------:R0:W-:Y:S02]  /*95710*/  STL [R1+0x9c], R9 ;  /* 0x00009c0901007387 */ /* 0x0001e40000100800 */
[----:B------:R-:W-:Y:S02]  /*95720*/  LOP3.LUT R16, R16, 0xffffff7f, RZ, 0xc0, !PT ;  /* 0xffffff7f10107812 */ /* 0x000fe400078ec0ff */
[----:B------:R-:W3:Y:S01]  /*95730*/  LDL.LU R13, [R1+0x3ba4] ;  /* 0x003ba400010d7983 */ /* 0x000ee20000300800 */
[----:B0-----:R-:W-:-:S05]  /*95740*/  VIADD R9, R9, UR64 ;  /* 0x0000004009097c36 */ /* 0x001fca0008000000 */
[----:B------:R0:W-:Y:S01]  /*95750*/  STL [R1+0xa0], R9 ;  /* 0x0000a00901007387 */ /* 0x0001e20000100800 */
[----:B------:R-:W-:Y:S02]  /*95760*/  @P3 LOP3.LUT R16, R16, 0x80, RZ, 0xfc, !PT ;  /* 0x0000008010103812 */ /* 0x000fe400078efcff */
[----:B--2---:R-:W-:Y:S01]  /*95770*/  ISETP.LT.AND P3, PT, R10, UR54, !P0 ;  /* 0x000000360a007c0c */ /* 0x004fe2000c761270 */
[----:B------:R-:W3:Y:S01]  /*95780*/  LDL.LU R12, [R1+0x3ba0] ;  /* 0x003ba000010c7983 */ /* 0x000ee20000300800 */
[----:B0-----:R-:W-:-:S05]  /*95790*/  VIADD R9, R9, UR65 ;  /* 0x0000004109097c36 */ /* 0x001fca0008000000 */
[----:B------:R0:W-:Y:S04]  /*957a0*/  STL [R1+0xa8], R9 ;  /* 0x0000a80901007387 */ /* 0x0001e80000100800 */
[----:B------:R-:W2:Y:S01]  /*957b0*/  LDL.LU R10, [R1+0x3b74] ;  /* 0x003b7400010a7983 */ /* 0x000ea20000300800 */
[----:B------:R-:W-:Y:S02]  /*957c0*/  ISETP.LT.AND P2, PT, R3, UR27, !P0 ;  /* 0x0000001b03007c0c */ /* 0x000fe4000c741270 */
[----:B------:R-:W-:Y:S02]  /*957d0*/  ISETP.LT.AND P1, PT, R0, UR60, !P0 ;  /* 0x0000003c00007c0c */ /* 0x000fe4000c721270 */
[----:B------:R-:W-:-:S09]  /*957e0*/  LOP3.LUT R16, R16, 0xffffffbf, RZ, 0xc0, !PT ;  /* 0xffffffbf10107812 */ /* 0x000fd200078ec0ff */
[----:B------:R-:W-:-:S04]  /*957f0*/  @P2 LOP3.LUT R16, R16, 0x40, RZ, 0xfc, !PT ;  /* 0x0000004010102812 */ /* 0x000fc800078efcff */
[----:B------:R-:W-:-:S04]  /*95800*/  LOP3.LUT R16, R16, 0xffffffdf, RZ, 0xc0, !PT ;  /* 0xffffffdf10107812 */ /* 0x000fc800078ec0ff */
[----:B------:R-:W-:Y:S02]  /*95810*/  @P1 LOP3.LUT R16, R16, 0x20, RZ, 0xfc, !PT ;  /* 0x0000002010101812 */ /* 0x000fe400078efcff */
[----:B------:R-:W-:Y:S02]  /*95820*/  ISETP.LT.AND P2, PT, R11, UR61, !P0 ;  /* 0x0000003d0b007c0c */ /* 0x000fe4000c741270 */
[----:B------:R-:W-:Y:S01]  /*95830*/  LOP3.LUT R16, R16, 0xffffffef, RZ, 0xc0, !PT ;  /* 0xffffffef10107812 */ /* 0x000fe200078ec0ff */
[----:B0-----:R-:W-:Y:S01]  /*95840*/  VIADD R9, R9, UR66 ;  /* 0x0000004209097c36 */ /* 0x001fe20008000000 */
[----:B------:R-:W-:Y:S01]  /*95850*/  ISETP.LT.AND P1, PT, R7, UR62, !P0 ;  /* 0x0000003e07007c0c */ /* 0x000fe2000c721270 */
[----:B------:R-:W4:Y:S01]  /*95860*/  LDL.LU R11, [R1+0x3b9c] ;  /* 0x003b9c00010b7983 */ /* 0x000f220000300800 */
[----:B------:R-:W-:-:S04]  /*95870*/  @P3 LOP3.LUT R16, R16, 0x10, RZ, 0xfc, !PT ;  /* 0x0000001010103812 */ /* 0x000fc800078efcff */
[----:B------:R-:W-:-:S04]  /*95880*/  LOP3.LUT R16, R16, 0xfffffff7, RZ, 0xc0, !PT ;  /* 0xfffffff710107812 */ /* 0x000fc800078ec0ff */
[----:B------:R-:W-:Y:S02]  /*95890*/  @P2 LOP3.LUT R16, R16, 0x8, RZ, 0xfc, !PT ;  /* 0x0000000810102812 */ /* 0x000fe400078efcff */
[----:B------:R-:W-:Y:S02]  /*958a0*/  ISETP.LT.AND P0, PT, R6, UR63, !P0 ;  /* 0x0000003f06007c0c */ /* 0x000fe4000c701270 */
[----:B------:R-:W-:-:S04]  /*958b0*/  LOP3.LUT R16, R16, 0xfffffffb, RZ, 0xc0, !PT ;  /* 0xfffffffb10107812 */ /* 0x000fc800078ec0ff */
[----:B------:R-:W-:-:S04]  /*958c0*/  @P1 LOP3.LUT R16, R16, 0x4, RZ, 0xfc, !PT ;  /* 0x0000000410101812 */ /* 0x000fc800078efcff */
[----:B------:R-:W-:-:S04]  /*958d0*/  LOP3.LUT R16, R16, 0xfffffffd, RZ, 0xc0, !PT ;  /* 0xfffffffd10107812 */ /* 0x000fc800078ec0ff */
[----:B------:R-:W-:Y:S01]  /*958e0*/  @P0 LOP3.LUT R16, R16, 0x2, RZ, 0xfc, !PT ;  /* 0x0000000210100812 */ /* 0x000fe200078efcff */
[----:B------:R-:W-:Y:S01]  /*958f0*/  VIADD R8, R8, 0x1c ;  /* 0x0000001c08087836 */ /* 0x000fe20000000000 */
[----:B------:R0:W-:Y:S02]  /*95900*/  STL [R1+0xac], R9 ;  /* 0x0000ac0901007387 */ /* 0x0001e40000100800 */
[----:B------:R-:W-:Y:S02]  /*95910*/  LOP3.LUT R16, R16, 0xfffffdff, RZ, 0xc0, !PT ;  /* 0xfffffdff10107812 */ /* 0x000fe400078ec0ff */
[----:B------:R-:W-:Y:S01]  /*95920*/  ISETP.GE.AND P4, PT, R8, UR53, PT ;  /* 0x0000003508007c0c */ /* 0x000fe2000bf86270 */
[----:B0-----:R-:W-:-:S03]  /*95930*/  VIADD R9, R9, UR67 ;  /* 0x0000004309097c36 */ /* 0x001fc60008000000 */
[----:B------:R-:W-:Y:S02]  /*95940*/  ISETP.LT.AND P3, PT, R5, UR72, !P4 ;  /* 0x0000004805007c0c */ /* 0x000fe4000e761270 */
[----:B------:R-:W-:Y:S02]  /*95950*/  ISETP.GE.AND P5, PT, R6, UR36, PT ;  /* 0x0000002406007c0c */ /* 0x000fe4000bfa6270 */
[----:B--2---:R-:W-:Y:S02]  /*95960*/  ISETP.GE.AND P0, PT, R10, UR15, PT ;  /* 0x0000000f0a007c0c */ /* 0x004fe4000bf06270 */
[----:B------:R-:W4:Y:S02]  /*95970*/  LDL.LU R10, [R1+0x3b98] ;  /* 0x003b9800010a7983 */ /* 0x000f240000300800 */
[----:B------:R-:W-:Y:S02]  /*95980*/  ISETP.LT.AND P1, PT, R7, UR14, !P0 ;  /* 0x0000000e07007c0c */ /* 0x000fe4000c721270 */
[----:B------:R-:W-:Y:S01]  /*95990*/  ISETP.LT.AND P2, PT, R6, UR38, !P0 ;  /* 0x0000002606007c0c */ /* 0x000fe2000c741270 */
[----:B------:R-:W2:Y:S04]  /*959a0*/  LDL.LU R8, [R1+0x3b94] ;  /* 0x003b940001087983 */ /* 0x000ea80000300800 */
[----:B------:R0:W-:Y:S06]  /*959b0*/  STL [R1+0xbc], R9 ;  /* 0x0000bc0901007387 */ /* 0x0001ec0000100800 */
[----:B------:R-:W-:Y:S01]  /*959c0*/  @P1 LOP3.LUT R16, R16, 0x200, RZ, 0xfc, !PT ;  /* 0x0000020010101812 */ /* 0x000fe200078efcff */
[----:B0-----:R-:W-:-:S03]  /*959d0*/  VIADD R9, R9, UR68 ;  /* 0x0000004409097c36 */ /* 0x001fc60008000000 */
[----:B------:R-:W-:Y:S02]  /*959e0*/  LOP3.LUT R16, R16, 0xfffffeff, RZ, 0xc0, !PT ;  /* 0xfffffeff10107812 */ /* 0x000fe400078ec0ff */
[----:B------:R0:W-:Y:S02]  /*959f0*/  STL [R1+0x140], R9 ;  /* 0x0001400901007387 */ /* 0x0001e40000100800 */
[----:B------:R-:W-:Y:S01]  /*95a00*/  @P2 LOP3.LUT R16, R16, 0x100, RZ, 0xfc, !PT ;  /* 0x0000010010102812 */ /* 0x000fe200078efcff */
[----:B0-----:R-:W-:-:S03]  /*95a10*/  VIADD R9, R9, UR69 ;  /* 0x0000004509097c36 */ /* 0x001fc60008000000 */
[----:B------:R-:W-:Y:S02]  /*95a20*/  LOP3.LUT R16, R16, 0xfffffffe, RZ, 0xc0, !PT ;  /* 0xfffffffe10107812 */ /* 0x000fe400078ec0ff */
[----:B------:R0:W-:Y:S01]  /*95a30*/  STL [R1+0x144], R9 ;  /* 0x0001440901007387 */ /* 0x0001e20000100800 */
[----:B------:R-:W-:Y:S02]  /*95a40*/  ISETP.LT.AND P1, PT, R4, UR70, !P4 ;  /* 0x0000004604007c0c */ /* 0x000fe4000e721270 */
[----:B------:R-:W-:Y:S02]  /*95a50*/  ISETP.LT.AND P2, PT, R3, UR71, !P4 ;  /* 0x0000004703007c0c */ /* 0x000fe4000e741270 */
[----:B------:R-:W-:Y:S01]  /*95a60*/  @P3 LOP3.LUT R16, R16, 0x1, RZ, 0xfc, !PT ;  /* 0x0000000110103812 */ /* 0x000fe200078efcff */
[----:B0-----:R-:W2:Y:S04]  /*95a70*/  LDL.LU R9, [R1+0x3b90] ;  /* 0x003b900001097983 */ /* 0x001ea80000300800 */
[----:B------:R-:W2:Y:S01]  /*95a80*/  LDL.LU R7, [R1+0x3b8c] ;  /* 0x003b8c0001077983 */ /* 0x000ea20000300800 */
[----:B------:R-:W-:-:S03]  /*95a90*/  ISETP.LT.AND P3, PT, R0, UR73, !P4 ;  /* 0x0000004900007c0c */ /* 0x000fc6000e761270 */
[----:B------:R-:W2:Y:S04]  /*95aa0*/  LDL.LU R6, [R1+0x3b88] ;  /* 0x003b880001067983 */ /* 0x000ea80000300800 */
[----:B------:R-:W3:Y:S04]  /*95ab0*/  LDL.LU R5, [R1+0x3b84] ;  /* 0x003b840001057983 */ /* 0x000ee80000300800 */
[----:B------:R-:W3:Y:S04]  /*95ac0*/  LDL.LU R4, [R1+0x3b80] ;  /* 0x003b800001047983 */ /* 0x000ee80000300800 */
[----:B------:R-:W4:Y:S04]  /*95ad0*/  LDL.LU R3, [R1+0x3b7c] ;  /* 0x003b7c0001037983 */ /* 0x000f280000300800 */
[----:B------:R-:W4:Y:S04]  /*95ae0*/  LDL.LU R0, [R1+0x3b78] ;  /* 0x003b780001007983 */ /* 0x000f280000300800 */
[----:B------:R-:W-:Y:S01]  /*95af0*/  STL [R1+0x4cd0], R2 ;  /* 0x004cd00201007387 */ /* 0x000fe20000100800 */
[----:B------:R-:W-:Y:S01]  /*95b00*/  LOP3.LUT R15, R15, 0xfffff7ff, RZ, 0xc0, !PT ;  /* 0xfffff7ff0f0f7812 */ /* 0x000fe200078ec0ff */
[----:B------:R-:W0:Y:S02]  /*95b10*/  LDCU.64 UR32, c[0x0][0x398] ;  /* 0x00007300ff2077ac */ /* 0x000e240008000a00 */
[----:B--2---:R-:W-:Y:S01]  /*95b20*/  STL.64 [R1+0x4cc8], R6 ;  /* 0x004cc80601007387 */ /* 0x004fe20000100a00 */
[----:B------:R-:W1:Y:S03]  /*95b30*/  LDCU.64 UR18, c[0x0][0x398] ;  /* 0x00007300ff1277ac */ /* 0x000e660008000a00 */
[----:B---3--:R-:W-:Y:S01]  /*95b40*/  STL.64 [R1+0x4cc0], R4 ;  /* 0x004cc00401007387 */ /* 0x008fe20000100a00 */
[----:B------:R-:W2:Y:S03]  /*95b50*/  LDCU.64 UR8, c[0x0][0x398] ;  /* 0x00007300ff0877ac */ /* 0x000ea60008000a00 */
[----:B----4-:R-:W-:Y:S01]  /*95b60*/  STL.64 [R1+0x4cb8], R10 ;  /* 0x004cb80a01007387 */ /* 0x010fe20000100a00 */
[----:B------:R-:W3:Y:S03]  /*95b70*/  LDCU.64 UR14, c[0x0][0x398] ;  /* 0x00007300ff0e77ac */ /* 0x000ee60008000a00 */
[----:B------:R-:W-:Y:S01]  /*95b80*/  STL.64 [R1+0x4cb0], R12 ;  /* 0x004cb00c01007387 */ /* 0x000fe20000100a00 */
[----:B------:R-:W4:Y:S03]  /*95b90*/  LDCU.64 UR6, c[0x0][0x398] ;  /* 0x00007300ff0677ac */ /* 0x000f260008000a00 */
[----:B------:R-:W-:Y:S01]  /*95ba0*/  STL [R1+0x3eb0], R17 ;  /* 0x003eb01101007387 */ /* 0x000fe20000100800 */
[----:B------:R-:W0:Y:S03]  /*95bb0*/  LDCU.64 UR10, c[0x0][0x398] ;  /* 0x00007300ff0a77ac */ /* 0x000e260008000a00 */
[----:B------:R-:W-:Y:S01]  /*95bc0*/  STL [R1+0x3e78], R18 ;  /* 0x003e781201007387 */ /* 0x000fe20000100800 */
[----:B------:R-:W0:Y:S03]  /*95bd0*/  LDCU.64 UR28, c[0x0][0x398] ;  /* 0x00007300ff1c77ac */ /* 0x000e260008000a00 */
[----:B------:R-:W-:Y:S01]  /*95be0*/  STL [R1+0x3e48], R19 ;  /* 0x003e481301007387 */ /* 0x000fe20000100800 */
[----:B------:R-:W0:Y:S03]  /*95bf0*/  LDCU.64 UR26, c[0x0][0x398] ;  /* 0x00007300ff1a77ac */ /* 0x000e260008000a00 */
[----:B------:R1:W-:Y:S01]  /*95c00*/  STL [R1+0x3e28], R20 ;  /* 0x003e281401007387 */ /* 0x0003e20000100800 */
[----:B------:R-:W0:Y:S01]  /*95c10*/  LDCU.64 UR30, c[0x0][0x398] ;  /* 0x00007300ff1e77ac */ /* 0x000e220008000a00 */
[----:B------:R-:W0:Y:S02]  /*95c20*/  LDCU.64 UR12, c[0x0][0x398] ;  /* 0x00007300ff0c77ac */ /* 0x000e240008000a00 */
[----:B-1----:R-:W2:Y:S01]  /*95c30*/  LDL.LU R20, [R1+0xdc] ;  /* 0x0000dc0001147983 */ /* 0x002ea20000300800 */
[----:B------:R-:W1:Y:S03]  /*95c40*/  LDCU.64 UR16, c[0x0][0x398] ;  /* 0x00007300ff1077ac */ /* 0x000e660008000a00 */
[----:B------:R-:W2:Y:S01]  /*95c50*/  LDL.LU R13, [R1+0x140] ;  /* 0x00014000010d7983 */ /* 0x000ea20000300800 */
[----:B------:R-:W0:Y:S03]  /*95c60*/  LDCU.64 UR20, c[0x0][0x398] ;  /* 0x00007300ff1477ac */ /* 0x000e260008000a00 */
[----:B------:R-:W2:Y:S01]  /*95c70*/  LDL.LU R12, [R1+0x98] ;  /* 0x00009800010c7983 */ /* 0x000ea20000300800 */
[----:B------:R-:W0:Y:S03]  /*95c80*/  LDCU.64 UR22, c[0x0][0x398] ;  /* 0x00007300ff1677ac */ /* 0x000e260008000a00 */
[----:B------:R-:W2:Y:S01]  /*95c90*/  LDL.LU R10, [R1+0x3af8] ;  /* 0x003af800010a7983 */ /* 0x000ea20000300800 */
[----:B------:R-:W0:Y:S03]  /*95ca0*/  LDCU.64 UR40, c[0x0][0x398] ;  /* 0x00007300ff2877ac */ /* 0x000e260008000a00 */
[----:B------:R-:W3:Y:S01]  /*95cb0*/  LDL.LU R18, [R1+0xe0] ;  /* 0x0000e00001127983 */ /* 0x000ee20000300800 */
[----:B------:R-:W0:Y:S03]  /*95cc0*/  LDCU.64 UR24, c[0x0][0x398] ;  /* 0x00007300ff1877ac */ /* 0x000e260008000a00 */
[----:B------:R-:W3:Y:S01]  /*95cd0*/  LDL.LU R17, [R1+0xcc] ;  /* 0x0000cc0001117983 */ /* 0x000ee20000300800 */
[----:B------:R-:W0:Y:S03]  /*95ce0*/  LDCU.64 UR36, c[0x0][0x398] ;  /* 0x00007300ff2477ac */ /* 0x000e260008000a00 */
[----:B------:R-:W4:Y:S01]  /*95cf0*/  LDL.LU R19, [R1+0xc8] ;  /* 0x0000c80001137983 */ /* 0x000f220000300800 */
[----:B------:R-:W0:Y:S03]  /*95d00*/  LDCU.64 UR38, c[0x0][0x398] ;  /* 0x00007300ff2677ac */ /* 0x000e260008000a00 */
[----:B------:R-:W4:Y:S01]  /*95d10*/  LDL.LU R2, [R1+0xc4] ;  /* 0x0000c40001027983 */ /* 0x000f220000300800 */
[----:B------:R-:W0:Y:S03]  /*95d20*/  LDCU.64 UR42, c[0x0][0x398] ;  /* 0x00007300ff2a77ac */ /* 0x000e260008000a00 */
[----:B------:R-:W4:Y:S01]  /*95d30*/  LDL.LU R4, [R1+0xf0] ;  /* 0x0000f00001047983 */ /* 0x000f220000300800 */
[----:B------:R-:W0:Y:S03]  /*95d40*/  LDCU.64 UR44, c[0x0][0x398] ;  /* 0x00007300ff2c77ac */ /* 0x000e260008000a00 */
[----:B------:R-:W4:Y:S01]  /*95d50*/  LDL.LU R5, [R1+0xec] ;  /* 0x0000ec0001057983 */ /* 0x000f220000300800 */
[----:B------:R-:W0:Y:S03]  /*95d60*/  LDCU UR50, c[0x0][0x39c] ;  /* 0x00007380ff3277ac */ /* 0x000e260008000800 */
[----:B------:R-:W4:Y:S01]  /*95d70*/  LDL.LU R6, [R1+0xe8] ;  /* 0x0000e80001067983 */ /* 0x000f220000300800 */
[----:B------:R-:W0:Y:S03]  /*95d80*/  LDCU UR53, c[0x0][0x39c] ;  /* 0x00007380ff3577ac */ /* 0x000e260008000800 */
[----:B------:R-:W-:Y:S01]  /*95d90*/  STL [R1+0x3dfc], R21 ;  /* 0x003dfc1501007387 */ /* 0x000fe20000100800 */
[----:B------:R-:W0:Y:S03]  /*95da0*/  LDCU UR52, c[0x0][0x39c] ;  /* 0x00007380ff3477ac */ /* 0x000e260008000800 */
[----:B------:R-:W-:Y:S01]  /*95db0*/  STL [R1+0x3dc8], R22 ;  /* 0x003dc81601007387 */ /* 0x000fe20000100800 */
[----:B------:R-:W0:Y:S03]  /*95dc0*/  LDCU UR51, c[0x0][0x39c] ;  /* 0x00007380ff3377ac */ /* 0x000e260008000800 */
[----:B------:R1:W-:Y:S01]  /*95dd0*/  STL [R1+0x3db0], R23 ;  /* 0x003db01701007387 */ /* 0x0003e20000100800 */
[----:B------:R-:W0:Y:S01]  /*95de0*/  LDCU UR49, c[0x0][0x39c] ;  /* 0x00007380ff3177ac */ /* 0x000e220008000800 */
[----:B------:R-:W0:Y:S01]  /*95df0*/  LDCU UR47, c[0x0][0x39c] ;  /* 0x00007380ff2f77ac */ /* 0x000e220008000800 */
[----:B------:R-:W0:Y:S01]  /*95e00*/  LDCU UR48, c[0x0][0x39c] ;  /* 0x00007380ff3077ac */ /* 0x000e220008000800 */
[----:B-1----:R-:W4:Y:S01]  /*95e10*/  LDL R23, [R1] ;  /* 0x0000000001177983 */ /* 0x002f220000100800 */
[----:B------:R-:W1:Y:S03]  /*95e20*/  LDCU UR46, c[0x0][0x39c] ;  /* 0x00007380ff2e77ac */ /* 0x000e660008000800 */
[----:B------:R-:W-:Y:S01]  /*95e30*/  STL [R1+0x3d88], R24 ;  /* 0x003d881801007387 */ /* 0x000fe20000100800 */
[----:B------:R-:W0:Y:S03]  /*95e40*/  LDCU UR54, c[0x0][0x39c] ;  /* 0x00007380ff3677ac */ /* 0x000e260008000800 */
[----:B------:R-:W-:Y:S04]  /*95e50*/  STL [R1+0x3d60], R25 ;  /* 0x003d601901007387 */ /* 0x000fe80000100800 */
[----:B------:R1:W-:Y:S04]  /*95e60*/  STL [R1+0x3d4c], R26 ;  /* 0x003d4c1a01007387 */ /* 0x0003e80000100800 */
[----:B-1----:R-:W4:Y:S01]  /*95e70*/  LDL.LU R26, [R1+0xa4] ;  /* 0x0000a400011a7983 */ /* 0x002f220000300800 */
[----:B------:R-:W-:Y:S01]  /*95e80*/  @P0 LOP3.LUT R15, R15, 0x800, RZ, 0xfc, !PT ;  /* 0x000008000f0f0812 */ /* 0x000fe200078efcff */
[----:B------:R-:W-:Y:S01]  /*95e90*/  BAR.SYNC.DEFER_BLOCKING 0x0 ;  /* 0x0000000000007b1d */ /* 0x000fe20000010000 */
[----:B------:R-:W-:-:S05]  /*95ea0*/  LOP3.LUT P0, RZ, R16, 0x1, RZ, 0xc0, !PT ;  /* 0x0000000110ff7812 */ /* 0x000fca000780c0ff */
[----:B------:R-:W1:Y:S01]  /*95eb0*/  S2R R11, SR_TID.X ;  /* 0x00000000000b7919 */ /* 0x000e620000002100 */
[----:B------:R-:W-:Y:S04]  /*95ec0*/  STL [R1+0x3d28], R27 ;  /* 0x003d281b01007387 */ /* 0x000fe80000100800 */
[----:B------:R-:W-:Y:S04]  /*95ed0*/  STL [R1+0x3cec], R28 ;  /* 0x003cec1c01007387 */ /* 0x000fe80000100800 */
[----:B------:R-:W-:Y:S04]  /*95ee0*/  STL [R1+0x3cc0], R29 ;  /* 0x003cc01d01007387 */ /* 0x000fe80000100800 */
[----:B------:R-:W-:Y:S04]  /*95ef0*/  STL [R1+0x3f08], R15 ;  /* 0x003f080f01007387 */ /* 0x000fe80000100800 */
[----:B------:R0:W-:Y:S01]  /*95f00*/  STL [R1+0x3ecc], R16 ;  /* 0x003ecc1001007387 */ /* 0x0001e20000100800 */
[----:B-1----:R-:W-:-:S02]  /*95f10*/  IMAD.SHL.U32 R7, R11, 0x20, RZ ;  /* 0x000000200b077824 */ /* 0x002fc400078e00ff */
[----:B------:R-:W-:-:S03]  /*95f20*/  IMAD.SHL.U32 R11, R11, 0x10, RZ ;  /* 0x000000100b0b7824 */ /* 0x000fc600078e00ff */
[----:B------:R-:W-:Y:S02]  /*95f30*/  LOP3.LUT R7, R7, 0x200, RZ, 0xc0, !PT ;  /* 0x0000020007077812 */ /* 0x000fe400078ec0ff */
[----:B------:R-:W-:-:S04]  /*95f40*/  LOP3.LUT R11, R11, 0xf0, RZ, 0xc0, !PT ;  /* 0x000000f00b0b7812 */ /* 0x000fc800078ec0ff */
[----:B------:R-:W-:Y:S02]  /*95f50*/  IADD3 R7, PT, PT, R7, UR4, R11 ;  /* 0x0000000407077c10 */ /* 0x000fe4000fffe00b */
[----:B--2---:R-:W-:-:S05]  /*95f60*/  LOP3.LUT R10, R10, 0x100, RZ, 0xc0, !PT ;  /* 0x000001000a0a7812 */ /* 0x004fca00078ec0ff */
[----:B0-----:R-:W-:Y:S02]  /*95f70*/  IMAD.IADD R16, R7, 0x1, R10 ;  /* 0x0000000107107824 */ /* 0x001fe400078e020a */
[----:B------:R-:W2:Y:S01]  /*95f80*/  LDL.LU R7, [R1+0xe4] ;  /* 0x0000e40001077983 */ /* 0x000ea20000300800 */
[----:B---3--:R-:W-:Y:S02]  /*95f90*/  LOP3.LUT R18, R18, 0xffff, RZ, 0xc0, !PT ;  /* 0x0000ffff12127812 */ /* 0x008fe400078ec0ff */
[----:B------:R-:W-:Y:S02]  /*95fa0*/  LOP3.LUT R17, R17, 0xffff, RZ, 0xc0, !PT ;  /* 0x0000ffff11117812 */ /* 0x000fe400078ec0ff */
[----:B----4-:R-:W-:Y:S02]  /*95fb0*/  LOP3.LUT R15, R19, 0xffff, RZ, 0xc0, !PT ;  /* 0x0000ffff130f7812 */ /* 0x010fe400078ec0ff */
[----:B------:R-:W-:Y:S02]  /*95fc0*/  LOP3.LUT R2, R2, 0xffff, RZ, 0xc0, !PT ;  /* 0x0000ffff02027812 */ /* 0x000fe400078ec0ff */
[----:B------:R-:W-:-:S02]  /*95fd0*/  PRMT R4, R4, 0x4210, R18 ;  /* 0x0000421004047816 */ /* 0x000fc40000000012 */
[----:B------:R-:W-:Y:S02]  /*95fe0*/  PRMT R5, R5, 0x4210, R17 ;  /* 0x0000421005057816 */ /* 0x000fe40000000011 */
[----:B------:R-:W-:Y:S02]  /*95ff0*/  PRMT R6, R6, 0x4210, R15 ;  /* 0x0000421006067816 */ /* 0x000fe4000000000f */
[----:B------:R-:W-:-:S05]  /*96000*/  IADD3 R10, P6, PT, R26, R0, RZ ;  /* 0x000000001a0a7210 */ /* 0x000fca0007fde0ff */
[----:B------:R-:W-:-:S05]  /*96010*/  IMAD.X R11, R20, 0x1, R23, P6 ;  /* 0x00000001140b7824 */ /* 0x000fca00030e0617 */
[----:B------:R0:W-:Y:S04]  /*96020*/  STL.64 [R1+0x2a90], R10 ;  /* 0x002a900a01007387 */ /* 0x0001e80000100a00 */
[----:B0-----:R-:W3:Y:S04]  /*96030*/  LDL.LU R10, [R1+0x1f60] ;  /* 0x001f6000010a7983 */ /* 0x001ee80000300800 */
[----:B------:R-:W3:Y:S04]  /*96040*/  LDL.LU R11, [R1+0x1f64] ;  /* 0x001f6400010b7983 */ /* 0x000ee80000300800 */
[----:B------:R-:W4:Y:S04]  /*96050*/  LDL.LU R25, [R1+0x1f6c] ;  /* 0x001f6c0001197983 */ /* 0x000f280000300800 */
[----:B------:R-:W3:Y:S04]  /*96060*/  LDL.LU R24, [R1+0x1f50] ;  /* 0x001f500001187983 */ /* 0x000ee80000300800 */
[----:B------:R-:W3:Y:S04]  /*96070*/  LDL.LU R22, [R1+0x1f54] ;  /* 0x001f540001167983 */ /* 0x000ee80000300800 */
[----:B------:R0:W-:Y:S04]  /*96080*/  STL [R1+0x4ca0], R23 ;  /* 0x004ca01701007387 */ /* 0x0001e80000100800 */
[----:B0-----:R-:W4:Y:S04]  /*96090*/  LDL.LU R23, [R1+0x1f68] ;  /* 0x001f680001177983 */ /* 0x001f280000300800 */
[----:B------:R-:W-:Y:S04]  /*960a0*/  STL [R1+0x3d4], R16 ;  /* 0x0003d41001007387 */ /* 0x000fe80000100800 */
[----:B------:R0:W-:Y:S04]  /*960b0*/  STL [R1+0x10c0], R18 ;  /* 0x0010c01201007387 */ /* 0x0001e80000100800 */
[----:B------:R-:W3:Y:S04]  /*960c0*/  LDL.LU R21, [R1+0x1f58] ;  /* 0x001f580001157983 */ /* 0x000ee80000300800 */
[----:B------:R-:W3:Y:S04]  /*960d0*/  LDL.LU R19, [R1+0x1f5c] ;  /* 0x001f5c0001137983 */ /* 0x000ee80000300800 */
[----:B------:R1:W-:Y:S04]  /*960e0*/  STL [R1+0x10ac], R17 ;  /* 0x0010ac1101007387 */ /* 0x0003e80000100800 */
[----:B------:R0:W-:Y:S04]  /*960f0*/  STL [R1+0x10a8], R15 ;  /* 0x0010a80f01007387 */ /* 0x0001e80000100800 */
[----:B------:R-:W3:Y:S04]  /*96100*/  LDL.LU R29, [R1+0xd8] ;  /* 0x0000d800011d7983 */ /* 0x000ee80000300800 */
[----:B------:R-:W-:Y:S04]  /*96110*/  STL [R1+0x10c4], R2 ;  /* 0x0010c40201007387 */ /* 0x000fe80000100800 */
[----:B0-----:R-:W3:Y:S04]  /*96120*/  LDL.LU R18, [R1+0x1f40] ;  /* 0x001f400001127983 */ /* 0x001ee80000300800 */
[----:B-1----:R-:W3:Y:S04]  /*96130*/  LDL.LU R17, [R1+0x1f44] ;  /* 0x001f440001117983 */ /* 0x002ee80000300800 */
[----:B------:R-:W3:Y:S04]  /*96140*/  LDL.LU R15, [R1+0x1f20] ;  /* 0x001f2000010f7983 */ /* 0x000ee80000300800 */
[----:B------:R-:W3:Y:S04]  /*96150*/  LDL.LU R27, [R1+0x1f24] ;  /* 0x001f2400011b7983 */ /* 0x000ee80000300800 */
[----:B------:R-:W3:Y:S01]  /*96160*/  LDL R28, [R1+0x4] ;  /* 0x00000400011c7983 */ /* 0x000ee20000100800 */
[----:B--2---:R-:W-:-:S05]  /*96170*/  PRMT R7, R7, 0x4210, R2 ;  /* 0x0000421007077816 */ /* 0x004fca0000000002 */
[----:B------:R-:W-:Y:S04]  /*96180*/  STSM.16.M88.4 [R16], R4 ;  /* 0x0000000410007844 */ /* 0x000fe80000000200 */
[----:B---3--:R0:W-:Y:S04]  /*96190*/  STL.64 [R1+0x4ca8], R28 ;  /* 0x004ca81c01007387 */ /* 0x0081e80000100a00 */
[----:B0-----:R-:W2:Y:S04]  /*961a0*/  LDL.LU R28, [R1+0x1f38] ;  /* 0x001f3800011c7983 */ /* 0x001ea80000300800 */
[----:B------:R-:W2:Y:S04]  /*961b0*/  LDL.LU R29, [R1+0x1f3c] ;  /* 0x001f3c00011d7983 */ /* 0x000ea80000300800 */
[----:B------:R-:W3:Y:S04]  /*961c0*/  LDL.LU R2, [R1+0x4cd0] ;  /* 0x004cd00001027983 */ /* 0x000ee80000300800 */
[----:B------:R-:W2:Y:S04]  /*961d0*/  LDL.LU.64 R6, [R1+0x4cc8] ;  /* 0x004cc80001067983 */ /* 0x000ea80000300a00 */
[----:B------:R-:W2:Y:S01]  /*961e0*/  LDL.LU.64 R4, [R1+0x4cc0] ;  /* 0x004cc00001047983 */ /* 0x000ea20000300a00 */
[----:B------:R-:W-:Y:S01]  /*961f0*/  F2FP.SATFINITE.E4M3.F32.PACK_AB_MERGE_C R11, R11, R10, RZ ;  /* 0x0000000a0b0b723e */ /* 0x000fe200048070ff */
[----:B------:R-:W-:Y:S01]  /*96200*/  BAR.SYNC.DEFER_BLOCKING 0x0 ;  /* 0x0000000000007b1d */ /* 0x000fe20000010000 */
[----:B------:R-:W-:-:S02]  /*96210*/  IADD3 R10, P6, PT, R26, R3, RZ ;  /* 0x000000031a0a7210 */ /* 0x000fc40007fde0ff */
[----:B------:R-:W-:-:S03]  /*96220*/  F2FP.SATFINITE.E4M3.F32.PACK_AB_MERGE_C R24, R22, R24, RZ ;  /* 0x000000181618723e */ /* 0x000fc600048070ff */
[----:B------:R0:W-:Y:S01]  /*96230*/  STL [R1+0x4388], R16 ;  /* 0x0043881001007387 */ /* 0x0001e20000100800 */
[----:B----4-:R-:W-:-:S03]  /*96240*/  F2FP.SATFINITE.E4M3.F32.PACK_AB_MERGE_C R25, R25, R23, RZ ;  /* 0x000000171919723e */ /* 0x010fc600048070ff */
[----:B0-----:R-:W4:Y:S04]  /*96250*/  LDL.LU R16, [R1+0x1f34] ;  /* 0x001f340001107983 */ /* 0x001f280000300800 */
[----:B------:R2:W-:Y:S01]  /*96260*/  STL [R1+0x400], R11 ;  /* 0x0004000b01007387 */ /* 0x0005e20000100800 */
[----:B------:R-:W-:Y:S02]  /*96270*/  F2FP.SATFINITE.E4M3.F32.PACK_AB_MERGE_C R19, R19, R21, RZ ;  /* 0x000000151313723e */ /* 0x000fe400048070ff */
[----:B------:R-:W-:Y:S01]  /*96280*/  F2FP.SATFINITE.E4M3.F32.PACK_AB_MERGE_C R18, R17, R18, RZ ;  /* 0x000000121112723e */ /* 0x000fe200048070ff */
[----:B------:R-:W-:Y:S02]  /*96290*/  IMAD.MOV.U32 R17, RZ, RZ, R12 ;  /* 0x000000ffff117224 */ /* 0x000fe400078e000c */
[----:B--2---:R-:W-:Y:S01]  /*962a0*/  IMAD.X R11, R20, 0x1, R4, P6 ;  /* 0x00000001140b7824 */ /* 0x004fe200030e0604 */
[----:B------:R-:W-:-:S04]  /*962b0*/  IADD3 R22, P6, PT, R26, R5, RZ ;  /* 0x000000051a167210 */ /* 0x000fc80007fde0ff */
[----:B------:R0:W-:Y:S01]  /*962c0*/  STL.64 [R1+0x2a88], R10 ;  /* 0x002a880a01007387 */ /* 0x0001e20000100a00 */
[----:B------:R-:W-:-:S03]  /*962d0*/  IMAD.X R23, R20, 0x1, R6, P6 ;  /* 0x0000000114177824 */ /* 0x000fc600030e0606 */
[----:B0-----:R-:W2:Y:S04]  /*962e0*/  LDL.LU.64 R10, [R1+0x4cb8] ;  /* 0x004cb800010a7983 */ /* 0x001ea80000300a00 */
[----:B------:R-:W-:Y:S04]  /*962f0*/  STL [R1+0x5f4], R25 ;  /* 0x0005f41901007387 */ /* 0x000fe80000100800 */
[----:B------:R0:W-:Y:S04]  /*96300*/  STL.64 [R1+0x4c98], R4 ;  /* 0x004c980401007387 */ /* 0x0001e80000100a00 */
[----:B------:R-:W-:Y:S04]  /*96310*/  STL [R1+0x388], R24 ;  /* 0x0003881801007387 */ /* 0x000fe80000100800 */
[----:B0-----:R-:W2:Y:S04]  /*96320*/  LDL.LU R4, [R1+0x1f4c] ;  /* 0x001f4c0001047983 */ /* 0x001ea80000300800 */
[----:B------:R-:W4:Y:S04]  /*96330*/  LDL.LU R5, [R1+0x1f30] ;  /* 0x001f300001057983 */ /* 0x000f280000300800 */
[----:B------:R0:W-:Y:S01]  /*96340*/  STL.64 [R1+0x1f60], R22 ;  /* 0x001f601601007387 */ /* 0x0001e20000100a00 */
[----:B------:R-:W-:-:S03]  /*96350*/  IADD3 R12, P6, PT, R26, R7, RZ ;  /* 0x000000071a0c7210 */ /* 0x000fc60007fde0ff */
[----:B0-----:R-:W2:Y:S04]  /*96360*/  LDL.LU R23, [R1+0x1f28] ;  /* 0x001f280001177983 */ /* 0x001ea80000300800 */
[----:B------:R-:W2:Y:S04]  /*96370*/  LDL.LU R25, [R1+0x1f2c] ;  /* 0x001f2c0001197983 */ /* 0x000ea80000300800 */
[----:B------:R0:W-:Y:S04]  /*96380*/  STL [R1+0x3a4], R19 ;  /* 0x0003a41301007387 */ /* 0x0001e80000100800 */
[----:B------:R-:W2:Y:S04]  /*96390*/  LDL.LU R24, [R1+0x1f10] ;  /* 0x001f100001187983 */ /* 0x000ea80000300800 */
[----:B------:R-:W2:Y:S04]  /*963a0*/  LDL.LU R22, [R1+0x1f14] ;  /* 0x001f140001167983 */ /* 0x000ea80000300800 */
[----:B------:R-:W2:Y:S04]  /*963b0*/  LDL.LU R21, [R1+0x1f18] ;  /* 0x001f180001157983 */ /* 0x000ea80000300800 */
[----:B0-----:R-:W2:Y:S04]  /*963c0*/  LDL.LU R19, [R1+0x1f1c] ;  /* 0x001f1c0001137983 */ /* 0x001ea80000300800 */
[----:B------:R0:W-:Y:S04]  /*963d0*/  STL [R1+0x1f58], R18 ;  /* 0x001f581201007387 */ /* 0x0001e80000100800 */
[----:B------:R1:W-:Y:S01]  /*963e0*/  STL.64 [R1+0x4c90], R6 ;  /* 0x004c900601007387 */ /* 0x0003e20000100a00 */
[----:B0-----:R-:W-:-:S03]  /*963f0*/  IMAD.MOV.U32 R18, RZ, RZ, R13 ;  /* 0x000000ffff127224 */ /* 0x001fc600078e000d */
[----:B-1----:R-:W2:Y:S01]  /*96400*/  LDL.LU R7, [R1+0x1f48] ;  /* 0x001f480001077983 */ /* 0x002ea20000300800 */
[----:B------:R-:W-:-:S05]  /*96410*/  IMAD.X R13, R20, 0x1, R9, P6 ;  /* 0x00000001140d7824 */ /* 0x000fca00030e0609 */
[----:B------:R0:W-:Y:S04]  /*96420*/  STL.64 [R1+0x1f50], R12 ;  /* 0x001f500c01007387 */ /* 0x0001e80000100a00 */
[----:B0-----:R-:W3:Y:S01]  /*96430*/  LDL.LU.64 R12, [R1+0x4cb0] ;  /* 0x004cb000010c7983 */ /* 0x001ee20000300a00 */
[----:B----4-:R-:W-:Y:S02]  /*96440*/  F2FP.SATFINITE.E4M3.F32.PACK_AB_MERGE_C R6, R16, R5, RZ ;  /* 0x000000051006723e */ /* 0x010fe400048070ff */
[----:B--2---:R-:W-:Y:S02]  /*96450*/  F2FP.SATFINITE.E4M3.F32.PACK_AB_MERGE_C R7, R4, R7, RZ ;  /* 0x000000070407723e */ /* 0x004fe400048070ff */
[----:B------:R-:W-:-:S03]  /*96460*/  IADD3 R4, P6, PT, R26, R8, RZ ;  /* 0x000000081a047210 */ /* 0x000fc60007fde0ff */
[----:B------:R-:W-:Y:S02]  /*96470*/  STL [R1+0x1f48], R7 ;  /* 0x001f480701007387 */ /* 0x000fe40000100800 */
[----:B------:R-:W-:Y:S02]  /*96480*/  IMAD.X R5, R20, 0x1, R10, P6 ;  /* 0x0000000114057824 */ /* 0x000fe400030e060a */
[----:B------:R0:W-:Y:S04]  /*96490*/  STL [R1+0x1f4c], R6 ;  /* 0x001f4c0601007387 */ /* 0x0001e80000100800 */
[----:B------:R1:W-:Y:S01]  /*964a0*/  STL.64 [R1+0x1f40], R4 ;  /* 0x001f400401007387 */ /* 0x0003e20000100a00 */
[----:B0-----:R-:W-:Y:S02]  /*964b0*/  F2FP.SATFINITE.E4M3.F32.PACK_AB_MERGE_C R6, R27, R15, RZ ;  /* 0x0000000f1b06723e */ /* 0x001fe400048070ff */
[----:B-1----:R-:W-:Y:S01]  /*964c0*/  F2FP.SATFINITE.E4M3.F32.PACK_AB_MERGE_C R5, R29, R28, RZ ;  /* 0x0000001c1d05723e */ /* 0x002fe200048070ff */
[----:B------:R-:W2:Y:S04]  /*964d0*/  LDL.LU R4, [R1+0x1f00] ;  /* 0x001f000001047983 */ /* 0x000ea80000300800 */
[----:B------:R0:W-:Y:S04]  /*964e0*/  STL [R1+0x1f3c], R5 ;  /* 0x001f3c0501007387 */ /* 0x0001e80000100800 */
[----:B0-----:R-:W2:Y:S04]  /*964f0*/  LDL.LU R5, [R1+0x1f04] ;  /* 0x001f040001057983 */ /* 0x001ea80000300800 */
[----:B------:R0:W-:Y:S01]  /*96500*/  STL [R1+0x1f38], R6 ;  /* 0x001f380601007387 */ /* 0x0001e20000100800 */
[----:B------:R-:W-:-:S03]  /*96510*/  IMAD.MOV.U32 R29, RZ, RZ, R20 ;  /* 0x000000ffff1d7224 */ /* 0x000fc600078e0014 */
[----:B------:R-:W4:Y:S04]  /*96520*/  LDL.LU R16, [R1+0x1f08] ;  /* 0x001f080001107983 */ /* 0x000f280000300800 */
[----:B------:R-:W4:Y:S01]  /*96530*/  LDL.LU R15, [R1+0x1f0c] ;  /* 0x001f0c00010f7983 */ /* 0x000f220000300800 */
[----:B0-----:R-:W-:-:S03]  /*96540*/  IADD3 R6, P6, PT, R26, R11, RZ ;  /* 0x0000000b1a067210 */ /* 0x001fc60007fde0ff */
[----:B------:R0:W-:Y:S02]  /*96550*/  STL.64 [R1+0x4c88], R10 ;  /* 0x004c880a01007387 */ /* 0x0001e40000100a00 */
[----:B---3--:R-:W-:Y:S01]  /*96560*/  IMAD.X R7, R20, 0x1, R12, P6 ;  /* 0x0000000114077824 */ /* 0x008fe200030e060c */
[----:B------:R-:W-:-:S05]  /*96570*/  IADD3 R28, P6, PT, R26, R13, RZ ;  /* 0x0000000d1a1c7210 */ /* 0x000fca0007fde0ff */
[----:B------:R-:W-:Y:S01]  /*96580*/  IMAD.X R29, R29, 0x1, R14, P6 ;  /* 0x000000011d1d7824 */ /* 0x000fe200030e060e */
[----:B0-----:R-:W3:Y:S04]  /*96590*/  LDL.LU R10, [R1+0x1ef4] ;  /* 0x001ef400010a7983 */ /* 0x001ee80000300800 */
[----:B------:R0:W-:Y:S04]  /*965a0*/  STL.64 [R1+0x1f30], R6 ;  /* 0x001f300601007387 */ /* 0x0001e80000100a00 */
[----:B0-----:R-:W2:Y:S04]  /*965b0*/  LDL.LU R6, [R1+0x1ef8] ;  /* 0x001ef80001067983 */ /* 0x001ea80000300800 */
[----:B------:R-:W2:Y:S04]  /*965c0*/  LDL.LU R7, [R1+0x1efc] ;  /* 0x001efc0001077983 */ /* 0x000ea80000300800 */
[----:B------:R-:W2:Y:S04]  /*965d0*/  LDL.LU R11, [R1+0x1ee0] ;  /* 0x001ee000010b7983 */ /* 0x000ea80000300800 */
[----:B------:R-:W2:Y:S04]  /*965e0*/  LDL.LU R27, [R1+0x1ee4] ;  /* 0x001ee400011b7983 */ /* 0x000ea80000300800 */
[----:B------:R-:W2:Y:S04]  /*965f0*/  LDL.LU R26, [R1+0x1ee8] ;  /* 0x001ee800011a7983 */ /* 0x000ea80000300800 */
[----:B------:R-:W2:Y:S04]  /*96600*/  LDL.LU R20, [R1+0x1eec] ;  /* 0x001eec0001147983 */ /* 0x000ea80000300800 */
[----:B------:R0:W-:Y:S04]  /*96610*/  STL.64 [R1+0x1f20], R28 ;  /* 0x001f201c01007387 */ /* 0x0001e80000100a00 */
[----:B0-----:R-:W2:Y:S01]  /*96620*/  LDL.LU.64 R28, [R1+0x4ca8] ;  /* 0x004ca800011c7983 */ /* 0x001ea20000300a00 */
[----:B------:R-:W-:-:S02]  /*96630*/  F2FP.SATFINITE.E4M3.F32.PACK_AB_MERGE_C R23, R25, R23, RZ ;  /* 0x000000171917723e */ /* 0x000fc400048070ff */
[----:B------:R-:W-:Y:S02]  /*96640*/  F2FP.SATFINITE.E4M3.F32.PACK_AB_MERGE_C R22, R22, R24, RZ ;  /* 0x000000181616723e */ /* 0x000fe400048070ff */
[----:B------:R-:W-:Y:S01]  /*96650*/  F2FP.SATFINITE.E4M3.F32.PACK_AB_MERGE_C R19, R19, R21, RZ ;  /* 0x000000151313723e */ /* 0x000fe200048070ff */
[----:B------:R-:W-:Y:S04]  /*96660*/  STL [R1+0x1f2c], R23 ;  /* 0x001f2c1701007387 */ /* 0x000fe80000100800 */
[----:B------:R-:W-:Y:S04]  /*96670*/  STL [R1+0x1f28], R22 ;  /* 0x001f281601007387 */ /* 0x000fe80000100800 */
[----:B------:R-:W3:Y:S04]  /*96680*/  LDL.LU R25, [R1+0x1ed0] ;  /* 0x001ed00001197983 */ /* 0x000ee80000300800 */
[----:B------:R0:W-:Y:S04]  /*96690*/  STL [R1+0x1f18], R19 ;  /* 0x001f181301007387 */ /* 0x0001e80000100800 */
[----:B0-----:R-:W3:Y:S01]  /*966a0*/  LDL.LU R19, [R1+0x1ed4] ;  /* 0x001ed40001137983 */ /* 0x001ee20000300800 */
[----:B--2---:R-:W-:-:S02]  /*966b0*/  SHF.R.S32.HI R21, RZ, 0x1f, R29 ;  /* 0x0000001fff157819 */ /* 0x004fc4000001141d */
[----:B------:R-:W-:-:S03]  /*966c0*/  IADD3 R22, P6, PT, R29, R2, RZ ;  /* 0x000000021d167210 */ /* 0x000fc60007fde0ff */
[----:B------:R-:W-:Y:S04]  /*966d0*/  STL [R1+0xa4], R21 ;  /* 0x0000a41501007387 */ /* 0x000fe80000100800 */
[----:B------:R0:W-:Y:S04]  /*966e0*/  STL [R1+0x4c78], R2 ;  /* 0x004c780201007387 */ /* 0x0001e80000100800 */
[----:B0-----:R-:W2:Y:S01]  /*966f0*/  LDL.LU R2, [R1+0xa4] ;  /* 0x0000a40001027983 */ /* 0x001ea20000300800 */
[----:B------:R-:W-:Y:S02]  /*96700*/  F2FP.SATFINITE.E4M3.F32.PACK_AB_MERGE_C R5, R5, R4, RZ ;  /* 0x000000040505723e */ /* 0x000fe400048070ff */
[----:B----4-:R-:W-:Y:S01]  /*96710*/  F2FP.SATFINITE.E4M3.F32.PACK_AB_MERGE_C R4, R15, R16, RZ ;  /* 0x000000100f04723e */ /* 0x010fe200048070ff */
[----:B--2---:R-:W-:-:S05]  /*96720*/  IMAD.X R23, R2, 0x1, R28, P6 ;  /* 0x0000000102177824 */ /* 0x004fca00030e061c */
[----:B------:R0:W-:Y:S04]  /*96730*/  STL.64 [R1+0x1f10], R22 ;  /* 0x001f101601007387 */ /* 0x0001e80000100a00 */
[----:B0-----:R-:W2:Y:S04]  /*96740*/  LDL.LU R23, [R1+0x4ca0] ;  /* 0x004ca00001177983 */ /* 0x001ea80000300800 */
[----:B------:R-:W4:Y:S04]  /*96750*/  LDL.LU R24, [R1+0x1ed8] ;  /* 0x001ed80001187983 */ /* 0x000f280000300800 */
[----:B------:R-:W4:Y:S04]  /*96760*/  LDL.LU R22, [R1+0x1edc] ;  /* 0x001edc0001167983 */ /* 0x000f280000300800 */
[----:B------:R0:W-:Y:S04]  /*96770*/  STL [R1+0x4c74], R28 ;  /* 0x004c741c01007387 */ /* 0x0001e80000100800 */
[----:B0-----:R-:W3:Y:S04]  /*96780*/  LDL.LU R28, [R1+0x1ef0] ;  /* 0x001ef000011c7983 */ /* 0x001ee80000300800 */
[----:B------:R-:W4:Y:S04]  /*96790*/  LDL.LU R21, [R1+0xd4] ;  /* 0x0000d40001157983 */ /* 0x000f280000300800 */
[----:B------:R-:W4:Y:S04]  /*967a0*/  LDL.LU R16, [R1+0x1398] ;  /* 0x0013980001107983 */ /* 0x000f280000300800 */
[----:B------:R-:W-:Y:S04]  /*967b0*/  STL [R1+0x344], R5 ;  /* 0x0003440501007387 */ /* 0x000fe80000100800 */
[----:B------:R-:W4:Y:S04]  /*967c0*/  LDL.LU R15, [R1+0x139c] ;  /* 0x00139c00010f7983 */ /* 0x000f280000300800 */
[----:B------:R0:W-:Y:S02]  /*967d0*/  STL [R1+0x1f08], R4 ;  /* 0x001f080401007387 */ /* 0x0001e40000100800 */
[----:B0-----:R-:W-:-:S02]  /*967e0*/  IADD3 R4, P6, PT, R29, R0, RZ ;  /* 0x000000001d047210 */ /* 0x001fc40007fde0ff */
[----:B------:R0:W-:Y:S04]  /*967f0*/  STL [R1+0x4c70], R0 ;  /* 0x004c700001007387 */ /* 0x0001e80000100800 */
[----:B0-----:R-:W4:Y:S01]  /*96800*/  LDL.LU R0, [R1+0x1394] ;  /* 0x0013940001007983 */ /* 0x001f220000300800 */
[----:B--2---:R-:W-:-:S05]  /*96810*/  IMAD.X R5, R2, 0x1, R23, P6 ;  /* 0x0000000102057824 */ /* 0x004fca00030e0617 */
[----:B------:R0:W-:Y:S04]  /*96820*/  STL.64 [R1+0x1f00], R4 ;  /* 0x001f000401007387 */ /* 0x0001e80000100a00 */
[----:B0-----:R-:W2:Y:S01]  /*96830*/  LDL.LU.64 R4, [R1+0x4c98] ;  /* 0x004c980001047983 */ /* 0x001ea20000300a00 */
[----:B---3--:R-:W-:Y:S02]  /*96840*/  F2FP.SATFINITE.E4M3.F32.PACK_AB_MERGE_C R28, R10, R28, RZ ;  /* 0x0000001c0a1c723e */ /* 0x008fe400048070ff */
[----:B------:R-:W-:Y:S02]  /*96850*/  F2FP.SATFINITE.E4M3.F32.PACK_AB_MERGE_C R10, R7, R6, RZ ;  /* 0x00000006070a723e */ /* 0x000fe400048070ff */
[----:B------:R-:W-:Y:S01]  /*96860*/  IADD3 R6, P6, PT, R29, R3, RZ ;  /* 0x000000031d067210 */ /* 0x000fe20007fde0ff */
[----:B------:R-:W-:Y:S01]  /*96870*/  STL [R1+0x314], R28 ;  /* 0x0003141c01007387 */ /* 0x000fe20000100800 */
[----:B------:R-:W-:-:S03]  /*96880*/  F2FP.SATFINITE.E4M3.F32.PACK_AB_MERGE_C R11, R27, R11, RZ ;  /* 0x0000000b1b0b723e */ /* 0x000fc600048070ff */
[----:B------:R0:W-:Y:S02]  /*96890*/  STL [R1+0x1ef8], R10 ;  /* 0x001ef80a01007387 */ /* 0x0001e40000100800 */
[----:B0-----:R-:W-:Y:S01]  /*968a0*/  F2FP.SATFINITE.E4M3.F32.PACK_AB_MERGE_C R10, R20, R26, RZ ;  /* 0x0000001a140a723e */ /* 0x001fe200048070ff */
[----:B--2---:R-:W-:-:S05]  /*968b0*/  IMAD.X R7, R2, 0x1, R4, P6 ;  /* 0x0000000102077824 */ /* 0x004fca00030e0604 */
[----:B------:R0:W-:Y:S04]  /*968c0*/  STL.64 [R1+0x1ef0], R6 ;  /* 0x001ef00601007387 */ /* 0x0001e80000100a00 */
[----:B0-----:R-:W2:Y:S04]  /*968d0*/  LDL.LU.64 R6, [R1+0x4c90] ;  /* 0x004c900001067983 */ /* 0x001ea80000300a00 */
[----:B------:R-:W3:Y:S04]  /*968e0*/  LDL.LU R28, [R1+0x1ec8] ;  /* 0x001ec800011c7983 */ /* 0x000ee80000300800 */
[----:B------:R-:W-:Y:S04]  /*968f0*/  STL [R1+0x2fc], R11 ;  /* 0x0002fc0b01007387 */ /* 0x000fe80000100800 */
[----:B------:R-:W3:Y:S04]  /*96900*/  LDL.LU R20, [R1+0x1ecc] ;  /* 0x001ecc0001147983 */ /* 0x000ee80000300800 */
[----:B------:R0:W-:Y:S04]  /*96910*/  STL [R1+0x1ee8], R10 ;  /* 0x001ee80a01007387 */ /* 0x0001e80000100800 */
[----:B------:R1:W-:Y:S01]  /*96920*/  STL.64 [R1+0x4c68], R4 ;  /* 0x004c680401007387 */ /* 0x0003e20000100a00 */
[----:B0-----:R-:W-:-:S03]  /*96930*/  IADD3 R10, P6, PT, R29, R5, RZ ;  /* 0x000000051d0a7210 */ /* 0x001fc60007fde0ff */
[----:B-1----:R-:W3:Y:S01]  /*96940*/  LDL.LU R5, [R1+0x1390] ;  /* 0x0013900001057983 */ /* 0x002ee20000300800 */
[----:B------:R-:W-:-:S03]  /*96950*/  F2FP.SATFINITE.E4M3.F32.PACK_AB_MERGE_C R4, R19, R25, RZ ;  /* 0x000000191304723e */ /* 0x000fc600048070ff */
[----:B------:R-:W3:Y:S04]  /*96960*/  LDL.LU R27, [R1+0x1eb0] ;  /* 0x001eb000011b7983 */ /* 0x000ee80000300800 */
[----:B------:R-:W3:Y:S01]  /*96970*/  LDL.LU R19, [R1+0x1eb4] ;  /* 0x001eb40001137983 */ /* 0x000ee20000300800 */
[----:B--2---:R-:W-:-:S05]  /*96980*/  IMAD.X R11, R2, 0x1, R6, P6 ;  /* 0x00000001020b7824 */ /* 0x004fca00030e0606 */
[----:B------:R0:W-:Y:S04]  /*96990*/  STL.64 [R1+0x1ee0], R10 ;  /* 0x001ee00a01007387 */ /* 0x0001e80000100a00 */
[----:B------:R4:W-:Y:S01]  /*969a0*/  STL [R1+0x2f0], R4 ;  /* 0x0002f00401007387 */ /* 0x0009e20000100800 */
[----:B0-----:R-:W-:Y:S02]  /*969b0*/  IADD3 R10, P6, PT, R29, R7, RZ ;  /* 0x000000071d0a7210 */ /* 0x001fe40007fde0ff */
[----:B----4-:R-:W-:-:S03]  /*969c0*/  F2FP.SATFINITE.E4M3.F32.PACK_AB_MERGE_C R4, R22, R24, RZ ;  /* 0x000000181604723e */ /* 0x010fc600048070ff */
[----:B------:R-:W-:Y:S01]  /*969d0*/  IMAD.X R11, R2, 0x1, R9, P6 ;  /* 0x00000001020b7824 */ /* 0x000fe200030e0609 */
[----:B---3--:R0:W-:Y:S04]  /*969e0*/  STL.64 [R1+0x4c80], R18 ;  /* 0x004c801201007387 */ /* 0x0081e80000100a00 */
[----:B0-----:R-:W2:Y:S04]  /*969f0*/  LDL.LU R18, [R1+0x1ec0] ;  /* 0x001ec00001127983 */ /* 0x001ea80000300800 */
[----:B------:R-:W2:Y:S04]  /*96a00*/  LDL.LU R19, [R1+0x1ec4] ;  /* 0x001ec40001137983 */ /* 0x000ea80000300800 */
[----:B------:R-:W3:Y:S04]  /*96a10*/  LDL.LU R26, [R1+0x1eb8] ;  /* 0x001eb800011a7983 */ /* 0x000ee80000300800 */
[----:B------:R-:W3:Y:S04]  /*96a20*/  LDL.LU R25, [R1+0x1ebc] ;  /* 0x001ebc0001197983 */ /* 0x000ee80000300800 */
[----:B------:R-:W-:Y:S04]  /*96a30*/  STL [R1+0x2f4], R4 ;  /* 0x0002f40401007387 */ /* 0x000fe80000100800 */
[----:B------:R-:W4:Y:S04]  /*96a40*/  LDL.LU R24, [R1+0x1ea0] ;  /* 0x001ea00001187983 */ /* 0x000f280000300800 */
[----:B------:R-:W4:Y:S04]  /*96a50*/  LDL.LU R22, [R1+0x1ea4] ;  /* 0x001ea40001167983 */ /* 0x000f280000300800 */
[----:B------:R-:W-:Y:S04]  /*96a60*/  STL.64 [R1+0x4c60], R6 ;  /* 0x004c600601007387 */ /* 0x000fe80000100a00 */
[----:B------:R0:W-:Y:S04]  /*96a70*/  STL.64 [R1+0x1ed8], R10 ;  /* 0x001ed80a01007387 */ /* 0x0001e80000100a00 */
[----:B0-----:R-:W3:Y:S01]  /*96a80*/  LDL.LU.64 R10, [R1+0x4c88] ;  /* 0x004c8800010a7983 */ /* 0x001ee20000300a00 */
[----:B------:R-:W-:-:S02]  /*96a90*/  F2FP.SATFINITE.E4M3.F32.PACK_AB_MERGE_C R4, R0, R5, RZ ;  /* 0x000000050004723e */ /* 0x000fc400048070ff */
[----:B------:R-:W-:Y:S01]  /*96aa0*/  F2FP.SATFINITE.E4M3.F32.PACK_AB_MERGE_C R15, R15, R16, RZ ;  /* 0x000000100f0f723e */ /* 0x000fe200048070ff */
[----:B------:R-:W4:Y:S01]  /*96ab0*/  LDL.LU R0, [R1+0x1ea8] ;  /* 0x001ea80001007983 */ /* 0x000f220000300800 */
[----:B------:R-:W-:-:S03]  /*96ac0*/  IADD3 R6, P6, PT, R29, R8, RZ ;  /* 0x000000081d067210 */ /* 0x000fc60007fde0ff */
[----:B------:R0:W-:Y:S04]  /*96ad0*/  STL [R1+0x2e0], R4 ;  /* 0x0002e00401007387 */ /* 0x0001e80000100800 */
[----:B0-----:R-:W4:Y:S04]  /*96ae0*/  LDL.LU R4, [R1+0x1e90] ;  /* 0x001e900001047983 */ /* 0x001f280000300800 */
[----:B------:R-:W4:Y:S04]  /*96af0*/  LDL.LU R5, [R1+0x1e94] ;  /* 0x001e940001057983 */ /* 0x000f280000300800 */
[----:B------:R-:W-:Y:S04]  /*96b00*/  STL [R1+0x46e0], R15 ;  /* 0x0046e00f01007387 */ /* 0x000fe80000100800 */
[----:B------:R0:W-:Y:S04]  /*96b10*/  STL.64 [R1+0x4c58], R8 ;  /* 0x004c580801007387 */ /* 0x0001e80000100a00 */
[----:B0-----:R-:W4:Y:S01]  /*96b20*/  LDL.LU R8, [R1+0x1eac] ;  /* 0x001eac0001087983 */ /* 0x001f220000300800 */
[----:B------:R-:W-:-:S02]  /*96b30*/  F2FP.SATFINITE.E4M3.F32.PACK_AB_MERGE_C R9, R20, R28, RZ ;  /* 0x0000001c1409723e */ /* 0x000fc400048070ff */
[----:B--2---:R-:W-:Y:S01]  /*96b40*/  F2FP.SATFINITE.E4M3.F32.PACK_AB_MERGE_C R15, R19, R18, RZ ;  /* 0x00000012130f723e */ /* 0x004fe200048070ff */
[----:B---3--:R-:W-:Y:S01]  /*96b50*/  IMAD.X R7, R2, 0x1, R10, P6 ;  /* 0x0000000102077824 */ /* 0x008fe200030e060a */
[----:B------:R-:W-:-:S04]  /*96b60*/  IADD3 R18, P6, PT, R29, R11, RZ ;  /* 0x0000000b1d127210 */ /* 0x000fc80007fde0ff */
[----:B------:R0:W-:Y:S01]  /*96b70*/  STL.64 [R1+0x1ed0], R6 ;  /* 0x001ed00601007387 */ /* 0x0001e20000100a00 */
[----:B------:R-:W-:-:S03]  /*96b80*/  IMAD.X R19, R2, 0x1, R12, P6 ;  /* 0x0000000102137824 */ /* 0x000fc600030e060c */
[----:B0-----:R-:W2:Y:S04]  /*96b90*/  LDL.LU R6, [R1+0x1e98] ;  /* 0x001e980001067983 */ /* 0x001ea80000300800 */
[----:B------:R-:W2:Y:S04]  /*96ba0*/  LDL.LU R16, [R1+0x1e9c] ;  /* 0x001e9c0001107983 */ /* 0x000ea80000300800 */
[----:B------:R-:W3:Y:S04]  /*96bb0*/  LDL.LU R7, [R1+0x1e80] ;  /* 0x001e800001077983 */ /* 0x000ee80000300800 */
[----:B------:R-:W-:Y:S04]  /*96bc0*/  STL [R1+0x4a4], R15 ;  /* 0x0004a40f01007387 */ /* 0x000fe80000100800 */
[----:B------:R-:W3:Y:S04]  /*96bd0*/  LDL.LU R20, [R1+0x1e84] ;  /* 0x001e840001147983 */ /* 0x000ee80000300800 */
[----:B------:R-:W-:Y:S04]  /*96be0*/  STL [R1+0x4c0], R9 ;  /* 0x0004c00901007387 */ /* 0x000fe80000100800 */
[----:B------:R0:W-:Y:S01]  /*96bf0*/  STL.64 [R1+0x1ec8], R18 ;  /* 0x001ec81201007387 */ /* 0x0001e20000100a00 */
[----:B------:R-:W-:-:S03]  /*96c00*/  IADD3 R28, P6, PT, R29, R13, RZ ;  /* 0x0000000d1d1c7210 */ /* 0x000fc60007fde0ff */
[----:B0-----:R-:W2:Y:S02]  /*96c10*/  LDL.LU.64 R18, [R1+0x4c80] ;  /* 0x004c800001127983 */ /* 0x001ea40000300a00 */
[----:B------:R-:W-:Y:S02]  /*96c20*/  IMAD.X R29, R2, 0x1, R14, P6 ;  /* 0x00000001021d7824 */ /* 0x000fe400030e060e */
[----:B------:R-:W3:Y:S04]  /*96c30*/  LDL.LU R2, [R1+0x4c78] ;  /* 0x004c780001027983 */ /* 0x000ee80000300800 */
[----:B------:R0:W-:Y:S04]  /*96c40*/  STL.64 [R1+0x1ec0], R28 ;  /* 0x001ec01c01007387 */ /* 0x0001e80000100a00 */
[----:B0-----:R-:W3:Y:S01]  /*96c50*/  LDL.LU R28, [R1+0x4c74] ;  /* 0x004c7400011c7983 */ /* 0x001ee20000300800 */
[----:B------:R-:W-:-:S02]  /*96c60*/  F2FP.SATFINITE.E4M3.F32.PACK_AB_MERGE_C R15, R25, R26, RZ ;  /* 0x0000001a190f723e */ /* 0x000fc400048070ff */
[----:B----4-:R-:W-:Y:S02]  /*96c70*/  F2FP.SATFINITE.E4M3.F32.PACK_AB_MERGE_C R22, R22, R24, RZ ;  /* 0x000000181616723e */ /* 0x010fe400048070ff */
[----:B------:R-:W-:Y:S02]  /*96c80*/  F2FP.SATFINITE.E4M3.F32.PACK_AB_MERGE_C R8, R8, R0, RZ ;  /* 0x000000000808723e */ /* 0x000fe400048070ff */
[----:B--2---:R-:W-:Y:S01]  /*96c90*/  F2FP.SATFINITE.E4M3.F32.PACK_AB_MERGE_C R9, R19, R27, RZ ;  /* 0x0000001b1309723e */ /* 0x004fe200048070ff */
[----:B------:R-:W-:-:S04]  /*96ca0*/  IMAD.MOV.U32 R19, RZ, RZ, R18 ;  /* 0x000000ffff137224 */ /* 0x000fc800078e0012 */
[----:B------:R0:W-:Y:S01]  /*96cb0*/  STL [R1+0x47c], R9 ;  /* 0x00047c0901007387 */ /* 0x0001e20000100800 */
[----:B---3--:R-:W-:-:S03]  /*96cc0*/  IADD3 R24, P6, PT, R21, R2, RZ ;  /* 0x0000000215187210 */ /* 0x008fc60007fde0ff */
[----:B0-----:R-:W2:Y:S04]  /*96cd0*/  LDL.LU R9, [R1+0x1e88] ;  /* 0x001e880001097983 */ /* 0x001ea80000300800 */
[----:B------:R-:W2:Y:S04]  /*96ce0*/  LDL.LU R18, [R1+0x1e8c] ;  /* 0x001e8c0001127983 */ /* 0x000ea80000300800 */
[----:B------:R-:W3:Y:S04]  /*96cf0*/  LDL.LU R29, [R1+0x1e70] ;  /* 0x001e7000011d7983 */ /* 0x000ee80000300800 */
[----:B------:R-:W3:Y:S04]  /*96d00*/  LDL.LU R27, [R1+0x1e74] ;  /* 0x001e7400011b7983 */ /* 0x000ee80000300800 */
[----:B------:R0:W-:Y:S02]  /*96d10*/  STL [R1+0x490], R15 ;  /* 0x0004900f01007387 */ /* 0x0001e40000100800 */
[----:B0-----:R-:W-:-:S02]  /*96d20*/  SHF.R.S32.HI R15, RZ, 0x1f, R21 ;  /* 0x0000001fff0f7819 */ /* 0x001fc40000011415 */
[----:B------:R-:W-:Y:S03]  /*96d30*/  STL [R1+0x434], R22 ;  /* 0x0004341601007387 */ /* 0x000fe60000100800 */
[----:B------:R-:W-:Y:S01]  /*96d40*/  IMAD.X R25, R15, 0x1, R28, P6 ;  /* 0x000000010f197824 */ /* 0x000fe200030e061c */
[----:B------:R-:W4:Y:S04]  /*96d50*/  LDL.LU R26, [R1+0x1e78] ;  /* 0x001e7800011a7983 */ /* 0x000f280000300800 */
[----:B------:R0:W-:Y:S04]  /*96d60*/  STL.64 [R1+0x1eb0], R24 ;  /* 0x001eb01801007387 */ /* 0x0001e80000100a00 */
[----:B0-----:R-:W4:Y:S04]  /*96d70*/  LDL.LU R25, [R1+0x1e7c] ;  /* 0x001e7c0001197983 */ /* 0x001f280000300800 */
[----:B------:R-:W2:Y:S04]  /*96d80*/  LDL.LU R24, [R1+0x1e60] ;  /* 0x001e600001187983 */ /* 0x000ea80000300800 */
[----:B------:R-:W2:Y:S04]  /*96d90*/  LDL.LU R22, [R1+0x1e64] ;  /* 0x001e640001167983 */ /* 0x000ea80000300800 */
[----:B------:R-:W2:Y:S04]  /*96da0*/  LDL.LU R0, [R1+0x4c70] ;  /* 0x004c700001007983 */ /* 0x000ea80000300800 */
[----:B------:R0:W-:Y:S02]  /*96db0*/  STL [R1+0x444], R8 ;  /* 0x0004440801007387 */ /* 0x0001e40000100800 */
[----:B0-----:R-:W-:-:S02]  /*96dc0*/  F2FP.SATFINITE.E4M3.F32.PACK_AB_MERGE_C R8, R5, R4, RZ ;  /* 0x000000040508723e */ /* 0x001fc400048070ff */
[----:B--2---:R-:W-:Y:S01]  /*96dd0*/  IADD3 R4, P6, PT, R21, R0, RZ ;  /* 0x0000000015047210 */ /* 0x004fe20007fde0ff */
[----:B------:R-:W-:Y:S04]  /*96de0*/  STL [R1+0x4c40], R0 ;  /* 0x004c400001007387 */ /* 0x000fe80000100800 */
[----:B------:R-:W-:Y:S01]  /*96df0*/  IMAD.X R5, R15, 0x1, R23, P6 ;  /* 0x000000010f057824 */ /* 0x000fe200030e0617 */
[----:B------:R-:W-:Y:S04]  /*96e00*/  STL [R1+0x410], R8 ;  /* 0x0004100801007387 */ /* 0x000fe80000100800 */
[----:B------:R0:W-:Y:S04]  /*96e10*/  STL.64 [R1+0x1ea0], R4 ;  /* 0x001ea00401007387 */ /* 0x0001e80000100a00 */
[----:B0-----:R-:W2:Y:S01]  /*96e20*/  LDL.LU.64 R4, [R1+0x4c68] ;  /* 0x004c680001047983 */ /* 0x001ea20000300a00 */
[----:B------:R-:W-:-:S03]  /*96e30*/  F2FP.SATFINITE.E4M3.F32.PACK_AB_MERGE_C R6, R16, R6, RZ ;  /* 0x000000061006723e */ /* 0x000fc600048070ff */
[----:B------:R0:W-:Y:S01]  /*96e40*/  STL [R1+0x4c44], R23 ;  /* 0x004c441701007387 */ /* 0x0001e20000100800 */
[----:B------:R-:W-:-:S03]  /*96e50*/  F2FP.SATFINITE.E4M3.F32.PACK_AB_MERGE_C R20, R20, R7, RZ ;  /* 0x000000071414723e */ /* 0x000fc600048070ff */
[----:B0-----:R-:W3:Y:S04]  /*96e60*/  LDL.LU R23, [R1+0x1e5c] ;  /* 0x001e5c0001177983 */ /* 0x001ee80000300800 */
[----:B------:R-:W3:Y:S04]  /*96e70*/  LDL.LU R0, [R1+0x1e40] ;  /* 0x001e400001007983 */ /* 0x000ee80000300800 */
[----:B------:R0:W-:Y:S04]  /*96e80*/  STL [R1+0x418], R6 ;  /* 0x0004180601007387 */ /* 0x0001e80000100800 */
[----:B------:R-:W4:Y:S01]  /*96e90*/  LDL R16, [R1+0x1e44] ;  /* 0x001e440001107983 */ /* 0x000f220000100800 */
[----:B0-----:R-:W-:-:S03]  /*96ea0*/  IADD3 R6, P6, PT, R21, R3, RZ ;  /* 0x0000000315067210 */ /* 0x001fc60007fde0ff */
[----:B------:R0:W-:Y:S04]  /*96eb0*/  STL [R1+0x49b8], R20 ;  /* 0x0049b81401007387 */ /* 0x0001e80000100800 */
[----:B0-----:R-:W4:Y:S04]  /*96ec0*/  LDL.LU R20, [R1+0x1e58] ;  /* 0x001e580001147983 */ /* 0x001f280000300800 */
[----:B------:R0:W-:Y:S04]  /*96ed0*/  STL [R1+0x4c30], R3 ;  /* 0x004c300301007387 */ /* 0x0001e80000100800 */
[----:B0-----:R-:W4:Y:S01]  /*96ee0*/  LDL.LU R3, [R1+0x1e54] ;  /* 0x001e540001037983 */ /* 0x001f220000300800 */
[----:B--2---:R-:W-:-:S05]  /*96ef0*/  IMAD.X R7, R15, 0x1, R4, P6 ;  /* 0x000000010f077824 */ /* 0x004fca00030e0604 */
[----:B------:R0:W-:Y:S04]  /*96f00*/  STL.64 [R1+0x1e90], R6 ;  /* 0x001e900601007387 */ /* 0x0001e80000100a00 */
[----:B0-----:R-:W2:Y:S01]  /*96f10*/  LDL.LU.64 R6, [R1+0x4c60] ;  /* 0x004c600001067983 */ /* 0x001ea20000300a00 */
[----:B------:R-:W-:Y:S02]  /*96f20*/  F2FP.SATFINITE.E4M3.F32.PACK_AB_MERGE_C R18, R18, R9, RZ ;  /* 0x000000091212723e */ /* 0x000fe400048070ff */
[----:B------:R-:W-:Y:S02]  /*96f30*/  IADD3 R8, P6, PT, R21, R5, RZ ;  /* 0x0000000515087210 */ /* 0x000fe40007fde0ff */
[----:B---3--:R-:W-:Y:S01]  /*96f40*/  F2FP.SATFINITE.E4M3.F32.PACK_AB_MERGE_C R27, R27, R29, RZ ;  /* 0x0000001d1b1b723e */ /* 0x008fe200048070ff */
[----:B------:R0:W-:Y:S04]  /*96f50*/  STL [R1+0x45f8], R18 ;  /* 0x0045f81201007387 */ /* 0x0001e80000100800 */
[----:B0-----:R-:W3:Y:S04]  /*96f60*/  LDL.LU R18, [R1+0x1e50] ;  /* 0x001e500001127983 */ /* 0x001ee80000300800 */
[----:B------:R0:W-:Y:S04]  /*96f70*/  STL [R1+0x4c20], R5 ;  /* 0x004c200501007387 */ /* 0x0001e80000100800 */
[----:B------:R-:W-:Y:S04]  /*96f80*/  STL [R1+0x350], R27 ;  /* 0x0003501b01007387 */ /* 0x000fe80000100800 */
[----:B0-----:R-:W3:Y:S04]  /*96f90*/  LDL.LU R5, [R1+0x1e6c] ;  /* 0x001e6c0001057983 */ /* 0x001ee80000300800 */
[----:B------:R0:W-:Y:S04]  /*96fa0*/  STL [R1+0x4c50], R4 ;  /* 0x004c500401007387 */ /* 0x0001e80000100800 */
[----:B0-----:R-:W3:Y:S01]  /*96fb0*/  LDL.LU R4, [R1+0x1e68] ;  /* 0x001e680001047983 */ /* 0x001ee20000300800 */
[----:B--2---:R-:W-:-:S05]  /*96fc0*/  IMAD.X R9, R15, 0x1, R6, P6 ;  /* 0x000000010f097824 */ /* 0x004fca00030e0606 */
[----:B------:R0:W-:Y:S04]  /*96fd0*/  STL.64 [R1+0x1e80], R8 ;  /* 0x001e800801007387 */ /* 0x0001e80000100a00 */
[----:B0-----:R-:W2:Y:S01]  /*96fe0*/  LDL.LU.64 R8, [R1+0x4c58] ;  /* 0x004c580001087983 */ /* 0x001ea20000300a00 */
[----:B----4-:R-:W-:Y:S02]  /*96ff0*/  F2FP.SATFINITE.E4M3.F32.PACK_AB_MERGE_C R26, R25, R26, RZ ;  /* 0x0000001a191a723e */ /* 0x010fe400048070ff */
[----:B------:R-:W-:Y:S02]  /*97000*/  F2FP.SATFINITE.E4M3.F32.PACK_AB_MERGE_C R22, R22, R24, RZ ;  /* 0x000000181616723e */ /* 0x000fe400048070ff */
[----:B------:R-:W-:Y:S01]  /*97010*/  IADD3 R24, P6, PT, R21, R7, RZ ;  /* 0x0000000715187210 */ /* 0x000fe20007fde0ff */
[----:B------:R0:W-:Y:S04]  /*97020*/  STL [R1+0x36c], R26 ;  /* 0x00036c1a01007387 */ /* 0x0001e80000100800 */
[----:B------:R1:W-:Y:S04]  /*97030*/  STL.64 [R1+0x4c28], R6 ;  /* 0x004c280601007387 */ /* 0x0003e80000100a00 */
[----:B------:R-:W-:Y:S04]  /*97040*/  STL [R1+0x1e78], R22 ;  /* 0x001e781601007387 */ /* 0x000fe80000100800 */
[----:B------:R-:W4:Y:S01]  /*97050*/  LDL.LU R29, [R1+0x1e48] ;  /* 0x001e4800011d7983 */ /* 0x000f220000300800 */
[----:B---3--:R-:W-:-:S03]  /*97060*/  F2FP.SATFINITE.E4M3.F32.PACK_AB_MERGE_C R3, R3, R18, RZ ;  /* 0x000000120303723e */ /* 0x008fc600048070ff */
[----:B------:R-:W4:Y:S04]  /*97070*/  LDL.LU R27, [R1+0x1e4c] ;  /* 0x001e4c00011b7983 */ /* 0x000f280000300800 */
[----:B0-----:R-:W3:Y:S01]  /*97080*/  LDL.LU R26, [R1+0x1e30] ;  /* 0x001e3000011a7983 */ /* 0x001ee20000300800 */
[----:B-1----:R-:W-:Y:S02]  /*97090*/  F2FP.SATFINITE.E4M3.F32.PACK_AB_MERGE_C R6, R5, R4, RZ ;  /* 0x000000040506723e */ /* 0x002fe400048070ff */
[----:B------:R-:W-:Y:S01]  /*970a0*/  F2FP.SATFINITE.E4M3.F32.PACK_AB_MERGE_C R0, R16, R0, RZ ;  /* 0x000000001000723e */ /* 0x000fe200048070ff */
[----:B--2---:R-:W-:Y:S01]  /*970b0*/  IMAD.X R25, R15, 0x1, R9, P6 ;  /* 0x000000010f197824 */ /* 0x004fe200030e0609 */
[----:B------:R-:W-:-:S04]  /*970c0*/  IADD3 R4, P6, PT, R21, R8, RZ ;  /* 0x0000000815047210 */ /* 0x000fc80007fde0ff */
[----:B------:R0:W-:Y:S01]  /*970d0*/  STL.64 [R1+0x1e70], R24 ;  /* 0x001e701801007387 */ /* 0x0001e20000100a00 */
[----:B------:R-:W-:-:S03]  /*970e0*/  IMAD.X R5, R15, 0x1, R10, P6 ;  /* 0x000000010f057824 */ /* 0x000fc600030e060a */
[----:B0-----:R-:W3:Y:S04]  /*970f0*/  LDL.LU R25, [R1+0x1e34] ;  /* 0x001e340001197983 */ /* 0x001ee80000300800 */
[----:B------:R-:W2:Y:S04]  /*97100*/  LDL.LU R24, [R1+0x1e38] ;  /* 0x001e380001187983 */ /* 0x000ea80000300800 */
[----:B------:R-:W2:Y:S04]  /*97110*/  LDL.LU R22, [R1+0x1e3c] ;  /* 0x001e3c0001167983 */ /* 0x000ea80000300800 */
[----:B------:R-:W-:Y:S04]  /*97120*/  STL [R1+0x1e68], R6 ;  /* 0x001e680601007387 */ /* 0x000fe80000100800 */
[----:B------:R0:W-:Y:S04]  /*97130*/  STL.64 [R1+0x4c38], R8 ;  /* 0x004c380801007387 */ /* 0x0001e80000100a00 */
[----:B------:R1:W-:Y:S04]  /*97140*/  STL [R1+0x1e6c], R3 ;  /* 0x001e6c0301007387 */ /* 0x0003e80000100800 */
[----:B------:R4:W-:Y:S01]  /*97150*/  STL.64 [R1+0x1e60], R4 ;  /* 0x001e600401007387 */ /* 0x0009e20000100a00 */
[----:B0-----:R-:W-:-:S02]  /*97160*/  IADD3 R8, P6, PT, R21, R11, RZ ;  /* 0x0000000b15087210 */ /* 0x001fc40007fde0ff */
[----:B-1----:R-:W-:-:S03]  /*97170*/  F2FP.SATFINITE.E4M3.F32.PACK_AB_MERGE_C R3, R23, R20, RZ ;  /* 0x000000141703723e */ /* 0x002fc600048070ff */
[----:B------:R-:W-:Y:S01]  /*97180*/  IMAD.X R9, R15, 0x1, R12, P6 ;  /* 0x000000010f097824 */ /* 0x000fe200030e060c */
[----:B------:R-:W-:Y:S01]  /*97190*/  IADD3 R6, P6, PT, R21, R13, RZ ;  /* 0x0000000d15067210 */ /* 0x000fe20007fde0ff */
[----:B----4-:R-:W4:Y:S04]  /*971a0*/  LDL.LU R4, [R1+0x4c50] ;  /* 0x004c500001047983 */ /* 0x010f280000300800 */
[----:B------:R-:W-:Y:S04]  /*971b0*/  STL [R1+0x1e5c], R3 ;  /* 0x001e5c0301007387 */ /* 0x000fe80000100800 */
[----:B------:R0:W-:Y:S04]  /*971c0*/  STL.64 [R1+0x4c48], R10 ;  /* 0x004c480a01007387 */ /* 0x0001e80000100a00 */
[----:B------:R1:W-:Y:S04]  /*971d0*/  STL [R1+0x1e58], R0 ;  /* 0x001e580001007387 */ /* 0x0003e80000100800 */
[----:B0-----:R-:W4:Y:S04]  /*971e0*/  LDL R11, [R1+0xd0] ;  /* 0x0000d000010b7983 */ /* 0x001f280000100800 */
[----:B------:R0:W-:Y:S04]  /*971f0*/  STL.64 [R1+0x1e50], R8 ;  /* 0x001e500801007387 */ /* 0x0001e80000100a00 */
[----:B------:R0:W-:Y:S04]  /*97200*/  STL [R1+0x1e40], R6 ;  /* 0x001e400601007387 */ /* 0x0001e80000100800 */
[----:B------:R-:W4:Y:S04]  /*97210*/  LDL.LU R23, [R1+0x1e20] ;  /* 0x001e200001177983 */ /* 0x000f280000300800 */
[----:B-1----:R-:W4:Y:S04]  /*97220*/  LDL.LU R0, [R1+0x1e24] ;  /* 0x001e240001007983 */ /* 0x002f280000300800 */
[----:B0-----:R-:W4:Y:S01]  /*97230*/  LDL.LU R8, [R1+0x1e28] ;  /* 0x001e280001087983 */ /* 0x001f220000300800 */
[----:B------:R-:W-:-:S03]  /*97240*/  IMAD.MOV.U32 R21, RZ, RZ, R19 ;  /* 0x000000ffff157224 */ /* 0x000fc600078e0013 */
[----:B------:R-:W4:Y:S04]  /*97250*/  LDL.LU R9, [R1+0x1e2c] ;  /* 0x001e2c0001097983 */ /* 0x000f280000300800 */
[----:B------:R-:W4:Y:S04]  /*97260*/  LDL.LU R3, [R1+0x1e10] ;  /* 0x001e100001037983 */ /* 0x000f280000300800 */
[----:B------:R-:W4:Y:S04]  /*97270*/  LDL.LU R6, [R1+0x1e14] ;  /* 0x001e140001067983 */ /* 0x000f280000300800 */
[----:B------:R-:W4:Y:S04]  /*97280*/  LDL.LU R7, [R1+0x1e18] ;  /* 0x001e180001077983 */ /* 0x000f280000300800 */
[----:B------:R-:W4:Y:S04]  /*97290*/  LDL.LU R19, [R1+0x1e1c] ;  /* 0x001e1c0001137983 */ /* 0x000f280000300800 */
[----:B------:R0:W-:Y:S04]  /*972a0*/  STL.64 [R1+0x4c18], R12 ;  /* 0x004c180c01007387 */ /* 0x0001e80000100a00 */
[----:B0-----:R0:W4:Y:S04]  /*972b0*/  LDL.64 R12, [R1+0x1e40] ;  /* 0x001e4000010c7983 */ /* 0x0011280000100a00 */
[----:B------:R-:W4:Y:S01]  /*972c0*/  LDL.LU R5, [R1+0x1e00] ;  /* 0x001e000001057983 */ /* 0x000f220000300800 */
[----:B---3--:R-:W-:-:S02]  /*972d0*/  F2FP.SATFINITE.E4M3.F32.PACK_AB_MERGE_C R16, R25, R26, RZ ;  /* 0x0000001a1910723e */ /* 0x008fc400048070ff */
[----:B--2---:R-:W-:Y:S01]  /*972e0*/  F2FP.SATFINITE.E4M3.F32.PACK_AB_MERGE_C R10, R22, R24, RZ ;  /* 0x00000018160a723e */ /* 0x004fe200048070ff */
[----:B----4-:R-:W-:Y:S01]  /*972f0*/  IMAD.X R13, R15, 0x1, R14, P6 ;  /* 0x000000010f0d7824 */ /* 0x010fe200030e060e */
[----:B------:R-:W-:-:S04]  /*97300*/  F2FP.SATFINITE.E4M3.F32.PACK_AB_MERGE_C R15, R27, R29, RZ ;  /* 0x0000001d1b0f723e */ /* 0x000fc800048070ff */
[----:B------:R1:W-:Y:S04]  /*97310*/  STL [R1+0x1e44], R13 ;  /* 0x001e440d01007387 */ /* 0x0003e80000100800 */
[----:B------:R-:W2:Y:S04]  /*97320*/  LDL.LU R12, [R1+0x1e04] ;  /* 0x001e0400010c7983 */ /* 0x000ea80000300800 */
[----:B-1----:R-:W3:Y:S04]  /*97330*/  LDL.LU R13, [R1+0x1e08] ;  /* 0x001e0800010d7983 */ /* 0x002ee80000300800 */
[----:B------:R-:W3:Y:S04]  /*97340*/  LDL.LU R18, [R1+0x1e0c] ;  /* 0x001e0c0001127983 */ /* 0x000ee80000300800 */
[----:B------:R1:W-:Y:S04]  /*97350*/  STL [R1+0x1e4c], R15 ;  /* 0x001e4c0f01007387 */ /* 0x0003e80000100800 */
[----:B-1----:R-:W4:Y:S04]  /*97360*/  LDL.LU R15, [R1+0x1df0] ;  /* 0x001df000010f7983 */ /* 0x002f280000300800 */
[----:B------:R1:W-:Y:S04]  /*97370*/  STL [R1+0x1e48], R16 ;  /* 0x001e481001007387 */ /* 0x0003e80000100800 */
[----:B-1----:R-:W4:Y:S04]  /*97380*/  LDL.LU R16, [R1+0x1df4] ;  /* 0x001df40001107983 */ /* 0x002f280000300800 */
[----:B------:R1:W-:Y:S04]  /*97390*/  STL [R1+0x1e38], R10 ;  /* 0x001e380a01007387 */ /* 0x0003e80000100800 */
[----:B------:R-:W2:Y:S04]  /*973a0*/  LDL.LU R29, [R1+0x1df8] ;  /* 0x001df800011d7983 */ /* 0x000ea80000300800 */
[----:B------:R-:W2:Y:S04]  /*973b0*/  LDL.LU R27, [R1+0x1dfc] ;  /* 0x001dfc00011b7983 */ /* 0x000ea80000300800 */
[----:B------:R-:W2:Y:S04]  /*973c0*/  LDL.LU R26, [R1+0x1380] ;  /* 0x00138000011a7983 */ /* 0x000ea80000300800 */
[----:B------:R-:W2:Y:S04]  /*973d0*/  LDL.LU R24, [R1+0x1384] ;  /* 0x0013840001187983 */ /* 0x000ea80000300800 */
[----:B------:R-:W2:Y:S04]  /*973e0*/  LDL.LU R25, [R1+0x1388] ;  /* 0x0013880001197983 */ /* 0x000ea80000300800 */
[----:B------:R-:W2:Y:S04]  /*973f0*/  LDL.LU R22, [R1+0x138c] ;  /* 0x00138c0001167983 */ /* 0x000ea80000300800 */
[----:B------:R-:W2:Y:S01]  /*97400*/  LDL.LU R20, [R1+0xb8] ;  /* 0x0000b80001147983 */ /* 0x000ea20000300800 */
[----:B-1----:R-:W-:-:S02]  /*97410*/  IADD3 R10, P6, PT, R11, R2, RZ ;  /* 0x000000020b0a7210 */ /* 0x002fc40007fde0ff */
[----:B------:R-:W-:Y:S01]  /*97420*/  F2FP.SATFINITE.E4M3.F32.PACK_AB_MERGE_C R0, R0, R23, RZ ;  /* 0x000000170000723e */ /* 0x000fe200048070ff */
[----:B--2---:R1:W-:Y:S02]  /*97430*/  STL [R1+0x4c10], R20 ;  /* 0x004c101401007387 */ /* 0x0043e40000100800 */
[----:B-1----:R-:W-:Y:S02]  /*97440*/  SHF.R.S32.HI R20, RZ, 0x1f, R11 ;  /* 0x0000001fff147819 */ /* 0x002fe4000001140b */
[----:B------:R1:W-:Y:S03]  /*97450*/  STL [R1+0x4c14], R2 ;  /* 0x004c140201007387 */ /* 0x0003e60000100800 */
[----:B------:R-:W-:Y:S01]  /*97460*/  IMAD.X R11, R20, 0x1, R28, P6 ;  /* 0x00000001140b7824 */ /* 0x000fe200030e061c */
[----:B-1----:R-:W2:Y:S04]  /*97470*/  LDL.LU R2, [R1+0xd0] ;  /* 0x0000d00001027983 */ /* 0x002ea80000300800 */
[----:B------:R1:W-:Y:S04]  /*97480*/  STL.64 [R1+0x1e30], R10 ;  /* 0x001e300a01007387 */ /* 0x0003e80000100a00 */
[----:B-1----:R-:W2:Y:S04]  /*97490*/  LDL.LU.64 R10, [R1+0x4c48] ;  /* 0x004c4800010a7983 */ /* 0x002ea80000300a00 */
[----:B------:R-:W2:Y:S04]  /*974a0*/  LDL.LU R23, [R1+0x4c44] ;  /* 0x004c440001177983 */ /* 0x000ea80000300800 */
[----:B------:R1:W-:Y:S04]  /*974b0*/  STL [R1+0x2f8], R0 ;  /* 0x0002f80001007387 */ /* 0x0003e80000100800 */
[----:B-1----:R-:W2:Y:S01]  /*974c0*/  LDL.LU R0, [R1+0x4c40] ;  /* 0x004c400001007983 */ /* 0x002ea20000300800 */
[----:B------:R-:W-:-:S05]  /*974d0*/  F2FP.SATFINITE.E4M3.F32.PACK_AB_MERGE_C R9, R9, R8, RZ ;  /* 0x000000080909723e */ /* 0x000fca00048070ff */
[----:B------:R1:W-:Y:S01]  /*974e0*/  STL [R1+0x310], R9 ;  /* 0x0003100901007387 */ /* 0x0003e20000100800 */
[----:B------:R-:W-:Y:S02]  /*974f0*/  F2FP.SATFINITE.E4M3.F32.PACK_AB_MERGE_C R6, R6, R3, RZ ;  /* 0x000000030606723e */ /* 0x000fe400048070ff */
[----:B--2---:R-:W-:-:S05]  /*97500*/  IADD3 R8, P6, PT, R2, R0, RZ ;  /* 0x0000000002087210 */ /* 0x004fca0007fde0ff */
[----:B-1----:R-:W-:-:S05]  /*97510*/  IMAD.X R9, R20, 0x1, R23, P6 ;  /* 0x0000000114097824 */ /* 0x002fca00030e0617 */
[----:B------:R1:W-:Y:S04]  /*97520*/  STL.64 [R1+0x1e20], R8 ;  /* 0x001e200801007387 */ /* 0x0003e80000100a00 */
[----:B-1----:R-:W2:Y:S04]  /*97530*/  LDL.LU.64 R8, [R1+0x4c38] ;  /* 0x004c380001087983 */ /* 0x002ea80000300a00 */
[----:B------:R-:W2:Y:S04]  /*97540*/  LDL.LU R3, [R1+0x4c30] ;  /* 0x004c300001037983 */ /* 0x000ea80000300800 */
[----:B------:R2:W-:Y:S01]  /*97550*/  STL [R1+0x2e4], R6 ;  /* 0x0002e40601007387 */ /* 0x0005e20000100800 */
[----:B------:R-:W-:-:S02]  /*97560*/  F2FP.SATFINITE.E4M3.F32.PACK_AB_MERGE_C R19, R19, R7, RZ ;  /* 0x000000071313723e */ /* 0x000fc400048070ff */
[----:B------:R-:W-:-:S03]  /*97570*/  F2FP.SATFINITE.E4M3.F32.PACK_AB_MERGE_C R12, R12, R5, RZ ;  /* 0x000000050c0c723e */ /* 0x000fc600048070ff */
[----:B------:R-:W-:Y:S01]  /*97580*/  STL [R1+0x2ec], R19 ;  /* 0x0002ec1301007387 */ /* 0x000fe20000100800 */
[----:B--2---:R-:W-:-:S05]  /*97590*/  IADD3 R6, P6, PT, R2, R3, RZ ;  /* 0x0000000302067210 */ /* 0x004fca0007fde0ff */
[----:B------:R-:W-:-:S05]  /*975a0*/  IMAD.X R7, R20, 0x1, R4, P6 ;  /* 0x0000000114077824 */ /* 0x000fca00030e0604 */
[----:B------:R1:W-:Y:S04]  /*975b0*/  STL.64 [R1+0x1e10], R6 ;  /* 0x001e100601007387 */ /* 0x0003e80000100a00 */
[----:B-1----:R-:W2:Y:S04]  /*975c0*/  LDL.LU.64 R6, [R1+0x4c28] ;  /* 0x004c280001067983 */ /* 0x002ea80000300a00 */
[----:B------:R-:W2:Y:S04]  /*975d0*/  LDL.LU R19, [R1+0x1dec] ;  /* 0x001dec0001137983 */ /* 0x000ea80000300800 */
[----:B------:R-:W2:Y:S01]  /*975e0*/  LDL.LU R5, [R1+0x4c20] ;  /* 0x004c200001057983 */ /* 0x000ea20000300800 */
[----:B---3--:R-:W-:-:S03]  /*975f0*/  F2FP.SATFINITE.E4M3.F32.PACK_AB_MERGE_C R18, R18, R13, RZ ;  /* 0x0000000d1212723e */ /* 0x008fc600048070ff */
[----:B------:R2:W-:Y:S01]  /*97600*/  STL [R1+0x2cc], R12 ;  /* 0x0002cc0c01007387 */ /* 0x0005e20000100800 */
[----:B----4-:R-:W-:Y:S02]  /*97610*/  F2FP.SATFINITE.E4M3.F32.PACK_AB_MERGE_C R16, R16, R15, RZ ;  /* 0x0000000f1010723e */ /* 0x010fe400048070ff */
[----:B------:R-:W-:Y:S02]  /*97620*/  F2FP.SATFINITE.E4M3.F32.PACK_AB_MERGE_C R15, R27, R29, RZ ;  /* 0x0000001d1b0f723e */ /* 0x000fe400048070ff */
[----:B--2---:R-:W-:Y:S01]  /*97630*/  IADD3 R12, P6, PT, R2, R5, RZ ;  /* 0x00000005020c7210 */ /* 0x004fe20007fde0ff */
[----:B------:R1:W-:Y:S04]  /*97640*/  STL [R1+0x4bf0], R5 ;  /* 0x004bf00501007387 */ /* 0x0003e80000100800 */
[----:B------:R-:W-:Y:S01]  /*97650*/  IMAD.X R13, R20, 0x1, R6, P6 ;  /* 0x00000001140d7824 */ /* 0x000fe200030e0606 */
[----:B------:R-:W-:Y:S04]  /*97660*/  STL [R1+0x2d4], R18 ;  /* 0x0002d41201007387 */ /* 0x000fe80000100800 */
[----:B-1----:R-:W2:Y:S04]  /*97670*/  LDL.LU R5, [R1+0x1de8] ;  /* 0x001de80001057983 */ /* 0x002ea80000300800 */
[----:B------:R1:W-:Y:S04]  /*97680*/  STL [R1+0x4bf4], R6 ;  /* 0x004bf40601007387 */ /* 0x0003e80000100800 */
[----:B-1----:R-:W3:Y:S04]  /*97690*/  LDL.LU R6, [R1+0x1de4] ;  /* 0x001de40001067983 */ /* 0x002ee80000300800 */
[----:B------:R1:W-:Y:S04]  /*976a0*/  STL.64 [R1+0x1e00], R12 ;  /* 0x001e000c01007387 */ /* 0x0003e80000100a00 */
[----:B------:R-:W-:Y:S01]  /*976b0*/  STL [R1+0x2c4], R16 ;  /* 0x0002c41001007387 */ /* 0x000fe20000100800 */
[----:B-1----:R-:W-:-:S03]  /*976c0*/  IADD3 R12, P6, PT, R2, R7, RZ ;  /* 0x00000007020c7210 */ /* 0x002fc60007fde0ff */
[----:B------:R-:W-:Y:S02]  /*976d0*/  STL [R1+0x2c8], R15 ;  /* 0x0002c80f01007387 */ /* 0x000fe40000100800 */
[----:B------:R-:W-:-:S05]  /*976e0*/  IMAD.X R13, R20, 0x1, R9, P6 ;  /* 0x00000001140d7824 */ /* 0x000fca00030e0609 */
[----:B------:R1:W-:Y:S04]  /*976f0*/  STL.64 [R1+0x1df8], R12 ;  /* 0x001df80c01007387 */ /* 0x0003e80000100a00 */
[----:B------:R-:W4:Y:S01]  /*97700*/  LDL.LU R27, [R1+0x1dd8] ;  /* 0x001dd800011b7983 */ /* 0x000f220000300800 */
[----:B-1----:R-:W-:-:S03]  /*97710*/  F2FP.SATFINITE.E4M3.F32.PACK_AB_MERGE_C R12, R24, R26, RZ ;  /* 0x0000001a180c723e */ /* 0x002fc600048070ff */
[----:B------:R-:W4:Y:S04]  /*97720*/  LDL.LU R24, [R1+0x1ddc] ;  /* 0x001ddc0001187983 */ /* 0x000f280000300800 */
[----:B------:R1:W-:Y:S04]  /*97730*/  STL [R1+0x2b0], R12 ;  /* 0x0002b00c01007387 */ /* 0x0003e80000100800 */
[----:B------:R-:W3:Y:S01]  /*97740*/  LDL.LU R16, [R1+0x1dc4] ;  /* 0x001dc40001107983 */ /* 0x000ee20000300800 */
[----:B-1----:R-:W-:-:S05]  /*97750*/  F2FP.SATFINITE.E4M3.F32.PACK_AB_MERGE_C R12, R22, R25, RZ ;  /* 0x00000019160c723e */ /* 0x002fca00048070ff */
[----:B------:R1:W-:Y:S04]  /*97760*/  STL [R1+0x2b4], R12 ;  /* 0x0002b40c01007387 */ /* 0x0003e80000100800 */
[----:B------:R-:W3:Y:S04]  /*97770*/  LDL.LU R18, [R1+0x1dc8] ;  /* 0x001dc80001127983 */ /* 0x000ee80000300800 */
[----:B------:R-:W3:Y:S01]  /*97780*/  LDL.LU R22, [R1+0x1dcc] ;  /* 0x001dcc0001167983 */ /* 0x000ee20000300800 */
[----:B-1----:R-:W-:-:S05]  /*97790*/  IADD3 R12, P6, PT, R2, R8, RZ ;  /* 0x00000008020c7210 */ /* 0x002fca0007fde0ff */
[----:B------:R-:W-:Y:S01]  /*977a0*/  IMAD.X R13, R20, 0x1, R10, P6 ;  /* 0x00000001140d7824 */ /* 0x000fe200030e060a */
[----:B--2---:R-:W-:Y:S01]  /*977b0*/  F2FP.SATFINITE.E4M3.F32.PACK_AB_MERGE_C R5, R19, R5, RZ ;  /* 0x000000051305723e */ /* 0x004fe200048070ff */
[----:B---3--:R1:W-:Y:S04]  /*977c0*/  STL.64 [R1+0x4c08], R22 ;  /* 0x004c081601007387 */ /* 0x0083e80000100a00 */
[----:B-1----:R-:W2:Y:S04]  /*977d0*/  LDL.LU R22, [R1+0x1dd4] ;  /* 0x001dd40001167983 */ /* 0x002ea80000300800 */
[----:B------:R-:W3:Y:S04]  /*977e0*/  LDL.LU R23, [R1+0x1dc0] ;  /* 0x001dc00001177983 */ /* 0x000ee80000300800 */
[----:B------:R-:W2:Y:S04]  /*977f0*/  LDL.LU R15, [R1+0x1db0] ;  /* 0x001db000010f7983 */ /* 0x000ea80000300800 */
[----:B------:R-:W2:Y:S04]  /*97800*/  LDL.LU R26, [R1+0x1db4] ;  /* 0x001db400011a7983 */ /* 0x000ea80000300800 */
[----:B------:R-:W2:Y:S04]  /*97810*/  LDL.LU R29, [R1+0x1db8] ;  /* 0x001db800011d7983 */ /* 0x000ea80000300800 */
[----:B------:R-:W2:Y:S04]  /*97820*/  LDL.LU R25, [R1+0x1dbc] ;  /* 0x001dbc0001197983 */ /* 0x000ea80000300800 */
[----:B------:R1:W-:Y:S04]  /*97830*/  STL.64 [R1+0x4be8], R8 ;  /* 0x004be80801007387 */ /* 0x0003e80000100a00 */
[----:B-1----:R-:W2:Y:S04]  /*97840*/  LDL.LU R9, [R1+0x1de0] ;  /* 0x001de00001097983 */ /* 0x002ea80000300800 */
[----:B------:R1:W-:Y:S04]  /*97850*/  STL.64 [R1+0x1df0], R12 ;  /* 0x001df00c01007387 */ /* 0x0003e80000100a00 */
[----:B-1----:R-:W3:Y:S04]  /*97860*/  LDL.LU.64 R12, [R1+0x4c18] ;  /* 0x004c1800010c7983 */ /* 0x002ee80000300a00 */
[----:B------:R-:W4:Y:S01]  /*97870*/  LDL.LU R19, [R1+0x1da4] ;  /* 0x001da40001137983 */ /* 0x000f220000300800 */
[----:B------:R-:W-:-:S02]  /*97880*/  IADD3 R8, P6, PT, R2, R11, RZ ;  /* 0x0000000b02087210 */ /* 0x000fc40007fde0ff */
[----:B--2---:R-:W-:-:S05]  /*97890*/  F2FP.SATFINITE.E4M3.F32.PACK_AB_MERGE_C R6, R6, R9, RZ ;  /* 0x000000090606723e */ /* 0x004fca00048070ff */
[----:B------:R-:W-:Y:S01]  /*978a0*/  STL [R1+0x4a0], R6 ;  /* 0x0004a00601007387 */ /* 0x000fe20000100800 */
[----:B---3--:R-:W-:-:S03]  /*978b0*/  IMAD.X R9, R20, 0x1, R12, P6 ;  /* 0x0000000114097824 */ /* 0x008fc600030e060c */
[----:B----4-:R1:W-:Y:S04]  /*978c0*/  STL [R1+0x4c00], R19 ;  /* 0x004c001301007387 */ /* 0x0103e80000100800 */
[----:B------:R-:W-:Y:S04]  /*978d0*/  STL [R1+0x4b8], R5 ;  /* 0x0004b80501007387 */ /* 0x000fe80000100800 */
[----:B-1----:R-:W2:Y:S04]  /*978e0*/  LDL.LU R19, [R1+0x1dd0] ;  /* 0x001dd00001137983 */ /* 0x002ea80000300800 */
[----:B------:R1:W-:Y:S04]  /*978f0*/  STL.64 [R1+0x4bf8], R10 ;  /* 0x004bf80a01007387 */ /* 0x0003e80000100a00 */
[----:B-1----:R-:W3:Y:S04]  /*97900*/  LDL.LU R11, [R1+0x1da0] ;  /* 0x001da000010b7983 */ /* 0x002ee80000300800 */
[----:B------:R1:W-:Y:S02]  /*97910*/  STL.64 [R1+0x1de8], R8 ;  /* 0x001de80801007387 */ /* 0x0003e40000100a00 */
[----:B-1----:R-:W-:-:S02]  /*97920*/  IADD3 R8, P6, PT, R2, R13, RZ ;  /* 0x0000000d02087210 */ /* 0x002fc40007fde0ff */
[----:B------:R-:W4:Y:S03]  /*97930*/  LDL.LU R2, [R1+0x4c14] ;  /* 0x004c140001027983 */ /* 0x000f260000300800 */
[----:B------:R-:W-:Y:S02]  /*97940*/  IMAD.X R9, R20, 0x1, R14, P6 ;  /* 0x0000000114097824 */ /* 0x000fe400030e060e */
[----:B------:R-:W3:Y:S01]  /*97950*/  LDL.LU R20, [R1+0x4c10] ;  /* 0x004c100001147983 */ /* 0x000ee20000300800 */
[----:B------:R-:W-:-:S03]  /*97960*/  F2FP.SATFINITE.E4M3.F32.PACK_AB_MERGE_C R10, R24, R27, RZ ;  /* 0x0000001b180a723e */ /* 0x000fc600048070ff */
[----:B------:R-:W4:Y:S04]  /*97970*/  LDL.LU R6, [R1+0x1da8] ;  /* 0x001da80001067983 */ /* 0x000f280000300800 */
[----:B------:R-:W4:Y:S04]  /*97980*/  LDL.LU R5, [R1+0x1dac] ;  /* 0x001dac0001057983 */ /* 0x000f280000300800 */
[----:B------:R1:W-:Y:S04]  /*97990*/  STL.64 [R1+0x1de0], R8 ;  /* 0x001de00801007387 */ /* 0x0003e80000100a00 */
[----:B-1----:R-:W4:Y:S04]  /*979a0*/  LDL.LU R8, [R1+0x1d90] ;  /* 0x001d900001087983 */ /* 0x002f280000300800 */
[----:B------:R-:W4:Y:S04]  /*979b0*/  LDL.LU R9, [R1+0x1d94] ;  /* 0x001d940001097983 */ /* 0x000f280000300800 */
[----:B------:R-:W4:Y:S01]  /*979c0*/  LDL.LU R27, [R1+0x1d80] ;  /* 0x001d8000011b7983 */ /* 0x000f220000300800 */
[----:B--2---:R-:W-:-:S05]  /*979d0*/  F2FP.SATFINITE.E4M3.F32.PACK_AB_MERGE_C R19, R22, R19, RZ ;  /* 0x000000131613723e */ /* 0x004fca00048070ff */
[----:B------:R-:W-:Y:S04]  /*979e0*/  STL [R1+0x46c], R19 ;  /* 0x00046c1301007387 */ /* 0x000fe80000100800 */
[----:B------:R-:W2:Y:S04]  /*979f0*/  LDL.LU R24, [R1+0x1d84] ;  /* 0x001d840001187983 */ /* 0x000ea80000300800 */
[----:B------:R1:W-:Y:S02]  /*97a00*/  STL [R1+0x470], R10 ;  /* 0x0004700a01007387 */ /* 0x0003e40000100800 */
[----:B-1----:R-:W-:-:S05]  /*97a10*/  F2FP.SATFINITE.E4M3.F32.PACK_AB_MERGE_C R10, R16, R23, RZ ;  /* 0x00000017100a723e */ /* 0x002fca00048070ff */
[----:B------:R-:W-:Y:S01]  /*97a20*/  STL [R1+0x41c], R10 ;  /* 0x00041c0a01007387 */ /* 0x000fe20000100800 */
[----:B---3--:R-:W-:Y:S02]  /*97a30*/  SHF.R.S32.HI R16, RZ, 0x1f, R20 ;  /* 0x0000001fff107819 */ /* 0x008fe40000011414 */
[----:B----4-:R-:W-:-:S05]  /*97a40*/  IADD3 R22, P6, PT, R20, R2, RZ ;  /* 0x0000000214167210 */ /* 0x010fca0007fde0ff */
[----:B------:R-:W-:-:S05]  /*97a50*/  IMAD.X R23, R16, 0x1, R28, P6 ;  /* 0x0000000110177824 */ /* 0x000fca00030e061c */
[----:B------:R1:W-:Y:S04]  /*97a60*/  STL.64 [R1+0x1dd0], R22 ;  /* 0x001dd01601007387 */ /* 0x0003e80000100a00 */
[----:B-1----:R-:W3:Y:S01]  /*97a70*/  LDL.LU.64 R22, [R1+0x4c08] ;  /* 0x004c080001167983 */ /* 0x002ee20000300a00 */
[----:B------:R-:W-:Y:S02]  /*97a80*/  F2FP.SATFINITE.E4M3.F32.PACK_AB_MERGE_C R10, R26, R15, RZ ;  /* 0x0000000f1a0a723e */ /* 0x000fe400048070ff */
[----:B---3--:R-:W-:Y:S02]  /*97a90*/  F2FP.SATFINITE.E4M3.F32.PACK_AB_MERGE_C R18, R22, R18, RZ ;  /* 0x000000121612723e */ /* 0x008fe400048070ff */
[----:B------:R-:W3:Y:S04]  /*97aa0*/  LDL.LU R22, [R1+0x1d8c] ;  /* 0x001d8c0001167983 */ /* 0x000ee80000300800 */
[----:B------:R1:W-:Y:S02]  /*97ab0*/  STL [R1+0x42c], R18 ;  /* 0x00042c1201007387 */ /* 0x0003e40000100800 */
[----:B-1----:R-:W-:-:S02]  /*97ac0*/  IADD3 R18, P6, PT, R20, R0, RZ ;  /* 0x0000000014127210 */ /* 0x002fc40007fde0ff */
[----:B------:R-:W-:Y:S03]  /*97ad0*/  STL [R1+0x3f0], R10 ;  /* 0x0003f00a01007387 */ /* 0x000fe60000100800 */
[----:B------:R-:W-:Y:S01]  /*97ae0*/  IMAD.X R19, R16, 0x1, R23, P6 ;  /* 0x0000000110137824 */ /* 0x000fe200030e0617 */
[----:B------:R-:W4:Y:S04]  /*97af0*/  LDL.LU R26, [R1+0x1d74] ;  /* 0x001d7400011a7983 */ /* 0x000f280000300800 */
[----:B------:R1:W-:Y:S04]  /*97b00*/  STL.64 [R1+0x1dc0], R18 ;  /* 0x001dc01201007387 */ /* 0x0003e80000100a00 */
[----:B-1----:R-:W2:Y:S01]  /*97b10*/  LDL.LU R19, [R1+0x4c00] ;  /* 0x004c000001137983 */ /* 0x002ea20000300800 */
[----:B------:R-:W-:-:S03]  /*97b20*/  F2FP.SATFINITE.E4M3.F32.PACK_AB_MERGE_C R10, R25, R29, RZ ;  /* 0x0000001d190a723e */ /* 0x000fc600048070ff */
[----:B------:R-:W3:Y:S04]  /*97b30*/  LDL.LU R18, [R1+0x1d78] ;  /* 0x001d780001127983 */ /* 0x000ee80000300800 */
[----:B------:R-:W3:Y:S04]  /*97b40*/  LDL.LU R25, [R1+0x1d7c] ;  /* 0x001d7c0001197983 */ /* 0x000ee80000300800 */
[----:B------:R1:W-:Y:S04]  /*97b50*/  STL [R1+0x53c], R10 ;  /* 0x00053c0a01007387 */ /* 0x0003e80000100800 */
[----:B------:R-:W3:Y:S04]  /*97b60*/  LDL.LU R15, [R1+0x1d60] ;  /* 0x001d6000010f7983 */ /* 0x000ee80000300800 */
[----:B------:R-:W3:Y:S01]  /*97b70*/  LDL.LU R29, [R1+0x1d64] ;  /* 0x001d6400011d7983 */ /* 0x000ee20000300800 */
[----:B-1----:R-:W-:-:S02]  /*97b80*/  IADD3 R10, P6, PT, R20, R3, RZ ;  /* 0x00000003140a7210 */ /* 0x002fc40007fde0ff */
[----:B------:R-:W-:Y:S02]  /*97b90*/  F2FP.SATFINITE.E4M3.F32.PACK_AB_MERGE_C R5, R5, R6, RZ ;  /* 0x000000060505723e */ /* 0x000fe400048070ff */
[----:B--2---:R-:W-:Y:S01]  /*97ba0*/  F2FP.SATFINITE.E4M3.F32.PACK_AB_MERGE_C R19, R19, R11, RZ ;  /* 0x0000000b1313723e */ /* 0x004fe200048070ff */
[----:B------:R-:W-:-:S04]  /*97bb0*/  IMAD.X R11, R16, 0x1, R4, P6 ;  /* 0x00000001100b7824 */ /* 0x000fc800030e0604 */
[----:B------:R1:W-:Y:S04]  /*97bc0*/  STL [R1+0x45fc], R19 ;  /* 0x0045fc1301007387 */ /* 0x0003e80000100800 */
[----:B-1----:R-:W4:Y:S04]  /*97bd0*/  LDL.LU R19, [R1+0x1d70] ;  /* 0x001d700001137983 */ /* 0x002f280000300800 */
[----:B------:R1:W-:Y:S04]  /*97be0*/  STL.64 [R1+0x4be0], R2 ;  /* 0x004be00201007387 */ /* 0x0003e80000100a00 */
[----:B-1----:R-:W2:Y:S04]  /*97bf0*/  LDL.LU R2, [R1+0x1d9c] ;  /* 0x001d9c0001027983 */ /* 0x002ea80000300800 */
[----:B------:R-:W2:Y:S04]  /*97c00*/  LDL.LU R3, [R1+0x1d88] ;  /* 0x001d880001037983 */ /* 0x000ea80000300800 */
[----:B------:R1:W-:Y:S04]  /*97c10*/  STL.64 [R1+0x1db0], R10 ;  /* 0x001db00a01007387 */ /* 0x0003e80000100a00 */
[----:B-1----:R-:W2:Y:S04]  /*97c20*/  LDL.LU.64 R10, [R1+0x4bf8] ;  /* 0x004bf800010a7983 */ /* 0x002ea80000300a00 */
[----:B------:R-:W2:Y:S04]  /*97c30*/  LDL.LU R6, [R1+0x4bf4] ;  /* 0x004bf40001067983 */ /* 0x000ea80000300800 */
[----:B------:R1:W-:Y:S04]  /*97c40*/  STL [R1+0x5ec], R5 ;  /* 0x0005ec0501007387 */ /* 0x0003e80000100800 */
[----:B-1----:R-:W2:Y:S01]  /*97c50*/  LDL.LU R5, [R1+0x4bf0] ;  /* 0x004bf00001057983 */ /* 0x002ea20000300800 */
[----:B------:R-:W-:-:S05]  /*97c60*/  F2FP.SATFINITE.E4M3.F32.PACK_AB_MERGE_C R9, R9, R8, RZ ;  /* 0x000000080909723e */ /* 0x000fca00048070ff */
[----:B------:R1:W-:Y:S01]  /*97c70*/  STL [R1+0x330], R9 ;  /* 0x0003300901007387 */ /* 0x0003e20000100800 */
[----:B--2---:R-:W-:-:S03]  /*97c80*/  IADD3 R8, P6, PT, R20, R5, RZ ;  /* 0x0000000514087210 */ /* 0x004fc60007fde0ff */
[----:B------:R2:W-:Y:S02]  /*97c90*/  STL.64 [R1+0x4bd8], R4 ;  /* 0x004bd80401007387 */ /* 0x0005e40000100a00 */
[----:B-1----:R-:W-:Y:S02]  /*97ca0*/  IMAD.X R9, R16, 0x1, R6, P6 ;  /* 0x0000000110097824 */ /* 0x002fe400030e0606 */
[----:B--2---:R-:W2:Y:S04]  /*97cb0*/  LDL.LU R5, [R1+0x1d98] ;  /* 0x001d980001057983 */ /* 0x004ea80000300800 */
[----:B------:R1:W-:Y:S04]  /*97cc0*/  STL.64 [R1+0x1da0], R8 ;  /* 0x001da00801007387 */ /* 0x0003e80000100a00 */
[----:B-1----:R-:W2:Y:S01]  /*97cd0*/  LDL.LU.64 R8, [R1+0x4be8] ;  /* 0x004be80001087983 */ /* 0x002ea20000300a00 */
[----:B------:R-:W-:-:S02]  /*97ce0*/  IADD3 R4, P6, PT, R20, R7, RZ ;  /* 0x0000000714047210 */ /* 0x000fc40007fde0ff */
[----:B----4-:R-:W-:Y:S02]  /*97cf0*/  F2FP.SATFINITE.E4M3.F32.PACK_AB_MERGE_C R26, R26, R19, RZ ;  /* 0x000000131a1a723e */ /* 0x010fe400048070ff */
[----:B---3--:R-:W-:Y:S02]  /*97d00*/  F2FP.SATFINITE.E4M3.F32.PACK_AB_MERGE_C R25, R25, R18, RZ ;  /* 0x000000121919723e */ /* 0x008fe400048070ff */
[----:B--2---:R-:W-:Y:S02]  /*97d10*/  F2FP.SATFINITE.E4M3.F32.PACK_AB_MERGE_C R5, R2, R5, RZ ;  /* 0x000000050205723e */ /* 0x004fe400048070ff */
[----:B------:R-:W-:-:S03]  /*97d20*/  F2FP.SATFINITE.E4M3.F32.PACK_AB_MERGE_C R2, R24, R27, RZ ;  /* 0x0000001b1802723e */ /* 0x000fc600048070ff */
[----:B------:R1:W-:Y:S04]  /*97d30*/  STL [R1+0x348], R5 ;  /* 0x0003480501007387 */ /* 0x0003e80000100800 */
[----:B------:R-:W-:Y:S04]  /*97d40*/  STL [R1+0x4bc8], R7 ;  /* 0x004bc80701007387 */ /* 0x000fe80000100800 */
[----:B------:R2:W-:Y:S01]  /*97d50*/  STL [R1+0x1d98], R2 ;  /* 0x001d980201007387 */ /* 0x0005e20000100800 */
[----:B-1----:R-:W-:-:S03]  /*97d60*/  IMAD.X R5, R16, 0x1, R9, P6 ;  /* 0x0000000110057824 */ /* 0x002fc600030e0609 */
[----:B------:R-:W3:Y:S04]  /*97d70*/  LDL.LU R27, [R1+0x1d68] ;  /* 0x001d6800011b7983 */ /* 0x000ee80000300800 */
[----:B------:R-:W3:Y:S01]  /*97d80*/  LDL.LU R24, [R1+0x1d6c] ;  /* 0x001d6c0001187983 */ /* 0x000ee20000300800 */
[----:B--2---:R-:W-:-:S03]  /*97d90*/  F2FP.SATFINITE.E4M3.F32.PACK_AB_MERGE_C R2, R22, R3, RZ ;  /* 0x000000031602723e */ /* 0x004fc600048070ff */
[----:B------:R1:W-:Y:S04]  /*97da0*/  STL [R1+0x4bcc], R9 ;  /* 0x004bcc0901007387 */ /* 0x0003e80000100800 */
[----:B------:R-:W-:Y:S04]  /*97db0*/  STL.64 [R1+0x1d90], R4 ;  /* 0x001d900401007387 */ /* 0x000fe80000100a00 */
[----:B-1----:R-:W2:Y:S04]  /*97dc0*/  LDL.LU R9, [R1+0x1d58] ;  /* 0x001d580001097983 */ /* 0x002ea80000300800 */
[----:B------:R-:W2:Y:S04]  /*97dd0*/  LDL.LU R7, [R1+0x1d5c] ;  /* 0x001d5c0001077983 */ /* 0x000ea80000300800 */
[----:B------:R1:W-:Y:S04]  /*97de0*/  STL [R1+0x1d88], R2 ;  /* 0x001d880201007387 */ /* 0x0003e80000100800 */
[----:B------:R-:W4:Y:S01]  /*97df0*/  LDL R22, [R1+0xb4] ;  /* 0x0000b40001167983 */ /* 0x000f220000100800 */
[----:B-1----:R-:W-:-:S03]  /*97e00*/  IADD3 R2, P6, PT, R20, R8, RZ ;  /* 0x0000000814027210 */ /* 0x002fc60007fde0ff */
[----:B------:R1:W-:Y:S02]  /*97e10*/  STL [R1+0x41e0], R26 ;  /* 0x0041e01a01007387 */ /* 0x0003e40000100800 */
[----:B------:R-:W-:Y:S02]  /*97e20*/  IMAD.X R3, R16, 0x1, R10, P6 ;  /* 0x0000000110037824 */ /* 0x000fe400030e060a */
[----:B-1----:R-:W4:Y:S04]  /*97e30*/  LDL.LU R26, [R1+0x1d54] ;  /* 0x001d5400011a7983 */ /* 0x002f280000300800 */
[----:B------:R-:W-:Y:S04]  /*97e40*/  STL [R1+0x41d8], R25 ;  /* 0x0041d81901007387 */ /* 0x000fe80000100800 */
[----:B------:R1:W-:Y:S04]  /*97e50*/  STL.64 [R1+0x1d80], R2 ;  /* 0x001d800201007387 */ /* 0x0003e80000100a00 */
[----:B------:R-:W4:Y:S04]  /*97e60*/  LDL.LU R4, [R1+0x1d40] ;  /* 0x001d400001047983 */ /* 0x000f280000300800 */
[----:B------:R-:W4:Y:S01]  /*97e70*/  LDL.LU R5, [R1+0x1d44] ;  /* 0x001d440001057983 */ /* 0x000f220000300800 */
[----:B-1----:R-:W-:-:S05]  /*97e80*/  F2FP.SATFINITE.E4M3.F32.PACK_AB_MERGE_C R2, R29, R15, RZ ;  /* 0x0000000f1d02723e */ /* 0x002fca00048070ff */
[----:B------:R1:W-:Y:S04]  /*97e90*/  STL [R1+0x1d78], R2 ;  /* 0x001d780201007387 */ /* 0x0003e80000100800 */
[----:B------:R-:W4:Y:S04]  /*97ea0*/  LDL.LU R15, [R1+0x1d48] ;  /* 0x001d4800010f7983 */ /* 0x000f280000300800 */
[----:B------:R-:W4:Y:S01]  /*97eb0*/  LDL.LU R29, [R1+0x1d4c] ;  /* 0x001d4c00011d7983 */ /* 0x000f220000300800 */
[----:B-1----:R-:W-:-:S03]  /*97ec0*/  IADD3 R2, P6, PT, R20, R11, RZ ;  /* 0x0000000b14027210 */ /* 0x002fc60007fde0ff */
[----:B------:R1:W-:Y:S02]  /*97ed0*/  STL.64 [R1+0x4bc0], R10 ;  /* 0x004bc00a01007387 */ /* 0x0003e40000100a00 */
[----:B------:R-:W-:Y:S02]  /*97ee0*/  IMAD.X R3, R16, 0x1, R12, P6 ;  /* 0x0000000110037824 */ /* 0x000fe400030e060c */
[----:B-1----:R-:W4:Y:S04]  /*97ef0*/  LDL.LU R11, [R1+0x1d50] ;  /* 0x001d5000010b7983 */ /* 0x002f280000300800 */
[----:B------:R1:W-:Y:S04]  /*97f00*/  STL.64 [R1+0x1d70], R2 ;  /* 0x001d700201007387 */ /* 0x0003e80000100a00 */
[----:B------:R-:W4:Y:S04]  /*97f10*/  LDL.LU R25, [R1+0x1d34] ;  /* 0x001d340001197983 */ /* 0x000f280000300800 */
[----:B------:R-:W4:Y:S01]  /*97f20*/  LDL.LU R19, [R1+0x1d38] ;  /* 0x001d380001137983 */ /* 0x000f220000300800 */
[----:B-1----:R-:W-:-:S03]  /*97f30*/  IADD3 R2, P6, PT, R20, R13, RZ ;  /* 0x0000000d14027210 */ /* 0x002fc60007fde0ff */
[----:B------:R-:W4:Y:S02]  /*97f40*/  LDL.LU R18, [R1+0x1d3c] ;  /* 0x001d3c0001127983 */ /* 0x000f240000300800 */
[----:B------:R-:W-:Y:S02]  /*97f50*/  IMAD.X R3, R16, 0x1, R14, P6 ;  /* 0x0000000110037824 */ /* 0x000fe400030e060e */
[----:B------:R1:W-:Y:S04]  /*97f60*/  STL.64 [R1+0x4bd0], R12 ;  /* 0x004bd00c01007387 */ /* 0x0003e80000100a00 */
[----:B-1----:R-:W4:Y:S04]  /*97f70*/  LDL.LU R13, [R1+0x1d30] ;  /* 0x001d3000010d7983 */ /* 0x002f280000300800 */
[----:B------:R1:W-:Y:S04]  /*97f80*/  STL.64 [R1+0x1d60], R2 ;  /* 0x001d600201007387 */ /* 0x0003e80000100a00 */
[----:B-1----:R-:W4:Y:S04]  /*97f90*/  LDL.LU.64 R2, [R1+0x4be0] ;  /* 0x004be00001027983 */ /* 0x002f280000300a00 */
[----:B------:R-:W4:Y:S04]  /*97fa0*/  LDL.LU R20, [R1+0x1d20] ;  /* 0x001d200001147983 */ /* 0x000f280000300800 */
[----:B------:R-:W4:Y:S01]  /*97fb0*/  LDL.LU R16, [R1+0x1d24] ;  /* 0x001d240001107983 */ /* 0x000f220000300800 */
[----:B---3--:R-:W-:-:S05]  /*97fc0*/  F2FP.SATFINITE.E4M3.F32.PACK_AB_MERGE_C R10, R24, R27, RZ ;  /* 0x0000001b180a723e */ /* 0x008fca00048070ff */
[----:B------:R1:W-:Y:S04]  /*97fd0*/  STL [R1+0x1d6c], R10 ;  /* 0x001d6c0a01007387 */ /* 0x0003e80000100800 */
[----:B------:R-:W3:Y:S04]  /*97fe0*/  LDL.LU R27, [R1+0x1d28] ;  /* 0x001d2800011b7983 */ /* 0x000ee80000300800 */
[----:B------:R-:W3:Y:S01]  /*97ff0*/  LDL.LU R24, [R1+0x1d2c] ;  /* 0x001d2c0001187983 */ /* 0x000ee20000300800 */
[----:B--2---:R-:W-:Y:S02]  /*98000*/  F2FP.SATFINITE.E4M3.F32.PACK_AB_MERGE_C R9, R7, R9, RZ ;  /* 0x000000090709723e */ /* 0x004fe400048070ff */
[----:B----4-:R-:W-:-:S02]  /*98010*/  SHF.R.S32.HI R7, RZ, 0x1f, R22 ;  /* 0x0000001fff077819 */ /* 0x010fc40000011416 */
[----:B-1----:R-:W-:-:S05]  /*98020*/  F2FP.SATFINITE.E4M3.F32.PACK_AB_MERGE_C R10, R26, R11, RZ ;  /* 0x0000000b1a0a723e */ /* 0x002fca00048070ff */
[----:B------:R1:W-:Y:S04]  /*98030*/  STL [R1+0x1d68], R10 ;  /* 0x001d680a01007387 */ /* 0x0003e80000100800 */
[----:B------:R-:W-:Y:S04]  /*98040*/  STL [R1+0x1d58], R9 ;  /* 0x001d580901007387 */ /* 0x000fe80000100800 */
[----:B------:R-:W-:Y:S01]  /*98050*/  STL [R1+0xa4], R7 ;  /* 0x0000a40701007387 */ /* 0x000fe20000100800 */
[----:B-1----:R-:W-:-:S03]  /*98060*/  IADD3 R10, P6, PT, R22, R2, RZ ;  /* 0x00000002160a7210 */ /* 0x002fc60007fde0ff */
[----:B------:R1:W-:Y:S04]  /*98070*/  STL [R1+0x4bb8], R2 ;  /* 0x004bb80201007387 */ /* 0x0003e80000100800 */
[----:B-1----:R-:W2:Y:S04]  /*98080*/  LDL.LU R2, [R1+0xa4] ;  /* 0x0000a40001027983 */ /* 0x002ea80000300800 */
[----:B------:R-:W4:Y:S04]  /*98090*/  LDL.LU R9, [R1+0x1d10] ;  /* 0x001d100001097983 */ /* 0x000f280000300800 */
[----:B------:R-:W4:Y:S01]  /*980a0*/  LDL.LU R7, [R1+0x1d14] ;  /* 0x001d140001077983 */ /* 0x000f220000300800 */
[----:B--2---:R-:W-:-:S05]  /*980b0*/  IMAD.X R11, R2, 0x1, R28, P6 ;  /* 0x00000001020b7824 */ /* 0x004fca00030e061c */
[----:B------:R1:W-:Y:S04]  /*980c0*/  STL.64 [R1+0x1d50], R10 ;  /* 0x001d500a01007387 */ /* 0x0003e80000100a00 */
[----:B-1----:R-:W2:Y:S04]  /*980d0*/  LDL.LU R10, [R1+0x1d18] ;  /* 0x001d1800010a7983 */ /* 0x002ea80000300800 */
[----:B------:R-:W2:Y:S04]  /*980e0*/  LDL.LU R11, [R1+0x1d1c] ;  /* 0x001d1c00010b7983 */ /* 0x000ea80000300800 */
[----:B------:R1:W-:Y:S04]  /*980f0*/  STL [R1+0x4bbc], R28 ;  /* 0x004bbc1c01007387 */ /* 0x0003e80000100800 */
[----:B-1----:R-:W2:Y:S01]  /*98100*/  LDL.LU R28, [R1+0xb4] ;  /* 0x0000b400011c7983 */ /* 0x002ea20000300800 */
[----:B------:R-:W-:Y:S01]  /*98110*/  F2FP.SATFINITE.E4M3.F32.PACK_AB_MERGE_C R4, R5, R4, RZ ;  /* 0x000000040504723e */ /* 0x000fe200048070ff */
[----:B------:R-:W-:Y:S01]  /*98120*/  IMAD.MOV.U32 R22, RZ, RZ, R21 ;  /* 0x000000ffff167224 */ /* 0x000fe200078e0015 */
[----:B------:R-:W-:Y:S01]  /*98130*/  F2FP.SATFINITE.E4M3.F32.PACK_AB_MERGE_C R12, R29, R15, RZ ;  /* 0x0000000f1d0c723e */ /* 0x000fe200048070ff */
[----:B------:R-:W3:Y:S04]  /*98140*/  LDL.LU R21, [R1+0xb0] ;  /* 0x0000b00001157983 */ /* 0x000ee80000300800 */
[----:B------:R-:W3:Y:S04]  /*98150*/  LDL.LU R15, [R1+0x1374] ;  /* 0x00137400010f7983 */ /* 0x000ee80000300800 */
[----:B------:R2:W-:Y:S04]  /*98160*/  STL [R1+0x2d0], R4 ;  /* 0x0002d00401007387 */ /* 0x0005e80000100800 */
[----:B------:R-:W-:Y:S01]  /*98170*/  STL [R1+0x1d48], R12 ;  /* 0x001d480c01007387 */ /* 0x000fe20000100800 */
[----:B--2---:R-:W-:-:S05]  /*98180*/  IADD3 R4, P6, PT, R28, R0, RZ ;  /* 0x000000001c047210 */ /* 0x004fca0007fde0ff */
[----:B------:R-:W-:-:S05]  /*98190*/  IMAD.X R5, R2, 0x1, R23, P6 ;  /* 0x0000000102057824 */ /* 0x000fca00030e0617 */
[----:B------:R1:W-:Y:S04]  /*981a0*/  STL.64 [R1+0x1d40], R4 ;  /* 0x001d400401007387 */ /* 0x0003e80000100a00 */
[----:B-1----:R-:W2:Y:S01]  /*981b0*/  LDL.LU.64 R4, [R1+0x4bd8] ;  /* 0x004bd80001047983 */ /* 0x002ea20000300a00 */
[----:B------:R-:W-:Y:S02]  /*981c0*/  F2FP.SATFINITE.E4M3.F32.PACK_AB_MERGE_C R13, R25, R13, RZ ;  /* 0x0000000d190d723e */ /* 0x000fe400048070ff */
[----:B------:R-:W-:Y:S01]  /*981d0*/  F2FP.SATFINITE.E4M3.F32.PACK_AB_MERGE_C R12, R18, R19, RZ ;  /* 0x00000013120c723e */ /* 0x000fe200048070ff */
[----:B------:R-:W2:Y:S04]  /*981e0*/  LDL.LU R26, [R1+0x1d00] ;  /* 0x001d0000011a7983 */ /* 0x000ea80000300800 */
[----:B------:R-:W2:Y:S04]  /*981f0*/  LDL.LU R29, [R1+0x1d04] ;  /* 0x001d0400011d7983 */ /* 0x000ea80000300800 */
[----:B------:R-:W2:Y:S04]  /*98200*/  LDL.LU R25, [R1+0x1d08] ;  /* 0x001d080001197983 */ /* 0x000ea80000300800 */
[----:B------:R-:W-:Y:S04]  /*98210*/  STL [R1+0x2bc], R13 ;  /* 0x0002bc0d01007387 */ /* 0x000fe80000100800 */
[----:B------:R-:W2:Y:S04]  /*98220*/  LDL.LU R18, [R1+0x1d0c] ;  /* 0x001d0c0001127983 */ /* 0x000ea80000300800 */
[----:B------:R1:W-:Y:S02]  /*98230*/  STL [R1+0x1d38], R12 ;  /* 0x001d380c01007387 */ /* 0x0003e40000100800 */
[----:B-1----:R-:W-:-:S02]  /*98240*/  IADD3 R12, P6, PT, R28, R3, RZ ;  /* 0x000000031c0c7210 */ /* 0x002fc40007fde0ff */
[----:B------:R-:W-:Y:S02]  /*98250*/  F2FP.SATFINITE.E4M3.F32.PACK_AB_MERGE_C R19, R16, R20, RZ ;  /* 0x000000141013723e */ /* 0x000fe400048070ff */
[----:B---3--:R-:W-:Y:S02]  /*98260*/  F2FP.SATFINITE.E4M3.F32.PACK_AB_MERGE_C R16, R24, R27, RZ ;  /* 0x0000001b1810723e */ /* 0x008fe400048070ff */
[----:B----4-:R-:W-:Y:S01]  /*98270*/  F2FP.SATFINITE.E4M3.F32.PACK_AB_MERGE_C R7, R7, R9, RZ ;  /* 0x000000090707723e */ /* 0x010fe200048070ff */
[----:B--2---:R-:W-:-:S05]  /*98280*/  IMAD.X R13, R2, 0x1, R4, P6 ;  /* 0x00000001020d7824 */ /* 0x004fca00030e0604 */
[----:B------:R1:W-:Y:S04]  /*98290*/  STL.64 [R1+0x1d30], R12 ;  /* 0x001d300c01007387 */ /* 0x0003e80000100a00 */
[----:B------:R-:W-:Y:S01]  /*982a0*/  STL [R1+0x2ac], R19 ;  /* 0x0002ac1301007387 */ /* 0x000fe20000100800 */
[----:B-1----:R-:W-:-:S03]  /*982b0*/  IADD3 R12, P6, PT, R28, R5, RZ ;  /* 0x000000051c0c7210 */ /* 0x002fc60007fde0ff */
[----:B------:R1:W-:Y:S02]  /*982c0*/  STL.64 [R1+0x4ba8], R4 ;  /* 0x004ba80401007387 */ /* 0x0003e40000100a00 */
[----:B------:R-:W-:Y:S02]  /*982d0*/  IMAD.X R13, R2, 0x1, R6, P6 ;  /* 0x00000001020d7824 */ /* 0x000fe400030e0606 */
[----:B------:R-:W-:Y:S04]  /*982e0*/  STL [R1+0x1d28], R16 ;  /* 0x001d281001007387 */ /* 0x000fe80000100800 */
[----:B-1----:R-:W2:Y:S04]  /*982f0*/  LDL.LU R4, [R1+0x1378] ;  /* 0x0013780001047983 */ /* 0x002ea80000300800 */
[----:B------:R-:W2:Y:S04]  /*98300*/  LDL.LU R5, [R1+0x137c] ;  /* 0x00137c0001057983 */ /* 0x000ea80000300800 */
[----:B------:R1:W-:Y:S04]  /*98310*/  STL.64 [R1+0x1d20], R12 ;  /* 0x001d200c01007387 */ /* 0x0003e80000100a00 */
[----:B-1----:R-:W3:Y:S04]  /*98320*/  LDL.LU.64 R12, [R1+0x4bd0] ;  /* 0x004bd000010c7983 */ /* 0x002ee80000300a00 */
[----:B------:R-:W4:Y:S04]  /*98330*/  LDL.LU R19, [R1+0x1cf4] ;  /* 0x001cf40001137983 */ /* 0x000f280000300800 */
[----:B------:R-:W2:Y:S04]  /*98340*/  LDL.LU R20, [R1+0x1cf8] ;  /* 0x001cf80001147983 */ /* 0x000ea80000300800 */
[----:B------:R-:W2:Y:S04]  /*98350*/  LDL.LU R16, [R1+0x1cfc] ;  /* 0x001cfc0001107983 */ /* 0x000ea80000300800 */
[----:B------:R-:W2:Y:S04]  /*98360*/  LDL.LU R27, [R1+0x1ce0] ;  /* 0x001ce000011b7983 */ /* 0x000ea80000300800 */
[----:B------:R-:W2:Y:S04]  /*98370*/  LDL.LU R24, [R1+0x1ce4] ;  /* 0x001ce40001187983 */ /* 0x000ea80000300800 */
        /* <DEDUP_REMOVED lines=9> */
[----:B------:R-:W4:Y:S04]  /*98410*/  LDL.LU R7, [R1+0x1cf0] ;  /* 0x001cf00001077983 */ /* 0x000f280000300800 */
[----:B------:R1:W-:Y:S04]  /*98420*/  STL.64 [R1+0x1d18], R10 ;  /* 0x001d180a01007387 */ /* 0x0003e80000100a00 */
[----:B-1----:R-:W3:Y:S01]  /*98430*/  LDL.LU.64 R10, [R1+0x4bc0] ;  /* 0x004bc000010a7983 */ /* 0x002ee20000300a00 */
[----:B--2---:R-:W-:-:S02]  /*98440*/  F2FP.SATFINITE.E4M3.F32.PACK_AB_MERGE_C R15, R15, R6, RZ ;  /* 0x000000060f0f723e */ /* 0x004fc400048070ff */
[----:B------:R-:W-:Y:S02]  /*98450*/  F2FP.SATFINITE.E4M3.F32.PACK_AB_MERGE_C R6, R5, R4, RZ ;  /* 0x000000040506723e */ /* 0x000fe400048070ff */
[----:B------:R-:W-:Y:S01]  /*98460*/  IADD3 R4, P6, PT, R28, R8, RZ ;  /* 0x000000081c047210 */ /* 0x000fe20007fde0ff */
[----:B------:R-:W-:Y:S04]  /*98470*/  STL [R1+0x46f0], R15 ;  /* 0x0046f00f01007387 */ /* 0x000fe80000100800 */
[----:B------:R1:W-:Y:S04]  /*98480*/  STL.64 [R1+0x4bb0], R8 ;  /* 0x004bb00801007387 */ /* 0x0003e80000100a00 */
[----:B------:R2:W-:Y:S01]  /*98490*/  STL [R1+0x28c], R6 ;  /* 0x00028c0601007387 */ /* 0x0005e20000100800 */
[----:B---3--:R-:W-:Y:S01]  /*984a0*/  IMAD.X R5, R2, 0x1, R10, P6 ;  /* 0x0000000102057824 */ /* 0x008fe200030e060a */
[----:B-1----:R-:W-:-:S04]  /*984b0*/  IADD3 R8, P6, PT, R28, R11, RZ ;  /* 0x0000000b1c087210 */ /* 0x002fc80007fde0ff */
[----:B------:R1:W-:Y:S01]  /*984c0*/  STL.64 [R1+0x1d10], R4 ;  /* 0x001d100401007387 */ /* 0x0003e20000100a00 */
[----:B--2---:R-:W-:Y:S01]  /*984d0*/  F2FP.SATFINITE.E4M3.F32.PACK_AB_MERGE_C R6, R18, R25, RZ ;  /* 0x000000191206723e */ /* 0x004fe200048070ff */
[----:B------:R-:W-:Y:S01]  /*984e0*/  IMAD.X R9, R2, 0x1, R12, P6 ;  /* 0x0000000102097824 */ /* 0x000fe200030e060c */
[----:B-1----:R-:W-:Y:S01]  /*984f0*/  F2FP.SATFINITE.E4M3.F32.PACK_AB_MERGE_C R5, R29, R26, RZ ;  /* 0x0000001a1d05723e */ /* 0x002fe200048070ff */
[----:B------:R-:W2:Y:S04]  /*98500*/  LDL.LU R4, [R1+0x1ce8] ;  /* 0x001ce80001047983 */ /* 0x000ea80000300800 */
[----:B------:R-:W2:Y:S04]  /*98510*/  LDL.LU R29, [R1+0x1cec] ;  /* 0x001cec00011d7983 */ /* 0x000ea80000300800 */
[----:B------:R1:W-:Y:S04]  /*98520*/  STL [R1+0x478], R5 ;  /* 0x0004780501007387 */ /* 0x0003e80000100800 */
[----:B-1----:R-:W3:Y:S04]  /*98530*/  LDL.LU R5, [R1+0x1cd0] ;  /* 0x001cd00001057983 */ /* 0x002ee80000300800 */
[----:B------:R-:W3:Y:S04]  /*98540*/  LDL.LU R26, [R1+0x1cd4] ;  /* 0x001cd400011a7983 */ /* 0x000ee80000300800 */
[----:B------:R-:W-:Y:S04]  /*98550*/  STL.64 [R1+0x4b98], R10 ;  /* 0x004b980a01007387 */ /* 0x000fe80000100a00 */
[----:B------:R-:W-:Y:S04]  /*98560*/  STL [R1+0x498], R6 ;  /* 0x0004980601007387 */ /* 0x000fe80000100800 */
[----:B------:R-:W2:Y:S04]  /*98570*/  LDL.LU R25, [R1+0x1cd8] ;  /* 0x001cd80001197983 */ /* 0x000ea80000300800 */
[----:B------:R-:W2:Y:S04]  /*98580*/  LDL.LU R18, [R1+0x1cdc] ;  /* 0x001cdc0001127983 */ /* 0x000ea80000300800 */
[----:B------:R1:W-:Y:S02]  /*98590*/  STL.64 [R1+0x1d08], R8 ;  /* 0x001d080801007387 */ /* 0x0003e40000100a00 */
[----:B-1----:R-:W-:-:S02]  /*985a0*/  IADD3 R8, P6, PT, R28, R13, RZ ;  /* 0x0000000d1c087210 */ /* 0x002fc40007fde0ff */
[----:B------:R-:W2:Y:S03]  /*985b0*/  LDL.LU R28, [R1+0x4bbc] ;  /* 0x004bbc00011c7983 */ /* 0x000ea60000300800 */
[----:B------:R-:W-:Y:S02]  /*985c0*/  IMAD.X R9, R2, 0x1, R14, P6 ;  /* 0x0000000102097824 */ /* 0x000fe400030e060e */
[----:B------:R-:W2:Y:S01]  /*985d0*/  LDL.LU R2, [R1+0x4bb8] ;  /* 0x004bb80001027983 */ /* 0x000ea20000300800 */
[----:B----4-:R-:W-:-:S03]  /*985e0*/  F2FP.SATFINITE.E4M3.F32.PACK_AB_MERGE_C R7, R19, R7, RZ ;  /* 0x000000071307723e */ /* 0x010fc600048070ff */
[----:B------:R1:W-:Y:S04]  /*985f0*/  STL.64 [R1+0x1d00], R8 ;  /* 0x001d000801007387 */ /* 0x0003e80000100a00 */
[----:B------:R-:W4:Y:S04]  /*98600*/  LDL.LU R6, [R1+0x1cc0] ;  /* 0x001cc00001067983 */ /* 0x000f280000300800 */
[----:B------:R0:W-:Y:S01]  /*98610*/  STL [R1+0x430], R7 ;  /* 0x0004300701007387 */ /* 0x0001e20000100800 */
[----:B-1----:R-:W-:Y:S02]  /*98620*/  F2FP.SATFINITE.E4M3.F32.PACK_AB_MERGE_C R9, R16, R20, RZ ;  /* 0x000000141009723e */ /* 0x002fe400048070ff */
[----:B------:R-:W-:Y:S01]  /*98630*/  F2FP.SATFINITE.E4M3.F32.PACK_AB_MERGE_C R8, R24, R27, RZ ;  /* 0x0000001b1808723e */ /* 0x000fe200048070ff */
[----:B0-----:R-:W4:Y:S04]  /*98640*/  LDL.LU R7, [R1+0x1cc4] ;  /* 0x001cc40001077983 */ /* 0x001f280000300800 */
[----:B------:R-:W4:Y:S04]  /*98650*/  LDL.LU R10, [R1+0x1cc8] ;  /* 0x001cc800010a7983 */ /* 0x000f280000300800 */
[----:B------:R-:W-:Y:S04]  /*98660*/  STL [R1+0x438], R9 ;  /* 0x0004380901007387 */ /* 0x000fe80000100800 */
[----:B------:R-:W4:Y:S04]  /*98670*/  LDL.LU R11, [R1+0x1ccc] ;  /* 0x001ccc00010b7983 */ /* 0x000f280000300800 */
[----:B------:R0:W-:Y:S04]  /*98680*/  STL [R1+0x3fc], R8 ;  /* 0x0003fc0801007387 */ /* 0x0001e80000100800 */
[----:B------:R-:W4:Y:S04]  /*98690*/  LDL.LU R15, [R1+0x1cb0] ;  /* 0x001cb000010f7983 */ /* 0x000f280000300800 */
[----:B------:R-:W4:Y:S01]  /*986a0*/  LDL.LU R19, [R1+0x1cb4] ;  /* 0x001cb40001137983 */ /* 0x000f220000300800 */
[----:B0-----:R-:W-:-:S03]  /*986b0*/  SHF.R.S32.HI R8, RZ, 0x1f, R21 ;  /* 0x0000001fff087819 */ /* 0x001fc60000011415 */
[----:B------:R-:W4:Y:S04]  /*986c0*/  LDL.LU R20, [R1+0x1cb8] ;  /* 0x001cb80001147983 */ /* 0x000f280000300800 */
[----:B------:R-:W4:Y:S04]  /*986d0*/  LDL.LU R16, [R1+0x1cbc] ;  /* 0x001cbc0001107983 */ /* 0x000f280000300800 */
[----:B------:R2:W-:Y:S04]  /*986e0*/  STL [R1+0xa4], R8 ;  /* 0x0000a40801007387 */ /* 0x0005e80000100800 */
[----:B------:R-:W4:Y:S04]  /*986f0*/  LDL.LU R27, [R1+0x1ca0] ;  /* 0x001ca000011b7983 */ /* 0x000f280000300800 */
[----:B------:R-:W4:Y:S01]  /*98700*/  LDL.LU R24, [R1+0x1ca4] ;  /* 0x001ca40001187983 */ /* 0x000f220000300800 */
[----:B--2---:R-:W-:-:S03]  /*98710*/  IADD3 R8, P6, PT, R21, R2, RZ ;  /* 0x0000000215087210 */ /* 0x004fc60007fde0ff */
[----:B------:R0:W-:Y:S04]  /*98720*/  STL [R1+0x4b90], R2 ;  /* 0x004b900201007387 */ /* 0x0001e80000100800 */
[----:B0-----:R-:W2:Y:S01]  /*98730*/  LDL.LU R2, [R1+0xa4] ;  /* 0x0000a40001027983 */ /* 0x001ea20000300800 */
[----:B------:R-:W-:Y:S02]  /*98740*/  F2FP.SATFINITE.E4M3.F32.PACK_AB_MERGE_C R4, R29, R4, RZ ;  /* 0x000000041d04723e */ /* 0x000fe400048070ff */
[----:B---3--:R-:W-:Y:S01]  /*98750*/  F2FP.SATFINITE.E4M3.F32.PACK_AB_MERGE_C R5, R26, R5, RZ ;  /* 0x000000051a05723e */ /* 0x008fe200048070ff */
[----:B--2---:R-:W-:-:S05]  /*98760*/  IMAD.X R9, R2, 0x1, R28, P6 ;  /* 0x0000000102097824 */ /* 0x004fca00030e061c */
[----:B------:R0:W-:Y:S04]  /*98770*/  STL.64 [R1+0x1cf0], R8 ;  /* 0x001cf00801007387 */ /* 0x0001e80000100a00 */
[----:B0-----:R-:W2:Y:S04]  /*98780*/  LDL.LU.64 R8, [R1+0x4bb0] ;  /* 0x004bb00001087983 */ /* 0x001ea80000300a00 */
[----:B------:R-:W3:Y:S04]  /*98790*/  LDL.LU R29, [R1+0xc] ;  /* 0x00000c00011d7983 */ /* 0x000ee80000300800 */
[----:B------:R0:W-:Y:S04]  /*987a0*/  STL [R1+0x40c], R4 ;  /* 0x00040c0401007387 */ /* 0x0001e80000100800 */
[----:B------:R-:W2:Y:S01]  /*987b0*/  LDL.LU R26, [R1+0x1c94] ;  /* 0x001c9400011a7983 */ /* 0x000ea20000300800 */
[----:B0-----:R-:W-:-:S03]  /*987c0*/  IADD3 R4, P6, PT, R21, R0, RZ ;  /* 0x0000000015047210 */ /* 0x001fc60007fde0ff */
[----:B------:R0:W-:Y:S04]  /*987d0*/  STL [R1+0x398], R5 ;  /* 0x0003980501007387 */ /* 0x0001e80000100800 */
[----:B------:R-:W-:Y:S01]  /*987e0*/  STL [R1+0x4b80], R0 ;  /* 0x004b800001007387 */ /* 0x000fe20000100800 */
[----:B0-----:R-:W-:-:S05]  /*987f0*/  IMAD.X R5, R2, 0x1, R23, P6 ;  /* 0x0000000102057824 */ /* 0x001fca00030e0617 */
[----:B------:R0:W-:Y:S04]  /*98800*/  STL.64 [R1+0x1ce0], R4 ;  /* 0x001ce00401007387 */ /* 0x0001e80000100a00 */
[----:B0-----:R-:W2:Y:S01]  /*98810*/  LDL.LU.64 R4, [R1+0x4ba8] ;  /* 0x004ba80001047983 */ /* 0x001ea20000300a00 */
[----:B------:R-:W-:Y:S02]  /*98820*/  F2FP.SATFINITE.E4M3.F32.PACK_AB_MERGE_C R0, R18, R25, RZ ;  /* 0x000000191200723e */ /* 0x000fe400048070ff */
[----:B----4-:R-:W-:Y:S01]  /*98830*/  F2FP.SATFINITE.E4M3.F32.PACK_AB_MERGE_C R7, R7, R6, RZ ;  /* 0x000000060707723e */ /* 0x010fe200048070ff */
[----:B------:R0:W-:Y:S01]  /*98840*/  STL [R1+0x4b84], R23 ;  /* 0x004b841701007387 */ /* 0x0001e20000100800 */
[----:B------:R-:W-:-:S03]  /*98850*/  IADD3 R6, P6, PT, R21, R3, RZ ;  /* 0x0000000315067210 */ /* 0x000fc60007fde0ff */
[----:B0-----:R-:W4:Y:S04]  /*98860*/  LDL.LU R23, [R1+0x1c98] ;  /* 0x001c980001177983 */ /* 0x001f280000300800 */
[----:B------:R-:W4:Y:S04]  /*98870*/  LDL.LU R25, [R1+0x1c9c] ;  /* 0x001c9c0001197983 */ /* 0x000f280000300800 */
[----:B------:R0:W-:Y:S04]  /*98880*/  STL [R1+0x3a8], R0 ;  /* 0x0003a80001007387 */ /* 0x0001e80000100800 */
[----:B0-----:R-:W3:Y:S04]  /*98890*/  LDL.LU R0, [R1+0x1c80] ;  /* 0x001c800001007983 */ /* 0x001ee80000300800 */
[----:B------:R-:W3:Y:S04]  /*988a0*/  LDL.LU R18, [R1+0x1c84] ;  /* 0x001c840001127983 */ /* 0x000ee80000300800 */
[----:B------:R-:W-:Y:S04]  /*988b0*/  STL [R1+0x338], R7 ;  /* 0x0003380701007387 */ /* 0x000fe80000100800 */
[----:B------:R0:W-:Y:S04]  /*988c0*/  STL [R1+0x4b70], R3 ;  /* 0x004b700301007387 */ /* 0x0001e80000100800 */
[----:B0-----:R-:W3:Y:S01]  /*988d0*/  LDL.LU R3, [R1+0x1c90] ;  /* 0x001c900001037983 */ /* 0x001ee20000300800 */
[----:B--2---:R-:W-:-:S05]  /*988e0*/  IMAD.X R7, R2, 0x1, R4, P6 ;  /* 0x0000000102077824 */ /* 0x004fca00030e0604 */
[----:B------:R0:W-:Y:S04]  /*988f0*/  STL.64 [R1+0x1cd0], R6 ;  /* 0x001cd00601007387 */ /* 0x0001e80000100a00 */
[----:B0-----:R-:W2:Y:S01]  /*98900*/  LDL.LU.64 R6, [R1+0x4ba0] ;  /* 0x004ba00001067983 */ /* 0x001ea20000300a00 */
[----:B------:R-:W-:Y:S02]  /*98910*/  F2FP.SATFINITE.E4M3.F32.PACK_AB_MERGE_C R11, R11, R10, RZ ;  /* 0x0000000a0b0b723e */ /* 0x000fe400048070ff */
[----:B------:R-:W-:Y:S02]  /*98920*/  IADD3 R10, P6, PT, R21, R5, RZ ;  /* 0x00000005150a7210 */ /* 0x000fe40007fde0ff */
[----:B------:R-:W-:Y:S01]  /*98930*/  F2FP.SATFINITE.E4M3.F32.PACK_AB_MERGE_C R15, R19, R15, RZ ;  /* 0x0000000f130f723e */ /* 0x000fe200048070ff */
[----:B------:R-:W-:Y:S04]  /*98940*/  STL [R1+0x35c], R11 ;  /* 0x00035c0b01007387 */ /* 0x000fe80000100800 */
[----:B------:R0:W-:Y:S04]  /*98950*/  STL.64 [R1+0x4b78], R4 ;  /* 0x004b780401007387 */ /* 0x0001e80000100a00 */
[----:B------:R1:W-:Y:S01]  /*98960*/  STL [R1+0x2b8], R15 ;  /* 0x0002b80f01007387 */ /* 0x0003e20000100800 */
[----:B------:R-:W-:-:S03]  /*98970*/  F2FP.SATFINITE.E4M3.F32.PACK_AB_MERGE_C R16, R16, R20, RZ ;  /* 0x000000141010723e */ /* 0x000fc600048070ff */
[----:B0-----:R-:W3:Y:S04]  /*98980*/  LDL.LU R4, [R1+0x1ca8] ;  /* 0x001ca80001047983 */ /* 0x001ee80000300800 */
[----:B------:R-:W3:Y:S01]  /*98990*/  LDL.LU R5, [R1+0x1cac] ;  /* 0x001cac0001057983 */ /* 0x000ee20000300800 */
[----:B-1----:R-:W-:Y:S01]  /*989a0*/  F2FP.SATFINITE.E4M3.F32.PACK_AB_MERGE_C R15, R24, R27, RZ ;  /* 0x0000001b180f723e */ /* 0x002fe200048070ff */
[----:B--2---:R-:W-:-:S05]  /*989b0*/  IMAD.X R11, R2, 0x1, R6, P6 ;  /* 0x00000001020b7824 */ /* 0x004fca00030e0606 */
[----:B------:R0:W-:Y:S04]  /*989c0*/  STL.64 [R1+0x1cc0], R10 ;  /* 0x001cc00a01007387 */ /* 0x0001e80000100a00 */
[----:B------:R-:W-:Y:S01]  /*989d0*/  STL [R1+0x2c0], R16 ;  /* 0x0002c01001007387 */ /* 0x000fe20000100800 */
[----:B0-----:R-:W-:-:S03]  /*989e0*/  IADD3 R10, P6, PT, R21, R7, RZ ;  /* 0x00000007150a7210 */ /* 0x001fc60007fde0ff */
[----:B------:R-:W-:Y:S02]  /*989f0*/  STL.64 [R1+0x4b68], R6 ;  /* 0x004b680601007387 */ /* 0x000fe40000100a00 */
[----:B------:R-:W-:Y:S02]  /*98a00*/  IMAD.X R11, R2, 0x1, R9, P6 ;  /* 0x00000001020b7824 */ /* 0x000fe400030e0609 */
[----:B------:R-:W-:Y:S04]  /*98a10*/  STL [R1+0x1cb8], R15 ;  /* 0x001cb80f01007387 */ /* 0x000fe80000100800 */
[----:B------:R0:W-:Y:S04]  /*98a20*/  STL.64 [R1+0x1cb0], R10 ;  /* 0x001cb00a01007387 */ /* 0x0001e80000100a00 */
[----:B0-----:R-:W2:Y:S01]  /*98a30*/  LDL.LU.64 R10, [R1+0x4b98] ;  /* 0x004b9800010a7983 */ /* 0x001ea20000300a00 */
[----:B---3--:R-:W-:-:S03]  /*98a40*/  F2FP.SATFINITE.E4M3.F32.PACK_AB_MERGE_C R26, R26, R3, RZ ;  /* 0x000000031a1a723e */ /* 0x008fc600048070ff */
[----:B------:R-:W3:Y:S01]  /*98a50*/  LDL.LU R15, [R1+0x1c88] ;  /* 0x001c8800010f7983 */ /* 0x000ee20000300800 */
[----:B------:R-:W-:-:S03]  /*98a60*/  F2FP.SATFINITE.E4M3.F32.PACK_AB_MERGE_C R4, R5, R4, RZ ;  /* 0x000000040504723e */ /* 0x000fc600048070ff */
[----:B------:R-:W3:Y:S04]  /*98a70*/  LDL.LU R19, [R1+0x1c8c] ;  /* 0x001c8c0001137983 */ /* 0x000ee80000300800 */
[----:B------:R-:W3:Y:S04]  /*98a80*/  LDL.LU R20, [R1+0x1c70] ;  /* 0x001c700001147983 */ /* 0x000ee80000300800 */
[----:B------:R-:W3:Y:S04]  /*98a90*/  LDL.LU R16, [R1+0x1c74] ;  /* 0x001c740001107983 */ /* 0x000ee80000300800 */
[----:B------:R-:W3:Y:S04]  /*98aa0*/  LDL.LU R27, [R1+0x1c78] ;  /* 0x001c7800011b7983 */ /* 0x000ee80000300800 */
[----:B------:R-:W3:Y:S04]  /*98ab0*/  LDL.LU R24, [R1+0x1c7c] ;  /* 0x001c7c0001187983 */ /* 0x000ee80000300800 */
[----:B------:R-:W-:Y:S04]  /*98ac0*/  STL [R1+0x41e4], R26 ;  /* 0x0041e41a01007387 */ /* 0x000fe80000100800 */
[----:B------:R0:W-:Y:S01]  /*98ad0*/  STL [R1+0x1ca8], R4 ;  /* 0x001ca80401007387 */ /* 0x0001e20000100800 */
[----:B----4-:R-:W-:-:S02]  /*98ae0*/  F2FP.SATFINITE.E4M3.F32.PACK_AB_MERGE_C R25, R25, R23, RZ ;  /* 0x000000171919723e */ /* 0x010fc400048070ff */
[----:B0-----:R-:W-:Y:S01]  /*98af0*/  IADD3 R4, P6, PT, R21, R8, RZ ;  /* 0x0000000815047210 */ /* 0x001fe20007fde0ff */
[----:B------:R-:W-:Y:S01]  /*98b00*/  STL.64 [R1+0x4b88], R8 ;  /* 0x004b880801007387 */ /* 0x000fe20000100a00 */
[----:B------:R-:W-:-:S03]  /*98b10*/  F2FP.SATFINITE.E4M3.F32.PACK_AB_MERGE_C R0, R18, R0, RZ ;  /* 0x000000001200723e */ /* 0x000fc600048070ff */
[----:B------:R-:W-:Y:S01]  /*98b20*/  STL [R1+0x41dc], R25 ;  /* 0x0041dc1901007387 */ /* 0x000fe20000100800 */
[----:B--2---:R-:W-:-:S05]  /*98b30*/  IMAD.X R5, R2, 0x1, R10, P6 ;  /* 0x0000000102057824 */ /* 0x004fca00030e060a */
[----:B------:R0:W-:Y:S04]  /*98b40*/  STL.64 [R1+0x1ca0], R4 ;  /* 0x001ca00401007387 */ /* 0x0001e80000100a00 */
[----:B------:R1:W-:Y:S01]  /*98b50*/  STL [R1+0x1c98], R0 ;  /* 0x001c980001007387 */ /* 0x0003e20000100800 */
[----:B0-----:R-:W-:-:S03]  /*98b60*/  IADD3 R4, P6, PT, R21, R11, RZ ;  /* 0x0000000b15047210 */ /* 0x001fc60007fde0ff */
[----:B------:R-:W-:Y:S02]  /*98b70*/  STL.64 [R1+0x4b60], R10 ;  /* 0x004b600a01007387 */ /* 0x000fe40000100a00 */
[----:B------:R-:W-:Y:S02]  /*98b80*/  IMAD.X R5, R2, 0x1, R12, P6 ;  /* 0x0000000102057824 */ /* 0x000fe400030e060c */
[----:B------:R-:W2:Y:S04]  /*98b90*/  LDL.LU R23, [R1+0x1c60] ;  /* 0x001c600001177983 */ /* 0x000ea80000300800 */
[----:B-1----:R-:W2:Y:S04]  /*98ba0*/  LDL.LU R0, [R1+0x1c64] ;  /* 0x001c640001007983 */ /* 0x002ea80000300800 */
[----:B------:R0:W-:Y:S01]  /*98bb0*/  STL.64 [R1+0x1c90], R4 ;  /* 0x001c900401007387 */ /* 0x0001e20000100a00 */
[----:B------:R-:W-:-:S03]  /*98bc0*/  IADD3 R8, P6, PT, R21, R13, RZ ;  /* 0x0000000d15087210 */ /* 0x000fc60007fde0ff */
[----:B0-----:R-:W4:Y:S04]  /*98bd0*/  LDL.LU R4, [R1+0x1c68] ;  /* 0x001c680001047983 */ /* 0x001f280000300800 */
[----:B------:R-:W4:Y:S04]  /*98be0*/  LDL.LU R5, [R1+0x1c6c] ;  /* 0x001c6c0001057983 */ /* 0x000f280000300800 */
[----:B------:R-:W4:Y:S04]  /*98bf0*/  LDL.LU R3, [R1+0x1c50] ;  /* 0x001c500001037983 */ /* 0x000f280000300800 */
[----:B------:R-:W4:Y:S04]  /*98c00*/  LDL.LU R6, [R1+0x1c58] ;  /* 0x001c580001067983 */ /* 0x000f280000300800 */
[----:B------:R-:W4:Y:S04]  /*98c10*/  LDL.LU R7, [R1+0x1c5c] ;  /* 0x001c5c0001077983 */ /* 0x000f280000300800 */
[----:B------:R-:W4:Y:S01]  /*98c20*/  LDL.LU R10, [R1+0x1c40] ;  /* 0x001c4000010a7983 */ /* 0x000f220000300800 */
[----:B------:R-:W-:-:S03]  /*98c30*/  IMAD.X R9, R2, 0x1, R14, P6 ;  /* 0x0000000102097824 */ /* 0x000fc600030e060e */
[----:B------:R-:W4:Y:S04]  /*98c40*/  LDL.LU R11, [R1+0x1c44] ;  /* 0x001c4400010b7983 */ /* 0x000f280000300800 */
[----:B------:R-:W4:Y:S04]  /*98c50*/  LDL.LU R18, [R1+0x1c48] ;  /* 0x001c480001127983 */ /* 0x000f280000300800 */
[----:B------:R-:W4:Y:S04]  /*98c60*/  LDL.LU R21, [R1+0x1c4c] ;  /* 0x001c4c0001157983 */ /* 0x000f280000300800 */
[----:B------:R3:W-:Y:S04]  /*98c70*/  STL.64 [R1+0x4b58], R12 ;  /* 0x004b580c01007387 */ /* 0x0007e80000100a00 */
[----:B------:R-:W4:Y:S04]  /*98c80*/  LDL.LU R2, [R1+0x4b90] ;  /* 0x004b900001027983 */ /* 0x000f280000300800 */
[----:B------:R0:W-:Y:S01]  /*98c90*/  STL.64 [R1+0x1c80], R8 ;  /* 0x001c800801007387 */ /* 0x0001e20000100a00 */
[----:B---3--:R-:W-:-:S05]  /*98ca0*/  F2FP.SATFINITE.E4M3.F32.PACK_AB_MERGE_C R12, R19, R15, RZ ;  /* 0x0000000f130c723e */ /* 0x008fca00048070ff */
[----:B------:R1:W-:Y:S01]  /*98cb0*/  STL [R1+0x1c8c], R12 ;  /* 0x001c8c0c01007387 */ /* 0x0003e20000100800 */
[----:B0-----:R-:W-:Y:S02]  /*98cc0*/  F2FP.SATFINITE.E4M3.F32.PACK_AB_MERGE_C R9, R16, R20, RZ ;  /* 0x000000141009723e */ /* 0x001fe400048070ff */
[----:B------:R-:W-:Y:S01]  /*98cd0*/  F2FP.SATFINITE.E4M3.F32.PACK_AB_MERGE_C R8, R24, R27, RZ ;  /* 0x0000001b1808723e */ /* 0x000fe200048070ff */
[----:B-1----:R-:W3:Y:S01]  /*98ce0*/  LDL.LU R12, [R1+0x1c30] ;  /* 0x001c3000010c7983 */ /* 0x002ee20000300800 */
[----:B------:R-:W-:-:S03]  /*98cf0*/  SHF.R.S32.HI R27, RZ, 0x1f, R29 ;  /* 0x0000001fff1b7819 */ /* 0x000fc6000001141d */
[----:B------:R-:W-:Y:S04]  /*98d00*/  STL [R1+0x1c88], R9 ;  /* 0x001c880901007387 */ /* 0x000fe80000100800 */
[----:B------:R-:W3:Y:S04]  /*98d10*/  LDL.LU R16, [R1+0x1c34] ;  /* 0x001c340001107983 */ /* 0x000ee80000300800 */
[----:B------:R4:W-:Y:S04]  /*98d20*/  STL [R1+0x1c78], R8 ;  /* 0x001c780801007387 */ /* 0x0009e80000100800 */
[----:B------:R-:W3:Y:S04]  /*98d30*/  LDL.LU R13, [R1+0x1c38] ;  /* 0x001c3800010d7983 */ /* 0x000ee80000300800 */
[----:B------:R-:W3:Y:S01]  /*98d40*/  LDL.LU R25, [R1+0x1c3c] ;  /* 0x001c3c0001197983 */ /* 0x000ee20000300800 */
[----:B--2---:R-:W-:-:S02]  /*98d50*/  F2FP.SATFINITE.E4M3.F32.PACK_AB_MERGE_C R0, R0, R23, RZ ;  /* 0x000000170000723e */ /* 0x004fc400048070ff */
[----:B----4-:R-:W-:-:S05]  /*98d60*/  IADD3 R8, P6, PT, R29, R2, RZ ;  /* 0x000000021d087210 */ /* 0x010fca0007fde0ff */
[----:B------:R-:W-:-:S05]  /*98d70*/  IMAD.X R9, R27, 0x1, R28, P6 ;  /* 0x000000011b097824 */ /* 0x000fca00030e061c */
[----:B------:R0:W-:Y:S04]  /*98d80*/  STL.64 [R1+0x1c70], R8 ;  /* 0x001c700801007387 */ /* 0x0001e80000100a00 */
[----:B0-----:R-:W2:Y:S04]  /*98d90*/  LDL.LU.64 R8, [R1+0x4b88] ;  /* 0x004b880001087983 */ /* 0x001ea80000300a00 */
[----:B------:R-:W4:Y:S04]  /*98da0*/  LDL.LU R26, [R1+0x1360] ;  /* 0x00136000011a7983 */ /* 0x000f280000300800 */
[----:B------:R-:W4:Y:S04]  /*98db0*/  LDL.LU R15, [R1+0x1364] ;  /* 0x00136400010f7983 */ /* 0x000f280000300800 */
[----:B------:R-:W2:Y:S04]  /*98dc0*/  LDL.LU R19, [R1+0x1368] ;  /* 0x0013680001137983 */ /* 0x000ea80000300800 */
[----:B------:R-:W2:Y:S04]  /*98dd0*/  LDL.LU R20, [R1+0x136c] ;  /* 0x00136c0001147983 */ /* 0x000ea80000300800 */
[----:B------:R0:W-:Y:S04]  /*98de0*/  STL [R1+0x4b48], R28 ;  /* 0x004b481c01007387 */ /* 0x0001e80000100800 */
[----:B0-----:R-:W2:Y:S04]  /*98df0*/  LDL.LU R28, [R1+0x1c54] ;  /* 0x001c5400011c7983 */ /* 0x001ea80000300800 */
[----:B------:R-:W3:Y:S04]  /*98e00*/  LDL.LU R24, [R1+0x8] ;  /* 0x0000080001187983 */ /* 0x000ee80000300800 */
[----:B------:R-:W3:Y:S04]  /*98e10*/  LDL.LU R23, [R1+0x4b84] ;  /* 0x004b840001177983 */ /* 0x000ee80000300800 */
[----:B------:R0:W-:Y:S04]  /*98e20*/  STL [R1+0x2a0], R0 ;  /* 0x0002a00001007387 */ /* 0x0001e80000100800 */
[----:B0-----:R-:W3:Y:S01]  /*98e30*/  LDL.LU R0, [R1+0x4b80] ;  /* 0x004b800001007983 */ /* 0x001ee20000300800 */
[----:B------:R-:W-:-:S05]  /*98e40*/  F2FP.SATFINITE.E4M3.F32.PACK_AB_MERGE_C R5, R5, R4, RZ ;  /* 0x000000040505723e */ /* 0x000fca00048070ff */
[----:B------:R0:W-:Y:S01]  /*98e50*/  STL [R1+0x2a8], R5 ;  /* 0x0002a80501007387 */ /* 0x0001e20000100800 */
[----:B--2---:R-:W-:Y:S02]  /*98e60*/  F2FP.SATFINITE.E4M3.F32.PACK_AB_MERGE_C R28, R28, R3, RZ ;  /* 0x000000031c1c723e */ /* 0x004fe400048070ff */
[----:B---3--:R-:W-:-:S05]  /*98e70*/  IADD3 R4, P6, PT, R29, R0, RZ ;  /* 0x000000001d047210 */ /* 0x008fca0007fde0ff */
[----:B0-----:R-:W-:-:S05]  /*98e80*/  IMAD.X R5, R27, 0x1, R23, P6 ;  /* 0x000000011b057824 */ /* 0x001fca00030e0617 */
[----:B------:R0:W-:Y:S04]  /*98e90*/  STL.64 [R1+0x1c60], R4 ;  /* 0x001c600401007387 */ /* 0x0001e80000100a00 */
[----:B0-----:R-:W2:Y:S04]  /*98ea0*/  LDL.LU.64 R4, [R1+0x4b78] ;  /* 0x004b780001047983 */ /* 0x001ea80000300a00 */
[----:B------:R-:W3:Y:S04]  /*98eb0*/  LDL.LU R3, [R1+0x4b70] ;  /* 0x004b700001037983 */ /* 0x000ee80000300800 */
[----:B------:R0:W-:Y:S02]  /*98ec0*/  STL [R1+0x288], R28 ;  /* 0x0002881c01007387 */ /* 0x0001e40000100800 */
[----:B0-----:R-:W-:-:S02]  /*98ed0*/  F2FP.SATFINITE.E4M3.F32.PACK_AB_MERGE_C R28, R7, R6, RZ ;  /* 0x00000006071c723e */ /* 0x001fc400048070ff */
[----:B---3--:R-:W-:Y:S01]  /*98ee0*/  IADD3 R6, P6, PT, R29, R3, RZ ;  /* 0x000000031d067210 */ /* 0x008fe20007fde0ff */
[----:B------:R-:W-:Y:S04]  /*98ef0*/  STL.64 [R1+0x4b50], R2 ;  /* 0x004b500201007387 */ /* 0x000fe80000100a00 */
[----:B--2---:R-:W-:Y:S01]  /*98f00*/  IMAD.X R7, R27, 0x1, R4, P6 ;  /* 0x000000011b077824 */ /* 0x004fe200030e0604 */
[----:B------:R-:W-:Y:S04]  /*98f10*/  STL [R1+0x290], R28 ;  /* 0x0002901c01007387 */ /* 0x000fe80000100800 */
[----:B------:R0:W-:Y:S04]  /*98f20*/  STL.64 [R1+0x1c50], R6 ;  /* 0x001c500601007387 */ /* 0x0001e80000100a00 */
[----:B0-----:R-:W2:Y:S01]  /*98f30*/  LDL.LU.64 R6, [R1+0x4b68] ;  /* 0x004b680001067983 */ /* 0x001ea20000300a00 */
[----:B------:R-:W-:-:S02]  /*98f40*/  F2FP.SATFINITE.E4M3.F32.PACK_AB_MERGE_C R3, R11, R10, RZ ;  /* 0x0000000a0b03723e */ /* 0x000fc400048070ff */
[----:B------:R-:W-:Y:S02]  /*98f50*/  IADD3 R10, P6, PT, R29, R5, RZ ;  /* 0x000000051d0a7210 */ /* 0x000fe40007fde0ff */
[----:B------:R-:W-:Y:S02]  /*98f60*/  F2FP.SATFINITE.E4M3.F32.PACK_AB_MERGE_C R2, R21, R18, RZ ;  /* 0x000000121502723e */ /* 0x000fe400048070ff */
[----:B------:R-:W3:Y:S04]  /*98f70*/  LDL.LU R18, [R1+0x1c20] ;  /* 0x001c200001127983 */ /* 0x000ee80000300800 */
[----:B------:R0:W-:Y:S04]  /*98f80*/  STL [R1+0x27c], R3 ;  /* 0x00027c0301007387 */ /* 0x0001e80000100800 */
[----:B------:R-:W3:Y:S04]  /*98f90*/  LDL.LU R21, [R1+0x1c24] ;  /* 0x001c240001157983 */ /* 0x000ee80000300800 */
[----:B------:R-:W-:Y:S04]  /*98fa0*/  STL [R1+0x280], R2 ;  /* 0x0002800201007387 */ /* 0x000fe80000100800 */
[----:B0-----:R-:W3:Y:S04]  /*98fb0*/  LDL.LU R3, [R1+0x1c28] ;  /* 0x001c280001037983 */ /* 0x001ee80000300800 */
[----:B------:R-:W3:Y:S04]  /*98fc0*/  LDL.LU R28, [R1+0x1c2c] ;  /* 0x001c2c00011c7983 */ /* 0x000ee80000300800 */
[----:B------:R-:W-:Y:S01]  /*98fd0*/  STL.64 [R1+0x4b38], R4 ;  /* 0x004b380401007387 */ /* 0x000fe20000100a00 */
[----:B--2---:R-:W-:-:S05]  /*98fe0*/  IMAD.X R11, R27, 0x1, R6, P6 ;  /* 0x000000011b0b7824 */ /* 0x004fca00030e0606 */
[----:B------:R0:W-:Y:S04]  /*98ff0*/  STL.64 [R1+0x1c40], R10 ;  /* 0x001c400a01007387 */ /* 0x0001e80000100a00 */
[----:B0-----:R-:W2:Y:S01]  /*99000*/  LDL.LU.64 R10, [R1+0x4b60] ;  /* 0x004b6000010a7983 */ /* 0x001ea20000300a00 */
[----:B------:R-:W-:-:S03]  /*99010*/  F2FP.SATFINITE.E4M3.F32.PACK_AB_MERGE_C R4, R16, R12, RZ ;  /* 0x0000000c1004723e */ /* 0x000fc600048070ff */
[----:B------:R-:W3:Y:S01]  /*99020*/  LDL.LU R16, [R1+0x1c04] ;  /* 0x001c040001107983 */ /* 0x000ee20000300800 */
[----:B------:R-:W-:-:S03]  /*99030*/  F2FP.SATFINITE.E4M3.F32.PACK_AB_MERGE_C R2, R25, R13, RZ ;  /* 0x0000000d1902723e */ /* 0x000fc600048070ff */
[----:B------:R0:W-:Y:S04]  /*99040*/  STL [R1+0x270], R4 ;  /* 0x0002700401007387 */ /* 0x0001e80000100800 */
[----:B------:R1:W-:Y:S01]  /*99050*/  STL.64 [R1+0x4b40], R6 ;  /* 0x004b400601007387 */ /* 0x0003e20000100a00 */
[----:B0-----:R-:W-:-:S03]  /*99060*/  IADD3 R4, P6, PT, R29, R7, RZ ;  /* 0x000000071d047210 */ /* 0x001fc60007fde0ff */
[----:B------:R4:W-:Y:S02]  /*99070*/  STL [R1+0x274], R2 ;  /* 0x0002740201007387 */ /* 0x0009e40000100800 */
[----:B------:R-:W-:Y:S02]  /*99080*/  IMAD.X R5, R27, 0x1, R9, P6 ;  /* 0x000000011b057824 */ /* 0x000fe400030e0609 */
[----:B-1----:R-:W3:Y:S01]  /*99090*/  LDL.LU R6, [R1+0x1c1c] ;  /* 0x001c1c0001067983 */ /* 0x002ee20000300800 */
[----:B----4-:R-:W-:-:S03]  /*990a0*/  F2FP.SATFINITE.E4M3.F32.PACK_AB_MERGE_C R2, R15, R26, RZ ;  /* 0x0000001a0f02723e */ /* 0x010fc600048070ff */
[----:B------:R-:W4:Y:S01]  /*990b0*/  LDL.LU R7, [R1+0x1c00] ;  /* 0x001c000001077983 */ /* 0x000f220000300800 */
[----:B------:R-:W-:Y:S02]  /*990c0*/  F2FP.SATFINITE.E4M3.F32.PACK_AB_MERGE_C R15, R20, R19, RZ ;  /* 0x00000013140f723e */ /* 0x000fe400048070ff */
[----:B------:R-:W-:Y:S01]  /*990d0*/  IADD3 R12, P6, PT, R29, R8, RZ ;  /* 0x000000081d0c7210 */ /* 0x000fe20007fde0ff */
[----:B------:R0:W-:Y:S04]  /*990e0*/  STL.64 [R1+0x1c38], R4 ;  /* 0x001c380401007387 */ /* 0x0001e80000100a00 */
[----:B------:R-:W-:Y:S04]  /*990f0*/  STL [R1+0x264], R2 ;  /* 0x0002640201007387 */ /* 0x000fe80000100800 */
[----:B0-----:R-:W4:Y:S04]  /*99100*/  LDL.LU R4, [R1+0x1c08] ;  /* 0x001c080001047983 */ /* 0x001f280000300800 */
[----:B------:R-:W4:Y:S04]  /*99110*/  LDL.LU R20, [R1+0x1c0c] ;  /* 0x001c0c0001147983 */ /* 0x000f280000300800 */
[----:B------:R-:W4:Y:S04]  /*99120*/  LDL.LU R5, [R1+0x1bf0] ;  /* 0x001bf00001057983 */ /* 0x000f280000300800 */
[----:B------:R-:W4:Y:S04]  /*99130*/  LDL.LU R25, [R1+0x1bf4] ;  /* 0x001bf40001197983 */ /* 0x000f280000300800 */
[----:B------:R0:W-:Y:S04]  /*99140*/  STL [R1+0x4700], R15 ;  /* 0x0047000f01007387 */ /* 0x0001e80000100800 */
[----:B0-----:R-:W4:Y:S04]  /*99150*/  LDL.LU R15, [R1+0x1c18] ;  /* 0x001c1800010f7983 */ /* 0x001f280000300800 */
[----:B------:R0:W-:Y:S04]  /*99160*/  STL.64 [R1+0x4b30], R8 ;  /* 0x004b300801007387 */ /* 0x0001e80000100a00 */
[----:B0-----:R-:W4:Y:S04]  /*99170*/  LDL.LU R8, [R1+0x1c10] ;  /* 0x001c100001087983 */ /* 0x001f280000300800 */
[----:B------:R-:W4:Y:S01]  /*99180*/  LDL.LU R9, [R1+0x1c14] ;  /* 0x001c140001097983 */ /* 0x000f220000300800 */
[----:B--2---:R-:W-:-:S05]  /*99190*/  IMAD.X R13, R27, 0x1, R10, P6 ;  /* 0x000000011b0d7824 */ /* 0x004fca00030e060a */
[----:B------:R0:W-:Y:S04]  /*991a0*/  STL.64 [R1+0x1c30], R12 ;  /* 0x001c300c01007387 */ /* 0x0001e80000100a00 */
[----:B0-----:R-:W2:Y:S01]  /*991b0*/  LDL.LU.64 R12, [R1+0x4b58] ;  /* 0x004b5800010c7983 */ /* 0x001ea20000300a00 */
[----:B---3--:R-:W-:-:S03]  /*991c0*/  F2FP.SATFINITE.E4M3.F32.PACK_AB_MERGE_C R2, R21, R18, RZ ;  /* 0x000000121502723e */ /* 0x008fc600048070ff */
[----:B------:R-:W3:Y:S04]  /*991d0*/  LDL.LU R26, [R1+0x1bf8] ;  /* 0x001bf800011a7983 */ /* 0x000ee80000300800 */
[----:B------:R-:W3:Y:S01]  /*991e0*/  LDL.LU R19, [R1+0x1bfc] ;  /* 0x001bfc0001137983 */ /* 0x000ee20000300800 */
[----:B------:R-:W-:-:S03]  /*991f0*/  F2FP.SATFINITE.E4M3.F32.PACK_AB_MERGE_C R28, R28, R3, RZ ;  /* 0x000000031c1c723e */ /* 0x000fc600048070ff */
[----:B------:R-:W3:Y:S04]  /*99200*/  LDL.LU R18, [R1+0x1be0] ;  /* 0x001be00001127983 */ /* 0x000ee80000300800 */
[----:B------:R-:W3:Y:S04]  /*99210*/  LDL.LU R21, [R1+0x1be4] ;  /* 0x001be40001157983 */ /* 0x000ee80000300800 */
[----:B------:R0:W-:Y:S04]  /*99220*/  STL [R1+0x454], R2 ;  /* 0x0004540201007387 */ /* 0x0001e80000100800 */
[----:B------:R1:W-:Y:S01]  /*99230*/  STL [R1+0x474], R28 ;  /* 0x0004741c01007387 */ /* 0x0003e20000100800 */
[----:B0-----:R-:W-:-:S05]  /*99240*/  IADD3 R2, P6, PT, R29, R11, RZ ;  /* 0x0000000b1d027210 */ /* 0x001fca0007fde0ff */
[----:B--2---:R-:W-:Y:S01]  /*99250*/  IMAD.X R3, R27, 0x1, R12, P6 ;  /* 0x000000011b037824 */ /* 0x004fe200030e060c */
[----:B-1----:R-:W-:-:S04]  /*99260*/  IADD3 R28, P6, PT, R29, R13, RZ ;  /* 0x0000000d1d1c7210 */ /* 0x002fc80007fde0ff */
[----:B------:R0:W-:Y:S01]  /*99270*/  STL.64 [R1+0x1c28], R2 ;  /* 0x001c280201007387 */ /* 0x0001e20000100a00 */
[----:B------:R-:W-:-:S03]  /*99280*/  IMAD.X R29, R27, 0x1, R14, P6 ;  /* 0x000000011b1d7824 */ /* 0x000fc600030e060e */
[----:B0-----:R-:W2:Y:S04]  /*99290*/  LDL.LU.64 R2, [R1+0x4b50] ;  /* 0x004b500001027983 */ /* 0x001ea80000300a00 */
[----:B------:R0:W-:Y:S04]  /*992a0*/  STL.64 [R1+0x1c20], R28 ;  /* 0x001c201c01007387 */ /* 0x0001e80000100a00 */
[----:B0-----:R-:W3:Y:S01]  /*992b0*/  LDL.LU R28, [R1+0x4b48] ;  /* 0x004b4800011c7983 */ /* 0x001ee20000300800 */
[----:B----4-:R-:W-:Y:S02]  /*992c0*/  F2FP.SATFINITE.E4M3.F32.PACK_AB_MERGE_C R8, R9, R8, RZ ;  /* 0x000000080908723e */ /* 0x010fe400048070ff */
[----:B------:R-:W-:Y:S01]  /*992d0*/  F2FP.SATFINITE.E4M3.F32.PACK_AB_MERGE_C R9, R6, R15, RZ ;  /* 0x0000000f0609723e */ /* 0x000fe200048070ff */
[----:B------:R-:W4:Y:S01]  /*992e0*/  LDL.LU R29, [R1+0x1be8] ;  /* 0x001be800011d7983 */ /* 0x000f220000300800 */
[----:B------:R-:W-:-:S03]  /*992f0*/  F2FP.SATFINITE.E4M3.F32.PACK_AB_MERGE_C R6, R16, R7, RZ ;  /* 0x000000071006723e */ /* 0x000fc600048070ff */
[----:B------:R-:W4:Y:S04]  /*99300*/  LDL.LU R27, [R1+0x1bec] ;  /* 0x001bec00011b7983 */ /* 0x000f280000300800 */
[----:B------:R0:W-:Y:S01]  /*99310*/  STL [R1+0x420], R8 ;  /* 0x0004200801007387 */ /* 0x0001e20000100800 */
[----:B------:R-:W-:-:S03]  /*99320*/  SHF.R.S32.HI R16, RZ, 0x1f, R24 ;  /* 0x0000001fff107819 */ /* 0x000fc60000011418 */
[----:B0-----:R-:W4:Y:S04]  /*99330*/  LDL.LU R8, [R1+0x1bd0] ;  /* 0x001bd00001087983 */ /* 0x001f280000300800 */
[----:B------:R0:W-:Y:S04]  /*99340*/  STL [R1+0x424], R9 ;  /* 0x0004240901007387 */ /* 0x0001e80000100800 */
[----:B0-----:R-:W4:Y:S04]  /*99350*/  LDL.LU R9, [R1+0x1bd4] ;  /* 0x001bd40001097983 */ /* 0x001f280000300800 */
[----:B------:R2:W-:Y:S01]  /*99360*/  STL [R1+0x3ec], R6 ;  /* 0x0003ec0601007387 */ /* 0x0005e20000100800 */
[----:B------:R-:W-:-:S02]  /*99370*/  F2FP.SATFINITE.E4M3.F32.PACK_AB_MERGE_C R4, R20, R4, RZ ;  /* 0x000000041404723e */ /* 0x000fc400048070ff */
[----:B------:R-:W-:Y:S02]  /*99380*/  F2FP.SATFINITE.E4M3.F32.PACK_AB_MERGE_C R25, R25, R5, RZ ;  /* 0x000000051919723e */ /* 0x000fe400048070ff */
[----:B--2---:R-:W-:Y:S01]  /*99390*/  IADD3 R6, P6, PT, R24, R2, RZ ;  /* 0x0000000218067210 */ /* 0x004fe20007fde0ff */
[----:B------:R-:W-:Y:S04]  /*993a0*/  STL [R1+0x4b20], R2 ;  /* 0x004b200201007387 */ /* 0x000fe80000100800 */
[----:B---3--:R-:W-:-:S05]  /*993b0*/  IMAD.X R7, R16, 0x1, R28, P6 ;  /* 0x0000000110077824 */ /* 0x008fca00030e061c */
[----:B------:R0:W-:Y:S04]  /*993c0*/  STL.64 [R1+0x1c00], R6 ;  /* 0x001c000601007387 */ /* 0x0001e80000100a00 */
[----:B0-----:R-:W2:Y:S04]  /*993d0*/  LDL.LU.64 R6, [R1+0x4b40] ;  /* 0x004b400001067983 */ /* 0x001ea80000300a00 */
[----:B------:R-:W3:Y:S04]  /*993e0*/  LDL.LU R2, [R1+0x1bc8] ;  /* 0x001bc80001027983 */ /* 0x000ee80000300800 */
[----:B------:R-:W3:Y:S04]  /*993f0*/  LDL.LU R15, [R1+0x1bcc] ;  /* 0x001bcc00010f7983 */ /* 0x000ee80000300800 */
[----:B------:R0:W-:Y:S04]  /*99400*/  STL [R1+0x4b24], R28 ;  /* 0x004b241c01007387 */ /* 0x0001e80000100800 */
[----:B0-----:R-:W2:Y:S04]  /*99410*/  LDL.LU R28, [R1+0x1bc4] ;  /* 0x001bc400011c7983 */ /* 0x001ea80000300800 */
[----:B------:R-:W2:Y:S04]  /*99420*/  LDL.LU R20, [R1+0x10] ;  /* 0x0000100001147983 */ /* 0x000ea80000300800 */
[----:B------:R0:W-:Y:S02]  /*99430*/  STL [R1+0x3f8], R4 ;  /* 0x0003f80401007387 */ /* 0x0001e40000100800 */
[----:B0-----:R-:W-:-:S02]  /*99440*/  IADD3 R4, P6, PT, R24, R0, RZ ;  /* 0x0000000018047210 */ /* 0x001fc40007fde0ff */
[----:B------:R-:W-:Y:S03]  /*99450*/  STL [R1+0x37c], R25 ;  /* 0x00037c1901007387 */ /* 0x000fe60000100800 */
[----:B------:R-:W-:-:S05]  /*99460*/  IMAD.X R5, R16, 0x1, R23, P6 ;  /* 0x0000000110057824 */ /* 0x000fca00030e0617 */
[----:B------:R0:W-:Y:S04]  /*99470*/  STL.64 [R1+0x1bf0], R4 ;  /* 0x001bf00401007387 */ /* 0x0001e80000100a00 */
[----:B0-----:R-:W2:Y:S01]  /*99480*/  LDL.LU.64 R4, [R1+0x4b38] ;  /* 0x004b380001047983 */ /* 0x001ea20000300a00 */
[----:B------:R-:W-:Y:S02]  /*99490*/  F2FP.SATFINITE.E4M3.F32.PACK_AB_MERGE_C R19, R19, R26, RZ ;  /* 0x0000001a1313723e */ /* 0x000fe400048070ff */
[----:B------:R-:W-:Y:S01]  /*994a0*/  F2FP.SATFINITE.E4M3.F32.PACK_AB_MERGE_C R21, R21, R18, RZ ;  /* 0x000000121515723e */ /* 0x000fe200048070ff */
[----:B------:R-:W3:Y:S01]  /*994b0*/  LDL.LU R25, [R1+0x1bb0] ;  /* 0x001bb00001197983 */ /* 0x000ee20000300800 */
[----:B------:R-:W-:-:S03]  /*994c0*/  IADD3 R18, P6, PT, R24, R3, RZ ;  /* 0x0000000318127210 */ /* 0x000fc60007fde0ff */
[----:B------:R-:W3:Y:S04]  /*994d0*/  LDL.LU R26, [R1+0x1bb4] ;  /* 0x001bb400011a7983 */ /* 0x000ee80000300800 */
[----:B------:R-:W-:Y:S01]  /*994e0*/  STL [R1+0x538], R19 ;  /* 0x0005381301007387 */ /* 0x000fe20000100800 */
[----:B----4-:R-:W-:-:S03]  /*994f0*/  F2FP.SATFINITE.E4M3.F32.PACK_AB_MERGE_C R27, R27, R29, RZ ;  /* 0x0000001d1b1b723e */ /* 0x010fc600048070ff */
[----:B------:R0:W-:Y:S01]  /*99500*/  STL [R1+0x4600], R21 ;  /* 0x0046001501007387 */ /* 0x0001e20000100800 */
[----:B------:R-:W-:-:S03]  /*99510*/  F2FP.SATFINITE.E4M3.F32.PACK_AB_MERGE_C R9, R9, R8, RZ ;  /* 0x000000080909723e */ /* 0x000fc600048070ff */
[----:B0-----:R-:W4:Y:S04]  /*99520*/  LDL.LU R21, [R1+0x1bc0] ;  /* 0x001bc00001157983 */ /* 0x001f280000300800 */
[----:B------:R0:W-:Y:S04]  /*99530*/  STL [R1+0x4b08], R3 ;  /* 0x004b080301007387 */ /* 0x0001e80000100800 */
[----:B0-----:R-:W3:Y:S01]  /*99540*/  LDL.LU R3, [R1+0x1bdc] ;  /* 0x001bdc0001037983 */ /* 0x001ee20000300800 */
[----:B--2---:R-:W-:Y:S01]  /*99550*/  IMAD.X R19, R16, 0x1, R4, P6 ;  /* 0x0000000110137824 */ /* 0x004fe200030e0604 */
[----:B------:R-:W-:-:S04]  /*99560*/  IADD3 R8, P6, PT, R24, R5, RZ ;  /* 0x0000000518087210 */ /* 0x000fc80007fde0ff */
[----:B------:R0:W-:Y:S04]  /*99570*/  STL.64 [R1+0x1be0], R18 ;  /* 0x001be01201007387 */ /* 0x0001e80000100a00 */
[----:B0-----:R-:W2:Y:S04]  /*99580*/  LDL.LU R19, [R1+0x1bb8] ;  /* 0x001bb80001137983 */ /* 0x001ea80000300800 */
[----:B------:R-:W2:Y:S04]  /*99590*/  LDL.LU R18, [R1+0x1bbc] ;  /* 0x001bbc0001127983 */ /* 0x000ea80000300800 */
[----:B------:R0:W-:Y:S04]  /*995a0*/  STL [R1+0x5e8], R27 ;  /* 0x0005e81b01007387 */ /* 0x0001e80000100800 */
[----:B------:R-:W2:Y:S04]  /*995b0*/  LDL.LU R29, [R1+0x1ba0] ;  /* 0x001ba000011d7983 */ /* 0x000ea80000300800 */
[----:B0-----:R-:W2:Y:S04]  /*995c0*/  LDL.LU R27, [R1+0x1ba4] ;  /* 0x001ba400011b7983 */ /* 0x001ea80000300800 */
[----:B------:R0:W-:Y:S04]  /*995d0*/  STL [R1+0x294], R9 ;  /* 0x0002940901007387 */ /* 0x0001e80000100800 */
[----:B------:R1:W-:Y:S01]  /*995e0*/  STL.64 [R1+0x4b10], R4 ;  /* 0x004b100401007387 */ /* 0x0003e20000100a00 */
[----:B0-----:R-:W-:-:S03]  /*995f0*/  IMAD.X R9, R16, 0x1, R6, P6 ;  /* 0x0000000110097824 */ /* 0x001fc600030e0606 */
[----:B-1----:R-:W2:Y:S04]  /*99600*/  LDL.LU R5, [R1+0x1bd8] ;  /* 0x001bd80001057983 */ /* 0x002ea80000300800 */
[----:B------:R0:W-:Y:S04]  /*99610*/  STL.64 [R1+0x1bd0], R8 ;  /* 0x001bd00801007387 */ /* 0x0001e80000100a00 */
[----:B0-----:R-:W4:Y:S01]  /*99620*/  LDL.LU.64 R8, [R1+0x4b30] ;  /* 0x004b300001087983 */ /* 0x001f220000300a00 */
[----:B------:R-:W-:Y:S02]  /*99630*/  IADD3 R4, P6, PT, R24, R7, RZ ;  /* 0x0000000718047210 */ /* 0x000fe40007fde0ff */
[----:B---3--:R-:W-:-:S02]  /*99640*/  F2FP.SATFINITE.E4M3.F32.PACK_AB_MERGE_C R2, R15, R2, RZ ;  /* 0x000000020f02723e */ /* 0x008fc400048070ff */
[----:B--2---:R-:W-:Y:S02]  /*99650*/  F2FP.SATFINITE.E4M3.F32.PACK_AB_MERGE_C R5, R3, R5, RZ ;  /* 0x000000050305723e */ /* 0x004fe400048070ff */
[----:B----4-:R-:W-:-:S03]  /*99660*/  F2FP.SATFINITE.E4M3.F32.PACK_AB_MERGE_C R3, R28, R21, RZ ;  /* 0x000000151c03723e */ /* 0x010fc600048070ff */
[----:B------:R0:W-:Y:S04]  /*99670*/  STL [R1+0x29c], R5 ;  /* 0x00029c0501007387 */ /* 0x0001e80000100800 */
[----:B------:R-:W-:Y:S04]  /*99680*/  STL.64 [R1+0x4b00], R6 ;  /* 0x004b000601007387 */ /* 0x000fe80000100a00 */
[----:B------:R-:W-:Y:S01]  /*99690*/  STL [R1+0x1bd8], R3 ;  /* 0x001bd80301007387 */ /* 0x000fe20000100800 */
[----:B0-----:R-:W-:-:S03]  /*996a0*/  IMAD.X R5, R16, 0x1, R9, P6 ;  /* 0x0000000110057824 */ /* 0x001fc600030e0609 */
[----:B------:R-:W-:Y:S04]  /*996b0*/  STL.64 [R1+0x4b18], R22 ;  /* 0x004b181601007387 */ /* 0x000fe80000100a00 */
[----:B------:R-:W-:Y:S04]  /*996c0*/  STL.64 [R1+0x1bc0], R4 ;  /* 0x001bc00401007387 */ /* 0x000fe80000100a00 */
[----:B------:R0:W-:Y:S04]  /*996d0*/  STL [R1+0x1bc8], R2 ;  /* 0x001bc80201007387 */ /* 0x0001e80000100800 */
[----:B------:R-:W2:Y:S04]  /*996e0*/  LDL.LU R28, [R1+0x1ba8] ;  /* 0x001ba800011c7983 */ /* 0x000ea80000300800 */
[----:B0-----:R-:W2:Y:S04]  /*996f0*/  LDL.LU R2, [R1+0x1bac] ;  /* 0x001bac0001027983 */ /* 0x001ea80000300800 */
[----:B------:R-:W3:Y:S04]  /*99700*/  LDL.LU R22, [R1+0x1b94] ;  /* 0x001b940001167983 */ /* 0x000ee80000300800 */
[----:B------:R-:W3:Y:S01]  /*99710*/  LDL.LU R23, [R1+0x1b98] ;  /* 0x001b980001177983 */ /* 0x000ee20000300800 */
[----:B------:R-:W-:-:S02]  /*99720*/  IADD3 R6, P6, PT, R24, R8, RZ ;  /* 0x0000000818067210 */ /* 0x000fc40007fde0ff */
[----:B------:R-:W-:-:S03]  /*99730*/  F2FP.SATFINITE.E4M3.F32.PACK_AB_MERGE_C R25, R26, R25, RZ ;  /* 0x000000191a19723e */ /* 0x000fc600048070ff */
[----:B------:R-:W-:Y:S01]  /*99740*/  IMAD.X R7, R16, 0x1, R10, P6 ;  /* 0x0000000110077824 */ /* 0x000fe200030e060a */
[----:B---3--:R0:W-:Y:S04]  /*99750*/  STL.64 [R1+0x4b28], R22 ;  /* 0x004b281601007387 */ /* 0x0081e80000100a00 */
[----:B------:R-:W3:Y:S04]  /*99760*/  LDL.LU R15, [R1+0x1b9c] ;  /* 0x001b9c00010f7983 */ /* 0x000ee80000300800 */
[----:B------:R-:W4:Y:S04]  /*99770*/  LDL.LU R4, [R1+0x1b84] ;  /* 0x001b840001047983 */ /* 0x000f280000300800 */
[----:B------:R-:W3:Y:S04]  /*99780*/  LDL.LU R5, [R1+0x1b88] ;  /* 0x001b880001057983 */ /* 0x000ee80000300800 */
[----:B------:R-:W3:Y:S04]  /*99790*/  LDL.LU R21, [R1+0x1b8c] ;  /* 0x001b8c0001157983 */ /* 0x000ee80000300800 */
[----:B------:R1:W-:Y:S01]  /*997a0*/  STL [R1+0x41e8], R25 ;  /* 0x0041e81901007387 */ /* 0x0003e20000100800 */
[----:B0-----:R-:W-:-:S03]  /*997b0*/  IADD3 R22, P6, PT, R24, R11, RZ ;  /* 0x0000000b18167210 */ /* 0x001fc60007fde0ff */
[----:B-1----:R-:W4:Y:S04]  /*997c0*/  LDL.LU R25, [R1+0x1b80] ;  /* 0x001b800001197983 */ /* 0x002f280000300800 */
[----:B------:R0:W-:Y:S04]  /*997d0*/  STL [R1+0x4af0], R8 ;  /* 0x004af00801007387 */ /* 0x0001e80000100800 */
[----:B0-----:R-:W3:Y:S04]  /*997e0*/  LDL.LU R8, [R1+0x1b90] ;  /* 0x001b900001087983 */ /* 0x001ee80000300800 */
[----:B------:R0:W-:Y:S04]  /*997f0*/  STL.64 [R1+0x1bb0], R6 ;  /* 0x001bb00601007387 */ /* 0x0001e80000100a00 */
[----:B------:R-:W3:Y:S01]  /*99800*/  LDL.LU R3, [R1+0x1b70] ;  /* 0x001b700001037983 */ /* 0x000ee20000300800 */
[----:B0-----:R-:W-:-:S02]  /*99810*/  F2FP.SATFINITE.E4M3.F32.PACK_AB_MERGE_C R6, R18, R19, RZ ;  /* 0x000000131206723e */ /* 0x001fc400048070ff */
[----:B------:R-:W-:-:S03]  /*99820*/  F2FP.SATFINITE.E4M3.F32.PACK_AB_MERGE_C R7, R27, R29, RZ ;  /* 0x0000001d1b07723e */ /* 0x000fc600048070ff */
[----:B------:R0:W-:Y:S01]  /*99830*/  STL [R1+0x1be8], R6 ;  /* 0x001be80601007387 */ /* 0x0001e20000100800 */
[----:B------:R-:W-:-:S03]  /*99840*/  IMAD.X R23, R16, 0x1, R12, P6 ;  /* 0x0000000110177824 */ /* 0x000fc600030e060c */
[----:B0-----:R-:W3:Y:S04]  /*99850*/  LDL.LU R6, [R1+0x1b78] ;  /* 0x001b780001067983 */ /* 0x001ee80000300800 */
[----:B------:R0:W-:Y:S04]  /*99860*/  STL [R1+0x1bcc], R7 ;  /* 0x001bcc0701007387 */ /* 0x0001e80000100800 */
[----:B0-----:R-:W3:Y:S04]  /*99870*/  LDL.LU R7, [R1+0x1b7c] ;  /* 0x001b7c0001077983 */ /* 0x001ee80000300800 */
[----:B------:R-:W3:Y:S04]  /*99880*/  LDL.LU R26, [R1+0x1b64] ;  /* 0x001b6400011a7983 */ /* 0x000ee80000300800 */
[----:B------:R-:W3:Y:S04]  /*99890*/  LDL.LU R19, [R1+0x1b68] ;  /* 0x001b680001137983 */ /* 0x000ee80000300800 */
[----:B------:R-:W3:Y:S04]  /*998a0*/  LDL.LU R18, [R1+0x1b6c] ;  /* 0x001b6c0001127983 */ /* 0x000ee80000300800 */
[----:B------:R0:W-:Y:S04]  /*998b0*/  STL.64 [R1+0x4af8], R10 ;  /* 0x004af80a01007387 */ /* 0x0001e80000100a00 */
[----:B0-----:R-:W3:Y:S04]  /*998c0*/  LDL.LU R10, [R1+0x1b74] ;  /* 0x001b7400010a7983 */ /* 0x001ee80000300800 */
[----:B------:R-:W3:Y:S04]  /*998d0*/  LDL.LU R11, [R1+0x1b60] ;  /* 0x001b6000010b7983 */ /* 0x000ee80000300800 */
[----:B------:R0:W-:Y:S01]  /*998e0*/  STL.64 [R1+0x1bb8], R22 ;  /* 0x001bb81601007387 */ /* 0x0001e20000100a00 */
[----:B--2---:R-:W-:-:S02]  /*998f0*/  F2FP.SATFINITE.E4M3.F32.PACK_AB_MERGE_C R2, R2, R28, RZ ;  /* 0x0000001c0202723e */ /* 0x004fc400048070ff */
[----:B0-----:R-:W-:Y:S01]  /*99900*/  IADD3 R22, P6, PT, R24, R13, RZ ;  /* 0x0000000d18167210 */ /* 0x001fe20007fde0ff */
[----:B------:R-:W-:Y:S02]  /*99910*/  IMAD.MOV.U32 R23, RZ, RZ, R16 ;  /* 0x000000ffff177224 */ /* 0x000fe400078e0010 */
[----:B------:R-:W2:Y:S02]  /*99920*/  LDL.LU R16, [R1+0x1b50] ;  /* 0x001b500001107983 */ /* 0x000ea40000300800 */
[----:B------:R-:W-:Y:S02]  /*99930*/  IMAD.X R23, R23, 0x1, R14, P6 ;  /* 0x0000000117177824 */ /* 0x000fe400030e060e */
[----:B------:R-:W2:Y:S04]  /*99940*/  LDL.LU R29, [R1+0x1b54] ;  /* 0x001b5400011d7983 */ /* 0x000ea80000300800 */
[----:B------:R-:W2:Y:S04]  /*99950*/  LDL.LU R27, [R1+0x1b58] ;  /* 0x001b5800011b7983 */ /* 0x000ea80000300800 */
[----:B------:R-:W2:Y:S04]  /*99960*/  LDL.LU R24, [R1+0x1b5c] ;  /* 0x001b5c0001187983 */ /* 0x000ea80000300800 */
[----:B------:R0:W-:Y:S04]  /*99970*/  STL.64 [R1+0x1ba0], R22 ;  /* 0x001ba01601007387 */ /* 0x0001e80000100a00 */
[----:B0-----:R-:W3:Y:S04]  /*99980*/  LDL.LU.64 R22, [R1+0x4b28] ;  /* 0x004b280001167983 */ /* 0x001ee80000300a00 */
[----:B------:R-:W2:Y:S04]  /*99990*/  LDL.LU R28, [R1+0x4b24] ;  /* 0x004b2400011c7983 */ /* 0x000ea80000300800 */
[----:B------:R0:W-:Y:S04]  /*999a0*/  STL [R1+0x1bac], R2 ;  /* 0x001bac0201007387 */ /* 0x0001e80000100800 */
[----:B0-----:R-:W2:Y:S01]  /*999b0*/  LDL.LU R2, [R1+0x4b20] ;  /* 0x004b200001027983 */ /* 0x001ea20000300800 */
[----:B---3--:R-:W-:-:S02]  /*999c0*/  F2FP.SATFINITE.E4M3.F32.PACK_AB_MERGE_C R22, R22, R8, RZ ;  /* 0x000000081616723e */ /* 0x008fc400048070ff */
[----:B------:R-:W-:Y:S02]  /*999d0*/  F2FP.SATFINITE.E4M3.F32.PACK_AB_MERGE_C R8, R15, R23, RZ ;  /* 0x000000170f08723e */ /* 0x000fe400048070ff */
[----:B------:R-:W-:Y:S01]  /*999e0*/  SHF.R.S32.HI R15, RZ, 0x1f, R20 ;  /* 0x0000001fff0f7819 */ /* 0x000fe20000011414 */
[----:B------:R2:W-:Y:S04]  /*999f0*/  STL [R1+0x1ba8], R22 ;  /* 0x001ba81601007387 */ /* 0x0005e80000100800 */
[----:B------:R-:W-:Y:S01]  /*99a00*/  STL [R1+0x1b98], R8 ;  /* 0x001b980801007387 */ /* 0x000fe20000100800 */
[----:B--2---:R-:W-:-:S05]  /*99a10*/  IADD3 R22, P6, PT, R20, R2, RZ ;  /* 0x0000000214167210 */ /* 0x004fca0007fde0ff */
[----:B------:R-:W-:-:S05]  /*99a20*/  IMAD.X R23, R15, 0x1, R28, P6 ;  /* 0x000000010f177824 */ /* 0x000fca00030e061c */
[----:B------:R0:W-:Y:S04]  /*99a30*/  STL.64 [R1+0x1b90], R22 ;  /* 0x001b901601007387 */ /* 0x0001e80000100a00 */
[----:B0-----:R-:W2:Y:S01]  /*99a40*/  LDL.LU.64 R22, [R1+0x4b18] ;  /* 0x004b180001167983 */ /* 0x001ea20000300a00 */
[----:B----4-:R-:W-:Y:S02]  /*99a50*/  F2FP.SATFINITE.E4M3.F32.PACK_AB_MERGE_C R8, R4, R25, RZ ;  /* 0x000000190408723e */ /* 0x010fe400048070ff */
[----:B------:R-:W-:-:S03]  /*99a60*/  F2FP.SATFINITE.E4M3.F32.PACK_AB_MERGE_C R4, R21, R5, RZ ;  /* 0x000000051504723e */ /* 0x000fc600048070ff */
[----:B------:R0:W-:Y:S04]  /*99a70*/  STL [R1+0x278], R8 ;  /* 0x0002780801007387 */ /* 0x0001e80000100800 */
[----:B------:R1:W-:Y:S04]  /*99a80*/  STL [R1+0x1b88], R4 ;  /* 0x001b880401007387 */ /* 0x0003e80000100800 */
[----:B0-----:R-:W3:Y:S01]  /*99a90*/  LDL.LU R8, [R1+0x1350] ;  /* 0x0013500001087983 */ /* 0x001ee20000300800 */
[----:B-1----:R-:W-:-:S03]  /*99aa0*/  IADD3 R4, P6, PT, R20, R0, RZ ;  /* 0x0000000014047210 */ /* 0x002fc60007fde0ff */
[----:B------:R-:W4:Y:S04]  /*99ab0*/  LDL.LU R25, [R1+0x1b48] ;  /* 0x001b480001197983 */ /* 0x000f280000300800 */
[----:B------:R-:W4:Y:S01]  /*99ac0*/  LDL.LU R21, [R1+0x1b4c] ;  /* 0x001b4c0001157983 */ /* 0x000f220000300800 */
[----:B------:R-:W-:-:S03]  /*99ad0*/  F2FP.SATFINITE.E4M3.F32.PACK_AB_MERGE_C R10, R10, R3, RZ ;  /* 0x000000030a0a723e */ /* 0x000fc600048070ff */
[----:B------:R0:W-:Y:S04]  /*99ae0*/  STL [R1+0x4ae0], R0 ;  /* 0x004ae00001007387 */ /* 0x0001e80000100800 */
[----:B0-----:R-:W3:Y:S01]  /*99af0*/  LDL.LU R0, [R1+0x1b44] ;  /* 0x001b440001007983 */ /* 0x001ee20000300800 */
[----:B--2---:R-:W-:-:S05]  /*99b00*/  IMAD.X R5, R15, 0x1, R23, P6 ;  /* 0x000000010f057824 */ /* 0x004fca00030e0617 */
[----:B------:R0:W-:Y:S04]  /*99b10*/  STL.64 [R1+0x1b80], R4 ;  /* 0x001b800401007387 */ /* 0x0001e80000100a00 */
[----:B0-----:R-:W2:Y:S04]  /*99b20*/  LDL.LU.64 R4, [R1+0x4b10] ;  /* 0x004b100001047983 */ /* 0x001ea80000300a00 */
[----:B------:R-:W2:Y:S04]  /*99b30*/  LDL.LU R3, [R1+0x4b08] ;  /* 0x004b080001037983 */ /* 0x000ea80000300800 */
[----:B------:R0:W-:Y:S02]  /*99b40*/  STL [R1+0x26c], R10 ;  /* 0x00026c0a01007387 */ /* 0x0001e40000100800 */
[----:B0-----:R-:W-:-:S05]  /*99b50*/  F2FP.SATFINITE.E4M3.F32.PACK_AB_MERGE_C R10, R7, R6, RZ ;  /* 0x00000006070a723e */ /* 0x001fca00048070ff */
[----:B------:R-:W-:Y:S01]  /*99b60*/  STL [R1+0x1b78], R10 ;  /* 0x001b780a01007387 */ /* 0x000fe20000100800 */
[----:B--2---:R-:W-:-:S05]  /*99b70*/  IADD3 R6, P6, PT, R20, R3, RZ ;  /* 0x0000000314067210 */ /* 0x004fca0007fde0ff */
[----:B------:R-:W-:-:S05]  /*99b80*/  IMAD.X R7, R15, 0x1, R4, P6 ;  /* 0x000000010f077824 */ /* 0x000fca00030e0604 */
[----:B------:R0:W-:Y:S04]  /*99b90*/  STL.64 [R1+0x1b70], R6 ;  /* 0x001b700601007387 */ /* 0x0001e80000100a00 */
[----:B0-----:R-:W2:Y:S01]  /*99ba0*/  LDL.LU.64 R6, [R1+0x4b00] ;  /* 0x004b000001067983 */ /* 0x001ea20000300a00 */
[----:B------:R-:W-:Y:S02]  /*99bb0*/  F2FP.SATFINITE.E4M3.F32.PACK_AB_MERGE_C R26, R26, R11, RZ ;  /* 0x0000000b1a1a723e */ /* 0x000fe400048070ff */
[----:B------:R-:W-:Y:S02]  /*99bc0*/  IADD3 R10, P6, PT, R20, R5, RZ ;  /* 0x00000005140a7210 */ /* 0x000fe40007fde0ff */
[----:B------:R-:W-:Y:S01]  /*99bd0*/  F2FP.SATFINITE.E4M3.F32.PACK_AB_MERGE_C R18, R18, R19, RZ ;  /* 0x000000131212723e */ /* 0x000fe200048070ff */
[----:B------:R-:W-:Y:S04]  /*99be0*/  STL [R1+0x260], R26 ;  /* 0x0002601a01007387 */ /* 0x000fe80000100800 */
[----:B------:R0:W-:Y:S04]  /*99bf0*/  STL.64 [R1+0x4ad8], R4 ;  /* 0x004ad80401007387 */ /* 0x0001e80000100a00 */
[----:B------:R-:W-:Y:S04]  /*99c00*/  STL [R1+0x1b7c], R18 ;  /* 0x001b7c1201007387 */ /* 0x000fe80000100800 */
[----:B0-----:R-:W3:Y:S04]  /*99c10*/  LDL.LU R4, [R1+0x135c] ;  /* 0x00135c0001047983 */ /* 0x001ee80000300800 */
[----:B------:R-:W3:Y:S01]  /*99c20*/  LDL.LU R5, [R1+0x1b40] ;  /* 0x001b400001057983 */ /* 0x000ee20000300800 */
[----:B--2---:R-:W-:-:S05]  /*99c30*/  IMAD.X R11, R15, 0x1, R6, P6 ;  /* 0x000000010f0b7824 */ /* 0x004fca00030e0606 */
[----:B------:R0:W-:Y:S02]  /*99c40*/  STL.64 [R1+0x1b60], R10 ;  /* 0x001b600a01007387 */ /* 0x0001e40000100a00 */
[----:B0-----:R-:W-:Y:S02]  /*99c50*/  F2FP.SATFINITE.E4M3.F32.PACK_AB_MERGE_C R11, R29, R16, RZ ;  /* 0x000000101d0b723e */ /* 0x001fe400048070ff */
[----:B------:R-:W-:Y:S01]  /*99c60*/  F2FP.SATFINITE.E4M3.F32.PACK_AB_MERGE_C R10, R24, R27, RZ ;  /* 0x0000001b180a723e */ /* 0x000fe200048070ff */
[----:B------:R-:W2:Y:S04]  /*99c70*/  LDL.LU R16, [R1+0x1b30] ;  /* 0x001b300001107983 */ /* 0x000ea80000300800 */
[----:B------:R-:W-:Y:S04]  /*99c80*/  STL [R1+0x254], R11 ;  /* 0x0002540b01007387 */ /* 0x000fe80000100800 */
[----:B------:R-:W2:Y:S04]  /*99c90*/  LDL.LU R27, [R1+0x1b34] ;  /* 0x001b3400011b7983 */ /* 0x000ea80000300800 */
[----:B------:R-:W-:Y:S04]  /*99ca0*/  STL [R1+0x1b6c], R10 ;  /* 0x001b6c0a01007387 */ /* 0x000fe80000100800 */
[----:B------:R-:W2:Y:S04]  /*99cb0*/  LDL.LU R26, [R1+0x1b38] ;  /* 0x001b3800011a7983 */ /* 0x000ea80000300800 */
[----:B------:R-:W2:Y:S04]  /*99cc0*/  LDL.LU R19, [R1+0x1b3c] ;  /* 0x001b3c0001137983 */ /* 0x000ea80000300800 */
[----:B------:R-:W2:Y:S04]  /*99cd0*/  LDL.LU R18, [R1+0x1b20] ;  /* 0x001b200001127983 */ /* 0x000ea80000300800 */
[----:B------:R-:W2:Y:S04]  /*99ce0*/  LDL.LU R29, [R1+0x1b24] ;  /* 0x001b2400011d7983 */ /* 0x000ea80000300800 */
[----:B------:R-:W2:Y:S04]  /*99cf0*/  LDL R24, [R1+0x14] ;  /* 0x0000140001187983 */ /* 0x000ea80000100800 */
[----:B------:R0:W-:Y:S04]  /*99d00*/  STL.64 [R1+0x4ad0], R6 ;  /* 0x004ad00601007387 */ /* 0x0001e80000100a00 */
[----:B0-----:R-:W3:Y:S01]  /*99d10*/  LDL.LU R6, [R1+0x1354] ;  /* 0x0013540001067983 */ /* 0x001ee20000300800 */
[----:B------:R-:W-:-:S03]  /*99d20*/  IADD3 R10, P6, PT, R20, R7, RZ ;  /* 0x00000007140a7210 */ /* 0x000fc60007fde0ff */
[----:B------:R-:W2:Y:S02]  /*99d30*/  LDL.LU R7, [R1+0x1358] ;  /* 0x0013580001077983 */ /* 0x000ea40000300800 */
[----:B------:R-:W-:-:S05]  /*99d40*/  IMAD.X R11, R15, 0x1, R9, P6 ;  /* 0x000000010f0b7824 */ /* 0x000fca00030e0609 */
[----:B------:R0:W-:Y:S04]  /*99d50*/  STL.64 [R1+0x1b58], R10 ;  /* 0x001b580a01007387 */ /* 0x0001e80000100a00 */
[----:B0-----:R-:W4:Y:S01]  /*99d60*/  LDL.LU.64 R10, [R1+0x4af8] ;  /* 0x004af800010a7983 */ /* 0x001f220000300a00 */
[----:B---3--:R-:W-:-:S03]  /*99d70*/  F2FP.SATFINITE.E4M3.F32.PACK_AB_MERGE_C R6, R6, R8, RZ ;  /* 0x000000080606723e */ /* 0x008fc600048070ff */
[----:B------:R-:W3:Y:S04]  /*99d80*/  LDL.LU R8, [R1+0x4af0] ;  /* 0x004af00001087983 */ /* 0x000ee80000300800 */
[----:B------:R3:W-:Y:S01]  /*99d90*/  STL [R1+0x250], R6 ;  /* 0x0002500601007387 */ /* 0x0007e20000100800 */
[----:B--2---:R-:W-:-:S05]  /*99da0*/  F2FP.SATFINITE.E4M3.F32.PACK_AB_MERGE_C R4, R4, R7, RZ ;  /* 0x000000070404723e */ /* 0x004fca00048070ff */
[----:B------:R0:W-:Y:S01]  /*99db0*/  STL [R1+0x1b68], R4 ;  /* 0x001b680401007387 */ /* 0x0001e20000100800 */
[----:B---3--:R-:W-:-:S03]  /*99dc0*/  IADD3 R6, P6, PT, R20, R8, RZ ;  /* 0x0000000814067210 */ /* 0x008fc60007fde0ff */
[----:B------:R-:W-:Y:S02]  /*99dd0*/  STL.64 [R1+0x4ac8], R8 ;  /* 0x004ac80801007387 */ /* 0x000fe40000100a00 */
[----:B----4-:R-:W-:Y:S01]  /*99de0*/  IMAD.X R7, R15, 0x1, R10, P6 ;  /* 0x000000010f077824 */ /* 0x010fe200030e060a */
[----:B0-----:R-:W-:-:S04]  /*99df0*/  IADD3 R4, P6, PT, R20, R11, RZ ;  /* 0x0000000b14047210 */ /* 0x001fc80007fde0ff */
[----:B------:R0:W-:Y:S02]  /*99e00*/  STL.64 [R1+0x1b50], R6 ;  /* 0x001b500601007387 */ /* 0x0001e40000100a00 */
[----:B0-----:R-:W-:Y:S01]  /*99e10*/  F2FP.SATFINITE.E4M3.F32.PACK_AB_MERGE_C R6, R0, R5, RZ ;  /* 0x000000050006723e */ /* 0x001fe200048070ff */
[----:B------:R-:W-:Y:S01]  /*99e20*/  IMAD.X R5, R15, 0x1, R12, P6 ;  /* 0x000000010f057824 */ /* 0x000fe200030e060c */
[----:B------:R-:W-:-:S03]  /*99e30*/  F2FP.SATFINITE.E4M3.F32.PACK_AB_MERGE_C R0, R21, R25, RZ ;  /* 0x000000191500723e */ /* 0x000fc600048070ff */
[----:B------:R-:W-:Y:S04]  /*99e40*/  STL [R1+0x1094], R6 ;  /* 0x0010940601007387 */ /* 0x000fe80000100800 */
[----:B------:R-:W-:Y:S04]  /*99e50*/  STL.64 [R1+0x4ac0], R10 ;  /* 0x004ac00a01007387 */ /* 0x000fe80000100a00 */
[----:B------:R0:W-:Y:S04]  /*99e60*/  STL [R1+0x1090], R0 ;  /* 0x0010900001007387 */ /* 0x0001e80000100800 */
[----:B------:R1:W-:Y:S04]  /*99e70*/  STL.64 [R1+0x1b48], R4 ;  /* 0x001b480401007387 */ /* 0x0003e80000100a00 */
[----:B------:R-:W-:Y:S04]  /*99e80*/  STL.64 [R1+0x4ae8], R12 ;  /* 0x004ae80c01007387 */ /* 0x000fe80000100a00 */
[----:B0-----:R-:W2:Y:S01]  /*99e90*/  LDL.LU R0, [R1+0x1b28] ;  /* 0x001b280001007983 */ /* 0x001ea20000300800 */
[----:B-1----:R-:W-:-:S05]  /*99ea0*/  IADD3 R4, P6, PT, R20, R13, RZ ;  /* 0x0000000d14047210 */ /* 0x002fca0007fde0ff */
[----:B------:R-:W-:Y:S01]  /*99eb0*/  IMAD.X R5, R15, 0x1, R14, P6 ;  /* 0x000000010f057824 */ /* 0x000fe200030e060e */
[----:B------:R-:W-:-:S04]  /*99ec0*/  F2FP.SATFINITE.E4M3.F32.PACK_AB_MERGE_C R8, R27, R16, RZ ;  /* 0x000000101b08723e */ /* 0x000fc800048070ff */
[----:B------:R0:W-:Y:S01]  /*99ed0*/  STL.64 [R1+0x1b40], R4 ;  /* 0x001b400401007387 */ /* 0x0001e20000100a00 */
[----:B------:R-:W-:Y:S02]  /*99ee0*/  F2FP.SATFINITE.E4M3.F32.PACK_AB_MERGE_C R9, R19, R26, RZ ;  /* 0x0000001a1309723e */ /* 0x000fe400048070ff */
[----:B------:R-:W-:Y:S01]  /*99ef0*/  F2FP.SATFINITE.E4M3.F32.PACK_AB_MERGE_C R10, R29, R18, RZ ;  /* 0x000000121d0a723e */ /* 0x000fe200048070ff */
[----:B0-----:R-:W3:Y:S04]  /*99f00*/  LDL.LU R4, [R1+0x1b10] ;  /* 0x001b100001047983 */ /* 0x001ee80000300800 */
[----:B------:R-:W3:Y:S04]  /*99f10*/  LDL.LU R5, [R1+0x1b14] ;  /* 0x001b140001057983 */ /* 0x000ee80000300800 */
[----:B------:R-:W4:Y:S04]  /*99f20*/  LDL.LU R6, [R1+0x1b18] ;  /* 0x001b180001067983 */ /* 0x000f280000300800 */
[----:B------:R-:W4:Y:S04]  /*99f30*/  LDL.LU R7, [R1+0x1b1c] ;  /* 0x001b1c0001077983 */ /* 0x000f280000300800 */
[----:B------:R-:W2:Y:S04]  /*99f40*/  LDL.LU R15, [R1+0x1b00] ;  /* 0x001b0000010f7983 */ /* 0x000ea80000300800 */
[----:B------:R-:W2:Y:S04]  /*99f50*/  LDL.LU R20, [R1+0x1b04] ;  /* 0x001b040001147983 */ /* 0x000ea80000300800 */
[----:B------:R-:W2:Y:S01]  /*99f60*/  LDL.LU R16, [R1+0x1b08] ;  /* 0x001b080001107983 */ /* 0x000ea20000300800 */
[----:B------:R-:W-:-:S03]  /*99f70*/  SHF.R.S32.HI R11, RZ, 0x1f, R24 ;  /* 0x0000001fff0b7819 */ /* 0x000fc60000011418 */
[----:B------:R-:W2:Y:S04]  /*99f80*/  LDL.LU R27, [R1+0x1b0c] ;  /* 0x001b0c00011b7983 */ /* 0x000ea80000300800 */
[----:B------:R0:W-:Y:S04]  /*99f90*/  STL [R1+0x1010], R8 ;  /* 0x0010100801007387 */ /* 0x0001e80000100800 */
[----:B0-----:R-:W2:Y:S04]  /*99fa0*/  LDL.LU R8, [R1+0x1af0] ;  /* 0x001af00001087983 */ /* 0x001ea80000300800 */
[----:B------:R0:W-:Y:S01]  /*99fb0*/  STL [R1+0x100c], R9 ;  /* 0x00100c0901007387 */ /* 0x0001e20000100800 */
[----:B------:R-:W-:-:S03]  /*99fc0*/  IADD3 R12, P6, PT, R24, R2, RZ ;  /* 0x00000002180c7210 */ /* 0x000fc60007fde0ff */
[----:B0-----:R-:W2:Y:S04]  /*99fd0*/  LDL.LU R9, [R1+0x1af4] ;  /* 0x001af40001097983 */ /* 0x001ea80000300800 */
[----:B------:R0:W-:Y:S04]  /*99fe0*/  STL [R1+0xf84], R10 ;  /* 0x000f840a01007387 */ /* 0x0001e80000100800 */
[----:B------:R-:W2:Y:S04]  /*99ff0*/  LDL.LU R29, [R1+0x18] ;  /* 0x00001800011d7983 */ /* 0x000ea80000300800 */
[----:B0-----:R-:W2:Y:S04]  /*9a000*/  LDL.LU R10, [R1+0x1af8] ;  /* 0x001af800010a7983 */ /* 0x001ea80000300800 */
[----:B------:R0:W-:Y:S04]  /*9a010*/  STL [R1+0x8], R11 ;  /* 0x0000080b01007387 */ /* 0x0001e80000100800 */
[----:B0-----:R-:W2:Y:S04]  /*9a020*/  LDL.LU R11, [R1+0x1afc] ;  /* 0x001afc00010b7983 */ /* 0x001ea80000300800 */
[----:B------:R-:W2:Y:S04]  /*9a030*/  LDL.LU R25, [R1+0x1ae0] ;  /* 0x001ae00001197983 */ /* 0x000ea80000300800 */
[----:B------:R-:W2:Y:S04]  /*9a040*/  LDL.LU R18, [R1+0x1ae4] ;  /* 0x001ae40001127983 */ /* 0x000ea80000300800 */
[----:B------:R0:W-:Y:S04]  /*9a050*/  STL [R1+0x4ab8], R2 ;  /* 0x004ab80201007387 */ /* 0x0001e80000100800 */
[----:B0-----:R-:W2:Y:S02]  /*9a060*/  LDL.LU R2, [R1+0x8] ;  /* 0x0000080001027983 */ /* 0x001ea40000300800 */
[----:B--2---:R-:W-:-:S05]  /*9a070*/  IMAD.X R13, R2, 0x1, R28, P6 ;  /* 0x00000001020d7824 */ /* 0x004fca00030e061c */
[----:B------:R0:W-:Y:S04]  /*9a080*/  STL.64 [R1+0x1b20], R12 ;  /* 0x001b200c01007387 */ /* 0x0001e80000100a00 */
[----:B0-----:R-:W2:Y:S04]  /*9a090*/  LDL.LU.64 R12, [R1+0x4ae8] ;  /* 0x004ae800010c7983 */ /* 0x001ea80000300a00 */
[----:B------:R-:W2:Y:S04]  /*9a0a0*/  LDL.LU R21, [R1+0x1ae8] ;  /* 0x001ae80001157983 */ /* 0x000ea80000300800 */
[----:B------:R-:W2:Y:S04]  /*9a0b0*/  LDL.LU R26, [R1+0x1aec] ;  /* 0x001aec00011a7983 */ /* 0x000ea80000300800 */
[----:B------:R-:W2:Y:S04]  /*9a0c0*/  LDL.LU R19, [R1+0x1ad0] ;  /* 0x001ad00001137983 */ /* 0x000ea80000300800 */
[----:B------:R-:W2:Y:S04]  /*9a0d0*/  LDL.LU R24, [R1+0x1ad4] ;  /* 0x001ad40001187983 */ /* 0x000ea80000300800 */
[----:B------:R0:W-:Y:S04]  /*9a0e0*/  STL.64 [R1+0x4ab0], R28 ;  /* 0x004ab01c01007387 */ /* 0x0001e80000100a00 */
[----:B0-----:R-:W2:Y:S04]  /*9a0f0*/  LDL.LU R28, [R1+0x1b2c] ;  /* 0x001b2c00011c7983 */ /* 0x001ea80000300800 */
[----:B------:R-:W3:Y:S01]  /*9a100*/  LDL.LU R29, [R1+0x14] ;  /* 0x00001400011d7983 */ /* 0x000ee20000300800 */
[----:B--2---:R-:W-:-:S03]  /*9a110*/  F2FP.SATFINITE.E4M3.F32.PACK_AB_MERGE_C R28, R28, R0, RZ ;  /* 0x000000001c1c723e */ /* 0x004fc600048070ff */
[----:B------:R-:W2:Y:S04]  /*9a120*/  LDL.LU R0, [R1+0x4ae0] ;  /* 0x004ae00001007983 */ /* 0x000ea80000300800 */
[----:B------:R3:W-:Y:S02]  /*9a130*/  STL [R1+0xf88], R28 ;  /* 0x000f881c01007387 */ /* 0x0007e40000100800 */
[----:B---3--:R-:W-:-:S05]  /*9a140*/  F2FP.SATFINITE.E4M3.F32.PACK_AB_MERGE_C R28, R5, R4, RZ ;  /* 0x00000004051c723e */ /* 0x008fca00048070ff */
[----:B------:R-:W-:Y:S01]  /*9a150*/  STL [R1+0xeac], R28 ;  /* 0x000eac1c01007387 */ /* 0x000fe20000100800 */
[----:B--2---:R-:W-:-:S05]  /*9a160*/  IADD3 R4, P6, PT, R29, R0, RZ ;  /* 0x000000001d047210 */ /* 0x004fca0007fde0ff */
[----:B------:R-:W-:-:S05]  /*9a170*/  IMAD.X R5, R2, 0x1, R23, P6 ;  /* 0x0000000102057824 */ /* 0x000fca00030e0617 */
[----:B------:R0:W-:Y:S04]  /*9a180*/  STL.64 [R1+0x1b10], R4 ;  /* 0x001b100401007387 */ /* 0x0001e80000100a00 */
[----:B0-----:R-:W2:Y:S01]  /*9a190*/  LDL.LU.64 R4, [R1+0x4ad8] ;  /* 0x004ad80001047983 */ /* 0x001ea20000300a00 */
[----:B----4-:R-:W-:Y:S02]  /*9a1a0*/  F2FP.SATFINITE.E4M3.F32.PACK_AB_MERGE_C R28, R7, R6, RZ ;  /* 0x00000006071c723e */ /* 0x010fe400048070ff */
[----:B------:R-:W-:Y:S02]  /*9a1b0*/  IADD3 R6, P6, PT, R29, R3, RZ ;  /* 0x000000031d067210 */ /* 0x000fe40007fde0ff */
[----:B------:R-:W-:Y:S01]  /*9a1c0*/  F2FP.SATFINITE.E4M3.F32.PACK_AB_MERGE_C R15, R20, R15, RZ ;  /* 0x0000000f140f723e */ /* 0x000fe200048070ff */
[----:B------:R-:W-:Y:S04]  /*9a1d0*/  STL [R1+0xf18], R28 ;  /* 0x000f181c01007387 */ /* 0x000fe80000100800 */
[----:B------:R-:W-:Y:S01]  /*9a1e0*/  STL [R1+0xe1c], R15 ;  /* 0x000e1c0f01007387 */ /* 0x000fe20000100800 */
[----:B--2---:R-:W-:-:S05]  /*9a1f0*/  IMAD.X R7, R2, 0x1, R4, P6 ;  /* 0x0000000102077824 */ /* 0x004fca00030e0604 */
[----:B------:R0:W-:Y:S04]  /*9a200*/  STL.64 [R1+0x1b00], R6 ;  /* 0x001b000601007387 */ /* 0x0001e80000100a00 */
[----:B0-----:R-:W2:Y:S01]  /*9a210*/  LDL.LU.64 R6, [R1+0x4ad0] ;  /* 0x004ad00001067983 */ /* 0x001ea20000300a00 */
[----:B------:R-:W-:Y:S02]  /*9a220*/  F2FP.SATFINITE.E4M3.F32.PACK_AB_MERGE_C R28, R9, R8, RZ ;  /* 0x00000008091c723e */ /* 0x000fe400048070ff */
[----:B------:R-:W-:Y:S01]  /*9a230*/  F2FP.SATFINITE.E4M3.F32.PACK_AB_MERGE_C R16, R27, R16, RZ ;  /* 0x000000101b10723e */ /* 0x000fe200048070ff */
[----:B------:R-:W3:Y:S01]  /*9a240*/  LDL.LU R15, [R1+0x1ad8] ;  /* 0x001ad800010f7983 */ /* 0x000ee20000300800 */
[----:B------:R-:W-:-:S03]  /*9a250*/  IADD3 R8, P6, PT, R29, R5, RZ ;  /* 0x000000051d087210 */ /* 0x000fc60007fde0ff */
[----:B------:R-:W3:Y:S04]  /*9a260*/  LDL.LU R20, [R1+0x1adc] ;  /* 0x001adc0001147983 */ /* 0x000ee80000300800 */
[----:B------:R0:W-:Y:S04]  /*9a270*/  STL [R1+0xe20], R16 ;  /* 0x000e201001007387 */ /* 0x0001e80000100800 */
[----:B0-----:R-:W4:Y:S04]  /*9a280*/  LDL.LU R16, [R1+0x1ac0] ;  /* 0x001ac00001107983 */ /* 0x001f280000300800 */
[----:B------:R-:W4:Y:S04]  /*9a290*/  LDL.LU R27, [R1+0x1ac4] ;  /* 0x001ac400011b7983 */ /* 0x000f280000300800 */
[----:B------:R-:W-:Y:S04]  /*9a2a0*/  STL.64 [R1+0x4aa0], R4 ;  /* 0x004aa00401007387 */ /* 0x000fe80000100a00 */
[----:B------:R-:W-:Y:S01]  /*9a2b0*/  STL [R1+0xda8], R28 ;  /* 0x000da81c01007387 */ /* 0x000fe20000100800 */
[----:B--2---:R-:W-:-:S05]  /*9a2c0*/  IMAD.X R9, R2, 0x1, R6, P6 ;  /* 0x0000000102097824 */ /* 0x004fca00030e0606 */
[----:B------:R0:W-:Y:S04]  /*9a2d0*/  STL.64 [R1+0x1af0], R8 ;  /* 0x001af00801007387 */ /* 0x0001e80000100a00 */
[----:B0-----:R-:W2:Y:S01]  /*9a2e0*/  LDL.LU.64 R8, [R1+0x4ac8] ;  /* 0x004ac80001087983 */ /* 0x001ea20000300a00 */
[----:B------:R-:W-:Y:S02]  /*9a2f0*/  F2FP.SATFINITE.E4M3.F32.PACK_AB_MERGE_C R4, R11, R10, RZ ;  /* 0x0000000a0b04723e */ /* 0x000fe400048070ff */
[----:B------:R-:W-:Y:S02]  /*9a300*/  IADD3 R10, P6, PT, R29, R7, RZ ;  /* 0x000000071d0a7210 */ /* 0x000fe40007fde0ff */
[----:B------:R-:W-:Y:S01]  /*9a310*/  F2FP.SATFINITE.E4M3.F32.PACK_AB_MERGE_C R5, R18, R25, RZ ;  /* 0x000000191205723e */ /* 0x000fe200048070ff */
[----:B------:R0:W-:Y:S01]  /*9a320*/  STL [R1+0xda4], R4 ;  /* 0x000da40401007387 */ /* 0x0001e20000100800 */
[----:B------:R-:W-:-:S03]  /*9a330*/  F2FP.SATFINITE.E4M3.F32.PACK_AB_MERGE_C R21, R26, R21, RZ ;  /* 0x000000151a15723e */ /* 0x000fc600048070ff */
[----:B0-----:R-:W3:Y:S04]  /*9a340*/  LDL.LU R4, [R1+0x1ab8] ;  /* 0x001ab80001047983 */ /* 0x001ee80000300800 */
[----:B------:R0:W-:Y:S04]  /*9a350*/  STL [R1+0x1b08], R5 ;  /* 0x001b080501007387 */ /* 0x0001e80000100800 */
[----:B------:R-:W3:Y:S04]  /*9a360*/  LDL.LU R18, [R1+0x1abc] ;  /* 0x001abc0001127983 */ /* 0x000ee80000300800 */
[----:B------:R1:W-:Y:S01]  /*9a370*/  STL [R1+0x4a90], R7 ;  /* 0x004a900701007387 */ /* 0x0003e20000100800 */
[----:B0-----:R-:W-:-:S03]  /*9a380*/  F2FP.SATFINITE.E4M3.F32.PACK_AB_MERGE_C R5, R24, R19, RZ ;  /* 0x000000131805723e */ /* 0x001fc600048070ff */
[----:B-1----:R-:W3:Y:S01]  /*9a390*/  LDL.LU R7, [R1+0x1ab4] ;  /* 0x001ab40001077983 */ /* 0x002ee20000300800 */
[----:B--2---:R-:W-:-:S05]  /*9a3a0*/  IMAD.X R11, R2, 0x1, R9, P6 ;  /* 0x00000001020b7824 */ /* 0x004fca00030e0609 */
[----:B------:R0:W-:Y:S01]  /*9a3b0*/  STL.64 [R1+0x1af8], R10 ;  /* 0x001af80a01007387 */ /* 0x0001e20000100a00 */
[----:B------:R-:W-:-:S03]  /*9a3c0*/  IADD3 R24, P6, PT, R29, R8, RZ ;  /* 0x000000081d187210 */ /* 0x000fc60007fde0ff */
[----:B0-----:R-:W2:Y:S04]  /*9a3d0*/  LDL.LU.64 R10, [R1+0x4ac0] ;  /* 0x004ac000010a7983 */ /* 0x001ea80000300a00 */
[----:B------:R0:W-:Y:S04]  /*9a3e0*/  STL [R1+0x4a94], R9 ;  /* 0x004a940901007387 */ /* 0x0001e80000100800 */
[----:B0-----:R-:W2:Y:S04]  /*9a3f0*/  LDL.LU R9, [R1+0x1ab0] ;  /* 0x001ab00001097983 */ /* 0x001ea80000300800 */
[----:B------:R-:W-:Y:S04]  /*9a400*/  STL [R1+0x1ae8], R21 ;  /* 0x001ae81501007387 */ /* 0x000fe80000100800 */
[----:B------:R0:W-:Y:S04]  /*9a410*/  STL [R1+0x4a80], R8 ;  /* 0x004a800801007387 */ /* 0x0001e80000100800 */
[----:B------:R1:W-:Y:S04]  /*9a420*/  STL [R1+0x1aec], R5 ;  /* 0x001aec0501007387 */ /* 0x0003e80000100800 */
[----:B0-----:R-:W2:Y:S04]  /*9a430*/  LDL.LU R8, [R1+0x1acc] ;  /* 0x001acc0001087983 */ /* 0x001ea80000300800 */
[----:B-1----:R-:W2:Y:S01]  /*9a440*/  LDL.LU R5, [R1+0x1aa0] ;  /* 0x001aa00001057983 */ /* 0x002ea20000300800 */
[----:B---3--:R-:W-:-:S03]  /*9a450*/  F2FP.SATFINITE.E4M3.F32.PACK_AB_MERGE_C R15, R20, R15, RZ ;  /* 0x0000000f140f723e */ /* 0x008fc600048070ff */
[----:B--2---:R0:W-:Y:S04]  /*9a460*/  STL [R1+0x4aa8], R5 ;  /* 0x004aa80501007387 */ /* 0x0041e80000100800 */
[----:B0-----:R-:W2:Y:S01]  /*9a470*/  LDL.LU R5, [R1+0x1ac8] ;  /* 0x001ac80001057983 */ /* 0x001ea20000300800 */
[----:B------:R-:W-:Y:S01]  /*9a480*/  IMAD.X R25, R2, 0x1, R10, P6 ;  /* 0x0000000102197824 */ /* 0x000fe200030e060a */
[----:B------:R-:W-:-:S04]  /*9a490*/  IADD3 R20, P6, PT, R29, R11, RZ ;  /* 0x0000000b1d147210 */ /* 0x000fc80007fde0ff */
[----:B------:R0:W-:Y:S04]  /*9a4a0*/  STL.64 [R1+0x1ae0], R24 ;  /* 0x001ae01801007387 */ /* 0x0001e80000100a00 */
[----:B------:R-:W3:Y:S04]  /*9a4b0*/  LDL.LU R26, [R1+0x1aa4] ;  /* 0x001aa400011a7983 */ /* 0x000ee80000300800 */
[----:B------:R-:W3:Y:S04]  /*9a4c0*/  LDL.LU R19, [R1+0x1aa8] ;  /* 0x001aa80001137983 */ /* 0x000ee80000300800 */
[----:B0-----:R-:W3:Y:S01]  /*9a4d0*/  LDL.LU R24, [R1+0x1aac] ;  /* 0x001aac0001187983 */ /* 0x001ee20000300800 */
[----:B------:R-:W-:-:S03]  /*9a4e0*/  IMAD.X R21, R2, 0x1, R12, P6 ;  /* 0x0000000102157824 */ /* 0x000fc600030e060c */
[----:B------:R4:W-:Y:S01]  /*9a4f0*/  STL [R1+0x4a84], R10 ;  /* 0x004a840a01007387 */ /* 0x0009e20000100800 */
[----:B------:R-:W-:-:S03]  /*9a500*/  IADD3 R28, P6, PT, R29, R13, RZ ;  /* 0x0000000d1d1c7210 */ /* 0x000fc60007fde0ff */
[----:B------:R-:W-:Y:S01]  /*9a510*/  STL [R1+0x1ad8], R15 ;  /* 0x001ad80f01007387 */ /* 0x000fe20000100800 */
[----:B----4-:R-:W-:-:S05]  /*9a520*/  F2FP.SATFINITE.E4M3.F32.PACK_AB_MERGE_C R10, R27, R16, RZ ;  /* 0x000000101b0a723e */ /* 0x010fca00048070ff */
[----:B------:R-:W-:Y:S04]  /*9a530*/  STL [R1+0x1adc], R10 ;  /* 0x001adc0a01007387 */ /* 0x000fe80000100800 */
[----:B------:R-:W4:Y:S01]  /*9a540*/  LDL.LU R25, [R1+0x1a98] ;  /* 0x001a980001197983 */ /* 0x000f220000300800 */
[----:B------:R-:W-:-:S03]  /*9a550*/  IMAD.X R29, R2, 0x1, R14, P6 ;  /* 0x00000001021d7824 */ /* 0x000fc600030e060e */
[----:B------:R0:W-:Y:S01]  /*9a560*/  STL.64 [R1+0x1ad0], R20 ;  /* 0x001ad01401007387 */ /* 0x0001e20000100a00 */
[----:B------:R-:W-:-:S03]  /*9a570*/  F2FP.SATFINITE.E4M3.F32.PACK_AB_MERGE_C R4, R18, R4, RZ ;  /* 0x000000041204723e */ /* 0x000fc600048070ff */
[----:B0-----:R-:W4:Y:S04]  /*9a580*/  LDL.LU R21, [R1+0x1a9c] ;  /* 0x001a9c0001157983 */ /* 0x001f280000300800 */
[----:B------:R-:W3:Y:S04]  /*9a590*/  LDL.LU R15, [R1+0x1a80] ;  /* 0x001a8000010f7983 */ /* 0x000ee80000300800 */
[----:B------:R-:W3:Y:S04]  /*9a5a0*/  LDL.LU R20, [R1+0x1a84] ;  /* 0x001a840001147983 */ /* 0x000ee80000300800 */
[----:B------:R-:W3:Y:S04]  /*9a5b0*/  LDL.LU R16, [R1+0x1a88] ;  /* 0x001a880001107983 */ /* 0x000ee80000300800 */
[----:B------:R-:W3:Y:S04]  /*9a5c0*/  LDL.LU R27, [R1+0x1a8c] ;  /* 0x001a8c00011b7983 */ /* 0x000ee80000300800 */
[----:B------:R-:W-:Y:S04]  /*9a5d0*/  STL.64 [R1+0x4a88], R12 ;  /* 0x004a880c01007387 */ /* 0x000fe80000100a00 */
[----:B------:R-:W3:Y:S04]  /*9a5e0*/  LDL.LU R2, [R1+0x4ab8] ;  /* 0x004ab80001027983 */ /* 0x000ee80000300800 */
[----:B------:R0:W-:Y:S04]  /*9a5f0*/  STL.64 [R1+0x1ac0], R28 ;  /* 0x001ac01c01007387 */ /* 0x0001e80000100a00 */
[----:B0-----:R-:W3:Y:S01]  /*9a600*/  LDL.LU.64 R28, [R1+0x4ab0] ;  /* 0x004ab000011c7983 */ /* 0x001ee20000300a00 */
[----:B--2---:R-:W-:-:S02]  /*9a610*/  F2FP.SATFINITE.E4M3.F32.PACK_AB_MERGE_C R8, R8, R5, RZ ;  /* 0x000000050808723e */ /* 0x004fc400048070ff */
[----:B------:R-:W-:-:S03]  /*9a620*/  F2FP.SATFINITE.E4M3.F32.PACK_AB_MERGE_C R5, R7, R9, RZ ;  /* 0x000000090705723e */ /* 0x000fc600048070ff */
[----:B------:R-:W-:Y:S04]  /*9a630*/  STL [R1+0x1ac8], R8 ;  /* 0x001ac80801007387 */ /* 0x000fe80000100800 */
[----:B------:R-:W2:Y:S04]  /*9a640*/  LDL.LU R9, [R1+0x1a70] ;  /* 0x001a700001097983 */ /* 0x000ea80000300800 */
[----:B------:R-:W-:Y:S04]  /*9a650*/  STL [R1+0x1acc], R5 ;  /* 0x001acc0501007387 */ /* 0x000fe80000100800 */
[----:B------:R-:W2:Y:S04]  /*9a660*/  LDL.LU R7, [R1+0x1a74] ;  /* 0x001a740001077983 */ /* 0x000ea80000300800 */
[----:B------:R0:W-:Y:S04]  /*9a670*/  STL [R1+0x1ab8], R4 ;  /* 0x001ab80401007387 */ /* 0x0001e80000100800 */
[----:B------:R-:W2:Y:S04]  /*9a680*/  LDL.LU R12, [R1+0x1a78] ;  /* 0x001a7800010c7983 */ /* 0x000ea80000300800 */
[----:B------:R-:W2:Y:S01]  /*9a690*/  LDL.LU R13, [R1+0x1a7c] ;  /* 0x001a7c00010d7983 */ /* 0x000ea20000300800 */
[----:B---3--:R-:W-:-:S02]  /*9a6a0*/  SHF.R.S32.HI R18, RZ, 0x1f, R29 ;  /* 0x0000001fff127819 */ /* 0x008fc4000001141d */
[----:B0-----:R-:W-:-:S05]  /*9a6b0*/  IADD3 R4, P6, PT, R29, R2, RZ ;  /* 0x000000021d047210 */ /* 0x001fca0007fde0ff */
[----:B------:R-:W-:Y:S01]  /*9a6c0*/  IMAD.X R5, R18, 0x1, R28, P6 ;  /* 0x0000000112057824 */ /* 0x000fe200030e061c */
[----:B--2---:R0:W-:Y:S04]  /*9a6d0*/  STL.64 [R1+0x4a98], R12 ;  /* 0x004a980c01007387 */ /* 0x0041e80000100a00 */
[----:B0-----:R-:W2:Y:S04]  /*9a6e0*/  LDL.LU R12, [R1+0x1a90] ;  /* 0x001a9000010c7983 */ /* 0x001ea80000300800 */
[----:B------:R-:W2:Y:S04]  /*9a6f0*/  LDL.LU R13, [R1+0x1a94] ;  /* 0x001a9400010d7983 */ /* 0x000ea80000300800 */
[----:B------:R0:W-:Y:S04]  /*9a700*/  STL.64 [R1+0x1ab0], R4 ;  /* 0x001ab00401007387 */ /* 0x0001e80000100a00 */
[----:B0-----:R-:W3:Y:S01]  /*9a710*/  LDL.LU R5, [R1+0x4aa8] ;  /* 0x004aa80001057983 */ /* 0x001ee20000300800 */
[----:B------:R-:W-:-:S03]  /*9a720*/  F2FP.SATFINITE.E4M3.F32.PACK_AB_MERGE_C R4, R24, R19, RZ ;  /* 0x000000131804723e */ /* 0x000fc600048070ff */
[----:B------:R-:W2:Y:S01]  /*9a730*/  LDL.LU R10, [R1+0x1340] ;  /* 0x00134000010a7983 */ /* 0x000ea20000300800 */
[----:B---3--:R-:W-:-:S05]  /*9a740*/  F2FP.SATFINITE.E4M3.F32.PACK_AB_MERGE_C R5, R26, R5, RZ ;  /* 0x000000051a05723e */ /* 0x008fca00048070ff */
[----:B------:R-:W-:Y:S04]  /*9a750*/  STL [R1+0x1abc], R5 ;  /* 0x001abc0501007387 */ /* 0x000fe80000100800 */
[----:B------:R-:W3:Y:S04]  /*9a760*/  LDL.LU R8, [R1+0x1344] ;  /* 0x0013440001087983 */ /* 0x000ee80000300800 */
[----:B------:R0:W-:Y:S04]  /*9a770*/  STL [R1+0x1aa8], R4 ;  /* 0x001aa80401007387 */ /* 0x0001e80000100800 */
[----:B------:R-:W3:Y:S04]  /*9a780*/  LDL.LU R26, [R1+0x1a64] ;  /* 0x001a6400011a7983 */ /* 0x000ee80000300800 */
[----:B------:R-:W3:Y:S01]  /*9a790*/  LDL.LU R19, [R1+0x1a68] ;  /* 0x001a680001137983 */ /* 0x000ee20000300800 */
[----:B0-----:R-:W-:-:S03]  /*9a7a0*/  IADD3 R4, P6, PT, R29, R0, RZ ;  /* 0x000000001d047210 */ /* 0x001fc60007fde0ff */
[----:B------:R-:W3:Y:S02]  /*9a7b0*/  LDL.LU R24, [R1+0x1a6c] ;  /* 0x001a6c0001187983 */ /* 0x000ee40000300800 */
[----:B------:R-:W-:-:S05]  /*9a7c0*/  IMAD.X R5, R18, 0x1, R23, P6 ;  /* 0x0000000112057824 */ /* 0x000fca00030e0617 */
[----:B------:R0:W-:Y:S04]  /*9a7d0*/  STL.64 [R1+0x1aa0], R4 ;  /* 0x001aa00401007387 */ /* 0x0001e80000100a00 */
[----:B0-----:R-:W3:Y:S01]  /*9a7e0*/  LDL.LU.64 R4, [R1+0x4aa0] ;  /* 0x004aa00001047983 */ /* 0x001ee20000300a00 */
[----:B--2---:R-:W-:-:S05]  /*9a7f0*/  F2FP.SATFINITE.E4M3.F32.PACK_AB_MERGE_C R12, R13, R12, RZ ;  /* 0x0000000c0d0c723e */ /* 0x004fca00048070ff */
[----:B------:R0:W-:Y:S01]  /*9a800*/  STL [R1+0x1aac], R12 ;  /* 0x001aac0c01007387 */ /* 0x0001e20000100800 */
[----:B----4-:R-:W-:Y:S02]  /*9a810*/  F2FP.SATFINITE.E4M3.F32.PACK_AB_MERGE_C R21, R21, R25, RZ ;  /* 0x000000191515723e */ /* 0x010fe400048070ff */
[----:B0-----:R-:W-:-:S03]  /*9a820*/  IADD3 R12, P6, PT, R29, R3, RZ ;  /* 0x000000031d0c7210 */ /* 0x001fc60007fde0ff */
[----:B------:R-:W-:Y:S01]  /*9a830*/  STL [R1+0x1a98], R21 ;  /* 0x001a981501007387 */ /* 0x000fe20000100800 */
[----:B------:R-:W-:Y:S01]  /*9a840*/  F2FP.SATFINITE.E4M3.F32.PACK_AB_MERGE_C R7, R7, R9, RZ ;  /* 0x000000090707723e */ /* 0x000fe200048070ff */
[----:B---3--:R-:W-:-:S05]  /*9a850*/  IMAD.X R13, R18, 0x1, R4, P6 ;  /* 0x00000001120d7824 */ /* 0x008fca00030e0604 */
[----:B------:R0:W-:Y:S02]  /*9a860*/  STL.64 [R1+0x1a90], R12 ;  /* 0x001a900c01007387 */ /* 0x0001e40000100a00 */
[----:B0-----:R-:W-:Y:S02]  /*9a870*/  F2FP.SATFINITE.E4M3.F32.PACK_AB_MERGE_C R13, R20, R15, RZ ;  /* 0x0000000f140d723e */ /* 0x001fe400048070ff */
[----:B------:R-:W-:-:S03]  /*9a880*/  F2FP.SATFINITE.E4M3.F32.PACK_AB_MERGE_C R12, R27, R16, RZ ;  /* 0x000000101b0c723e */ /* 0x000fc600048070ff */
[----:B------:R-:W-:Y:S04]  /*9a890*/  STL [R1+0x1a9c], R13 ;  /* 0x001a9c0d01007387 */ /* 0x000fe80000100800 */
[----:B------:R-:W2:Y:S04]  /*9a8a0*/  LDL.LU R25, [R1+0x1a54] ;  /* 0x001a540001197983 */ /* 0x000ea80000300800 */
[----:B------:R0:W-:Y:S04]  /*9a8b0*/  STL [R1+0x1a88], R12 ;  /* 0x001a880c01007387 */ /* 0x0001e80000100800 */
[----:B------:R-:W3:Y:S04]  /*9a8c0*/  LDL.LU R21, [R1+0x1a58] ;  /* 0x001a580001157983 */ /* 0x000ee80000300800 */
[----:B------:R-:W3:Y:S01]  /*9a8d0*/  LDL.LU R15, [R1+0x1a5c] ;  /* 0x001a5c00010f7983 */ /* 0x000ee20000300800 */
[----:B0-----:R-:W-:-:S03]  /*9a8e0*/  IADD3 R12, P6, PT, R29, R5, RZ ;  /* 0x000000051d0c7210 */ /* 0x001fc60007fde0ff */
[----:B------:R-:W4:Y:S02]  /*9a8f0*/  LDL.LU R20, [R1+0x1a40] ;  /* 0x001a400001147983 */ /* 0x000f240000300800 */
[----:B------:R-:W-:Y:S02]  /*9a900*/  IMAD.X R13, R18, 0x1, R6, P6 ;  /* 0x00000001120d7824 */ /* 0x000fe400030e0606 */
[----:B------:R-:W4:Y:S04]  /*9a910*/  LDL.LU R16, [R1+0x1a44] ;  /* 0x001a440001107983 */ /* 0x000f280000300800 */
[----:B------:R-:W2:Y:S04]  /*9a920*/  LDL R27, [R1+0x1c] ;  /* 0x00001c00011b7983 */ /* 0x000ea80000100800 */
[----:B------:R0:W-:Y:S04]  /*9a930*/  STL.64 [R1+0x4a78], R4 ;  /* 0x004a780401007387 */ /* 0x0001e80000100a00 */
[----:B0-----:R-:W2:Y:S04]  /*9a940*/  LDL.LU R5, [R1+0x1a60] ;  /* 0x001a600001057983 */ /* 0x001ea80000300800 */
[----:B------:R-:W2:Y:S04]  /*9a950*/  LDL.LU R4, [R1+0x1a50] ;  /* 0x001a500001047983 */ /* 0x000ea80000300800 */
[----:B------:R0:W-:Y:S04]  /*9a960*/  STL.64 [R1+0x1a80], R12 ;  /* 0x001a800c01007387 */ /* 0x0001e80000100a00 */
[----:B0-----:R-:W2:Y:S04]  /*9a970*/  LDL.LU.64 R12, [R1+0x4a98] ;  /* 0x004a9800010c7983 */ /* 0x001ea80000300a00 */
[----:B------:R-:W3:Y:S04]  /*9a980*/  LDL.LU R9, [R1+0x4a94] ;  /* 0x004a940001097983 */ /* 0x000ee80000300800 */
[----:B------:R0:W-:Y:S04]  /*9a990*/  STL [R1+0x1b0c], R7 ;  /* 0x001b0c0701007387 */ /* 0x0001e80000100800 */
[----:B0-----:R-:W3:Y:S01]  /*9a9a0*/  LDL.LU R7, [R1+0x4a90] ;  /* 0x004a900001077983 */ /* 0x001ee20000300800 */
[----:B------:R-:W-:-:S02]  /*9a9b0*/  F2FP.SATFINITE.E4M3.F32.PACK_AB_MERGE_C R8, R8, R10, RZ ;  /* 0x0000000a0808723e */ /* 0x000fc400048070ff */
[----:B--2---:R-:W-:-:S05]  /*9a9c0*/  F2FP.SATFINITE.E4M3.F32.PACK_AB_MERGE_C R13, R13, R12, RZ ;  /* 0x0000000c0d0d723e */ /* 0x004fca00048070ff */
[----:B------:R0:W-:Y:S01]  /*9a9d0*/  STL [R1+0x1a8c], R13 ;  /* 0x001a8c0d01007387 */ /* 0x0001e20000100800 */
[----:B---3--:R-:W-:-:S03]  /*9a9e0*/  IADD3 R12, P6, PT, R29, R7, RZ ;  /* 0x000000071d0c7210 */ /* 0x008fc60007fde0ff */
[----:B------:R1:W-:Y:S02]  /*9a9f0*/  STL.64 [R1+0x4a70], R6 ;  /* 0x004a700601007387 */ /* 0x0003e40000100a00 */
[----:B0-----:R-:W-:Y:S02]  /*9aa00*/  IMAD.X R13, R18, 0x1, R9, P6 ;  /* 0x00000001120d7824 */ /* 0x001fe400030e0609 */
[----:B-1----:R-:W2:Y:S04]  /*9aa10*/  LDL.LU R6, [R1+0x1348] ;  /* 0x0013480001067983 */ /* 0x002ea80000300800 */
[----:B------:R-:W2:Y:S04]  /*9aa20*/  LDL.LU R7, [R1+0x134c] ;  /* 0x00134c0001077983 */ /* 0x000ea80000300800 */
[----:B------:R0:W-:Y:S04]  /*9aa30*/  STL.64 [R1+0x1a78], R12 ;  /* 0x001a780c01007387 */ /* 0x0001e80000100a00 */
[----:B0-----:R-:W3:Y:S04]  /*9aa40*/  LDL.LU.64 R12, [R1+0x4a88] ;  /* 0x004a8800010c7983 */ /* 0x001ee80000300a00 */
[----:B------:R-:W3:Y:S04]  /*9aa50*/  LDL.LU R10, [R1+0x4a84] ;  /* 0x004a8400010a7983 */ /* 0x000ee80000300800 */
[----:B------:R0:W-:Y:S04]  /*9aa60*/  STL [R1+0x1b1c], R8 ;  /* 0x001b1c0801007387 */ /* 0x0001e80000100800 */
[----:B0-----:R-:W3:Y:S01]  /*9aa70*/  LDL.LU R8, [R1+0x4a80] ;  /* 0x004a800001087983 */ /* 0x001ee20000300800 */
[----:B------:R-:W-:-:S02]  /*9aa80*/  F2FP.SATFINITE.E4M3.F32.PACK_AB_MERGE_C R4, R25, R4, RZ ;  /* 0x000000041904723e */ /* 0x000fc400048070ff */
[----:B--2---:R-:W-:-:S05]  /*9aa90*/  F2FP.SATFINITE.E4M3.F32.PACK_AB_MERGE_C R7, R7, R6, RZ ;  /* 0x000000060707723e */ /* 0x004fca00048070ff */
[----:B------:R0:W-:Y:S01]  /*9aaa0*/  STL [R1+0x1b18], R7 ;  /* 0x001b180701007387 */ /* 0x0001e20000100800 */
[----:B---3--:R-:W-:-:S05]  /*9aab0*/  IADD3 R6, P6, PT, R29, R8, RZ ;  /* 0x000000081d067210 */ /* 0x008fca0007fde0ff */
[----:B0-----:R-:W-:-:S05]  /*9aac0*/  IMAD.X R7, R18, 0x1, R10, P6 ;  /* 0x0000000112077824 */ /* 0x001fca00030e060a */
[----:B------:R0:W-:Y:S02]  /*9aad0*/  STL.64 [R1+0x1a70], R6 ;  /* 0x001a700601007387 */ /* 0x0001e40000100a00 */
[----:B0-----:R-:W-:Y:S02]  /*9aae0*/  F2FP.SATFINITE.E4M3.F32.PACK_AB_MERGE_C R7, R26, R5, RZ ;  /* 0x000000051a07723e */ /* 0x001fe400048070ff */
[----:B------:R-:W-:Y:S01]  /*9aaf0*/  F2FP.SATFINITE.E4M3.F32.PACK_AB_MERGE_C R6, R24, R19, RZ ;  /* 0x000000131806723e */ /* 0x000fe200048070ff */
[----:B------:R-:W2:Y:S04]  /*9ab00*/  LDL.LU R5, [R1+0x1a48] ;  /* 0x001a480001057983 */ /* 0x000ea80000300800 */
[----:B------:R-:W-:Y:S04]  /*9ab10*/  STL [R1+0x103c], R7 ;  /* 0x00103c0701007387 */ /* 0x000fe80000100800 */
[----:B------:R-:W2:Y:S04]  /*9ab20*/  LDL.LU R26, [R1+0x1a4c] ;  /* 0x001a4c00011a7983 */ /* 0x000ea80000300800 */
[----:B------:R0:W-:Y:S04]  /*9ab30*/  STL [R1+0x1070], R6 ;  /* 0x0010700601007387 */ /* 0x0001e80000100800 */
[----:B------:R-:W3:Y:S04]  /*9ab40*/  LDL.LU R19, [R1+0x1a30] ;  /* 0x001a300001137983 */ /* 0x000ee80000300800 */
[----:B------:R-:W3:Y:S01]  /*9ab50*/  LDL.LU R24, [R1+0x1a34] ;  /* 0x001a340001187983 */ /* 0x000ee20000300800 */
[----:B0-----:R-:W-:-:S03]  /*9ab60*/  IADD3 R6, P6, PT, R29, R11, RZ ;  /* 0x0000000b1d067210 */ /* 0x001fc60007fde0ff */
[----:B------:R0:W-:Y:S02]  /*9ab70*/  STL.64 [R1+0x4a68], R10 ;  /* 0x004a680a01007387 */ /* 0x0001e40000100a00 */
[----:B0-----:R-:W-:-:S04]  /*9ab80*/  IMAD.MOV.U32 R11, RZ, RZ, R18 ;  /* 0x000000ffff0b7224 */ /* 0x001fc800078e0012 */
[----:B------:R-:W-:-:S05]  /*9ab90*/  IMAD.X R7, R11, 0x1, R12, P6 ;  /* 0x000000010b077824 */ /* 0x000fca00030e060c */
[----:B------:R0:W-:Y:S04]  /*9aba0*/  STL.64 [R1+0x1a60], R6 ;  /* 0x001a600601007387 */ /* 0x0001e80000100a00 */
[----:B------:R-:W2:Y:S01]  /*9abb0*/  LDL.LU R18, [R1+0x1a38] ;  /* 0x001a380001127983 */ /* 0x000ea20000300800 */
[----:B0-----:R-:W-:-:S03]  /*9abc0*/  IADD3 R6, P6, PT, R29, R13, RZ ;  /* 0x0000000d1d067210 */ /* 0x001fc60007fde0ff */
[----:B------:R-:W2:Y:S02]  /*9abd0*/  LDL.LU R29, [R1+0x1a3c] ;  /* 0x001a3c00011d7983 */ /* 0x000ea40000300800 */
[----:B------:R-:W-:Y:S01]  /*9abe0*/  IMAD.X R7, R11, 0x1, R14, P6 ;  /* 0x000000010b077824 */ /* 0x000fe200030e060e */
[----:B------:R-:W-:Y:S02]  /*9abf0*/  F2FP.SATFINITE.E4M3.F32.PACK_AB_MERGE_C R11, R15, R21, RZ ;  /* 0x000000150f0b723e */ /* 0x000fe400048070ff */
[----:B----4-:R-:W-:Y:S02]  /*9ac00*/  F2FP.SATFINITE.E4M3.F32.PACK_AB_MERGE_C R10, R16, R20, RZ ;  /* 0x00000014100a723e */ /* 0x010fe400048070ff */
[----:B------:R0:W-:Y:S04]  /*9ac10*/  STL.64 [R1+0x1a68], R6 ;  /* 0x001a680601007387 */ /* 0x0001e80000100a00 */
[----:B0-----:R-:W4:Y:S04]  /*9ac20*/  LDL.LU R6, [R1+0x1a20] ;  /* 0x001a200001067983 */ /* 0x001f280000300800 */
[----:B------:R-:W4:Y:S04]  /*9ac30*/  LDL.LU R7, [R1+0x1a24] ;  /* 0x001a240001077983 */ /* 0x000f280000300800 */
[----:B------:R0:W-:Y:S04]  /*9ac40*/  STL [R1+0x1008], R4 ;  /* 0x0010080401007387 */ /* 0x0001e80000100800 */
[----:B------:R-:W-:Y:S01]  /*9ac50*/  STL [R1+0x1074], R11 ;  /* 0x0010740b01007387 */ /* 0x000fe20000100800 */
[----:B0-----:R-:W-:-:S03]  /*9ac60*/  SHF.R.S32.HI R4, RZ, 0x1f, R27 ;  /* 0x0000001fff047819 */ /* 0x001fc6000001141b */
[----:B------:R0:W-:Y:S04]  /*9ac70*/  STL [R1+0xf80], R10 ;  /* 0x000f800a01007387 */ /* 0x0001e80000100800 */
[----:B------:R-:W2:Y:S04]  /*9ac80*/  LDL.LU R25, [R1+0x1a28] ;  /* 0x001a280001197983 */ /* 0x000ea80000300800 */
[----:B------:R-:W-:Y:S04]  /*9ac90*/  STL [R1+0x8], R4 ;  /* 0x0000080401007387 */ /* 0x000fe80000100800 */
[----:B------:R-:W2:Y:S01]  /*9aca0*/  LDL.LU R21, [R1+0x1a2c] ;  /* 0x001a2c0001157983 */ /* 0x000ea20000300800 */
[----:B0-----:R-:W-:-:S03]  /*9acb0*/  IADD3 R10, P6, PT, R27, R2, RZ ;  /* 0x000000021b0a7210 */ /* 0x001fc60007fde0ff */
[----:B------:R-:W2:Y:S04]  /*9acc0*/  LDL.LU R15, [R1+0x1a10] ;  /* 0x001a1000010f7983 */ /* 0x000ea80000300800 */
[----:B------:R-:W2:Y:S04]  /*9acd0*/  LDL.LU R20, [R1+0x1a14] ;  /* 0x001a140001147983 */ /* 0x000ea80000300800 */
[----:B------:R-:W2:Y:S04]  /*9ace0*/  LDL.LU R16, [R1+0x1a18] ;  /* 0x001a180001107983 */ /* 0x000ea80000300800 */
[----:B------:R-:W2:Y:S04]  /*9acf0*/  LDL.LU R27, [R1+0x1a1c] ;  /* 0x001a1c00011b7983 */ /* 0x000ea80000300800 */
[----:B------:R0:W-:Y:S04]  /*9ad00*/  STL [R1+0x4a60], R2 ;  /* 0x004a600201007387 */ /* 0x0001e80000100800 */
[----:B0-----:R-:W2:Y:S02]  /*9ad10*/  LDL.LU R2, [R1+0x8] ;  /* 0x0000080001027983 */ /* 0x001ea40000300800 */
[----:B--2---:R-:W-:-:S05]  /*9ad20*/  IMAD.X R11, R2, 0x1, R28, P6 ;  /* 0x00000001020b7824 */ /* 0x004fca00030e061c */
[----:B------:R0:W-:Y:S04]  /*9ad30*/  STL.64 [R1+0x1a40], R10 ;  /* 0x001a400a01007387 */ /* 0x0001e80000100a00 */
[----:B0-----:R-:W2:Y:S04]  /*9ad40*/  LDL.LU R10, [R1+0x1a00] ;  /* 0x001a0000010a7983 */ /* 0x001ea80000300800 */
[----:B------:R-:W2:Y:S04]  /*9ad50*/  LDL.LU R11, [R1+0x1a04] ;  /* 0x001a0400010b7983 */ /* 0x000ea80000300800 */
[----:B------:R0:W-:Y:S04]  /*9ad60*/  STL [R1+0x4a64], R28 ;  /* 0x004a641c01007387 */ /* 0x0001e80000100800 */
[----:B0-----:R-:W2:Y:S01]  /*9ad70*/  LDL.LU R28, [R1+0x1c] ;  /* 0x00001c00011c7983 */ /* 0x001ea20000300800 */
[----:B------:R-:W-:-:S02]  /*9ad80*/  F2FP.SATFINITE.E4M3.F32.PACK_AB_MERGE_C R5, R26, R5, RZ ;  /* 0x000000051a05723e */ /* 0x000fc400048070ff */
[----:B---3--:R-:W-:Y:S01]  /*9ad90*/  F2FP.SATFINITE.E4M3.F32.PACK_AB_MERGE_C R4, R24, R19, RZ ;  /* 0x000000131804723e */ /* 0x008fe200048070ff */
[----:B------:R-:W-:Y:S02]  /*9ada0*/  IMAD.MOV.U32 R24, RZ, RZ, R22 ;  /* 0x000000ffff187224 */ /* 0x000fe400078e0016 */
[----:B------:R-:W-:Y:S04]  /*9adb0*/  STL [R1+0x1a48], R5 ;  /* 0x001a480501007387 */ /* 0x000fe80000100800 */
[----:B------:R-:W3:Y:S04]  /*9adc0*/  LDL.LU R22, [R1+0x1a0c] ;  /* 0x001a0c0001167983 */ /* 0x000ee80000300800 */
[----:B------:R2:W-:Y:S04]  /*9add0*/  STL [R1+0xea8], R4 ;  /* 0x000ea80401007387 */ /* 0x0005e80000100800 */
[----:B------:R-:W3:Y:S04]  /*9ade0*/  LDL.LU R26, [R1+0x19f0] ;  /* 0x0019f000011a7983 */ /* 0x000ee80000300800 */
[----:B------:R-:W3:Y:S01]  /*9adf0*/  LDL.LU R19, [R1+0x19f4] ;  /* 0x0019f40001137983 */ /* 0x000ee20000300800 */
[----:B--2---:R-:W-:-:S05]  /*9ae00*/  IADD3 R4, P6, PT, R28, R0, RZ ;  /* 0x000000001c047210 */ /* 0x004fca0007fde0ff */
[----:B------:R-:W-:-:S05]  /*9ae10*/  IMAD.X R5, R2, 0x1, R23, P6 ;  /* 0x0000000102057824 */ /* 0x000fca00030e0617 */
[----:B------:R0:W-:Y:S04]  /*9ae20*/  STL.64 [R1+0x1a30], R4 ;  /* 0x001a300401007387 */ /* 0x0001e80000100a00 */
[----:B0-----:R-:W2:Y:S01]  /*9ae30*/  LDL.LU.64 R4, [R1+0x4a78] ;  /* 0x004a780001047983 */ /* 0x001ea20000300a00 */
[----:B------:R-:W-:Y:S02]  /*9ae40*/  F2FP.SATFINITE.E4M3.F32.PACK_AB_MERGE_C R29, R29, R18, RZ ;  /* 0x000000121d1d723e */ /* 0x000fe400048070ff */
[----:B----4-:R-:W-:Y:S01]  /*9ae50*/  F2FP.SATFINITE.E4M3.F32.PACK_AB_MERGE_C R7, R7, R6, RZ ;  /* 0x000000060707723e */ /* 0x010fe200048070ff */
[----:B------:R-:W4:Y:S01]  /*9ae60*/  LDL.LU R18, [R1+0x19f8] ;  /* 0x0019f80001127983 */ /* 0x000f220000300800 */
[----:B------:R-:W-:-:S03]  /*9ae70*/  IADD3 R6, P6, PT, R28, R3, RZ ;  /* 0x000000031c067210 */ /* 0x000fc60007fde0ff */
[----:B------:R0:W-:Y:S04]  /*9ae80*/  STL [R1+0x1a38], R29 ;  /* 0x001a381d01007387 */ /* 0x0001e80000100800 */
[----:B0-----:R-:W4:Y:S04]  /*9ae90*/  LDL.LU R29, [R1+0x19fc] ;  /* 0x0019fc00011d7983 */ /* 0x001f280000300800 */
[----:B------:R2:W-:Y:S04]  /*9aea0*/  STL [R1+0xe18], R7 ;  /* 0x000e180701007387 */ /* 0x0005e80000100800 */
        /* <DEDUP_REMOVED lines=8> */
[----:B------:R0:W-:Y:S01]  /*9af30*/  STL [R1+0x4a54], R4 ;  /* 0x004a540401007387 */ /* 0x0001e20000100800 */
[----:B------:R-:W-:-:S03]  /*9af40*/  F2FP.SATFINITE.E4M3.F32.PACK_AB_MERGE_C R11, R11, R10, RZ ;  /* 0x0000000a0b0b723e */ /* 0x000fc600048070ff */
[----:B0-----:R-:W3:Y:S04]  /*9af50*/  LDL.LU R4, [R1+0x19e0] ;  /* 0x0019e00001047983 */ /* 0x001ee80000300800 */
[----:B------:R0:W-:Y:S04]  /*9af60*/  STL [R1+0x1a3c], R25 ;  /* 0x001a3c1901007387 */ /* 0x0001e80000100800 */
[----:B------:R1:W-:Y:S04]  /*9af70*/  STL [R1+0xda0], R15 ;  /* 0x000da00f01007387 */ /* 0x0003e80000100800 */
[----:B0-----:R-:W3:Y:S01]  /*9af80*/  LDL.LU R25, [R1+0x19e8] ;  /* 0x0019e80001197983 */ /* 0x001ee20000300800 */
[----:B-1----:R-:W-:Y:S01]  /*9af90*/  F2FP.SATFINITE.E4M3.F32.PACK_AB_MERGE_C R15, R27, R16, RZ ;  /* 0x000000101b0f723e */ /* 0x002fe200048070ff */
[----:B--2---:R-:W-:Y:S01]  /*9afa0*/  IMAD.X R21, R2, 0x1, R6, P6 ;  /* 0x0000000102157824 */ /* 0x004fe200030e0606 */
[----:B------:R-:W-:-:S04]  /*9afb0*/  IADD3 R10, P6, PT, R28, R7, RZ ;  /* 0x000000071c0a7210 */ /* 0x000fc80007fde0ff */
[----:B------:R0:W-:Y:S04]  /*9afc0*/  STL.64 [R1+0x1a28], R20 ;  /* 0x001a281401007387 */ /* 0x0001e80000100a00 */
[----:B0-----:R-:W2:Y:S04]  /*9afd0*/  LDL.LU R21, [R1+0x19ec] ;  /* 0x0019ec0001157983 */ /* 0x001ea80000300800 */
[----:B------:R0:W-:Y:S04]  /*9afe0*/  STL [R1+0x1a18], R15 ;  /* 0x001a180f01007387 */ /* 0x0001e80000100800 */
[----:B0-----:R-:W2:Y:S04]  /*9aff0*/  LDL.LU R15, [R1+0x19d0] ;  /* 0x0019d000010f7983 */ /* 0x001ea80000300800 */
[----:B------:R-:W2:Y:S04]  /*9b000*/  LDL.LU R20, [R1+0x19d4] ;  /* 0x0019d40001147983 */ /* 0x000ea80000300800 */
[----:B------:R-:W2:Y:S04]  /*9b010*/  LDL.LU R16, [R1+0x19d8] ;  /* 0x0019d80001107983 */ /* 0x000ea80000300800 */
[----:B------:R-:W2:Y:S04]  /*9b020*/  LDL.LU R27, [R1+0x19dc] ;  /* 0x0019dc00011b7983 */ /* 0x000ea80000300800 */
        /* <DEDUP_REMOVED lines=8> */
[----:B--2---:R-:W-:-:S05]  /*9b0b0*/  F2FP.SATFINITE.E4M3.F32.PACK_AB_MERGE_C R22, R22, R7, RZ ;  /* 0x000000071616723e */ /* 0x004fca00048070ff */
[----:B------:R-:W-:Y:S04]  /*9b0c0*/  STL [R1+0x4280], R22 ;  /* 0x0042801601007387 */ /* 0x000fe80000100800 */
[----:B------:R-:W-:Y:S01]  /*9b0d0*/  STL [R1+0x4a3c], R8 ;  /* 0x004a3c0801007387 */ /* 0x000fe20000100800 */
[----:B----4-:R-:W-:-:S03]  /*9b0e0*/  IMAD.X R7, R2, 0x1, R10, P6 ;  /* 0x0000000102077824 */ /* 0x010fc600030e060a */
[----:B------:R0:W-:Y:S04]  /*9b0f0*/  STL [R1+0x1a0c], R19 ;  /* 0x001a0c1301007387 */ /* 0x0001e80000100800 */
[----:B------:R1:W-:Y:S04]  /*9b100*/  STL.64 [R1+0x1a00], R6 ;  /* 0x001a000601007387 */ /* 0x0003e80000100a00 */
[----:B------:R-:W2:Y:S04]  /*9b110*/  LDL.LU R26, [R1+0x19c0] ;  /* 0x0019c000011a7983 */ /* 0x000ea80000300800 */
[----:B0-----:R-:W3:Y:S01]  /*9b120*/  LDL.LU R19, [R1+0x19c4] ;  /* 0x0019c40001137983 */ /* 0x001ee20000300800 */
[----:B-1----:R-:W-:-:S05]  /*9b130*/  F2FP.SATFINITE.E4M3.F32.PACK_AB_MERGE_C R6, R29, R18, RZ ;  /* 0x000000121d06723e */ /* 0x002fca00048070ff */
[----:B------:R0:W-:Y:S04]  /*9b140*/  STL [R1+0x19f8], R6 ;  /* 0x0019f80601007387 */ /* 0x0001e80000100800 */
[----:B------:R-:W3:Y:S01]  /*9b150*/  LDL.LU R18, [R1+0x19c8] ;  /* 0x0019c80001127983 */ /* 0x000ee20000300800 */
[----:B------:R-:W-:Y:S02]  /*9b160*/  F2FP.SATFINITE.E4M3.F32.PACK_AB_MERGE_C R3, R3, R4, RZ ;  /* 0x000000040303723e */ /* 0x000fe400048070ff */
[----:B0-----:R-:W-:-:S05]  /*9b170*/  IADD3 R6, P6, PT, R28, R11, RZ ;  /* 0x0000000b1c067210 */ /* 0x001fca0007fde0ff */
[----:B------:R-:W-:Y:S01]  /*9b180*/  IMAD.X R7, R2, 0x1, R12, P6 ;  /* 0x0000000102077824 */ /* 0x000fe200030e060c */
[----:B------:R-:W-:Y:S01]  /*9b190*/  F2FP.SATFINITE.E4M3.F32.PACK_AB_MERGE_C R8, R27, R16, RZ ;  /* 0x000000101b08723e */ /* 0x000fe200048070ff */
[----:B---3--:R-:W-:Y:S04]  /*9b1a0*/  STL.64 [R1+0x4a58], R18 ;  /* 0x004a581201007387 */ /* 0x008fe80000100a00 */
[----:B------:R-:W3:Y:S04]  /*9b1b0*/  LDL.LU R29, [R1+0x19cc] ;  /* 0x0019cc00011d7983 */ /* 0x000ee80000300800 */
[----:B------:R-:W-:Y:S04]  /*9b1c0*/  STL [R1+0x19fc], R3 ;  /* 0x0019fc0301007387 */ /* 0x000fe80000100800 */
[----:B------:R0:W-:Y:S02]  /*9b1d0*/  STL.64 [R1+0x4a40], R10 ;  /* 0x004a400a01007387 */ /* 0x0001e40000100a00 */
[----:B0-----:R-:W-:-:S02]  /*9b1e0*/  IADD3 R10, P6, PT, R28, R13, RZ ;  /* 0x0000000d1c0a7210 */ /* 0x001fc40007fde0ff */
[----:B------:R-:W4:Y:S03]  /*9b1f0*/  LDL.LU R28, [R1+0x4a64] ;  /* 0x004a6400011c7983 */ /* 0x000f260000300800 */
[----:B------:R-:W-:Y:S01]  /*9b200*/  IMAD.X R11, R2, 0x1, R14, P6 ;  /* 0x00000001020b7824 */ /* 0x000fe200030e060e */
[----:B------:R-:W2:Y:S04]  /*9b210*/  LDL.LU R4, [R1+0x19b0] ;  /* 0x0019b00001047983 */ /* 0x000ea80000300800 */
[----:B------:R0:W-:Y:S04]  /*9b220*/  STL.64 [R1+0x19e0], R6 ;  /* 0x0019e00601007387 */ /* 0x0001e80000100a00 */
[----:B------:R-:W2:Y:S04]  /*9b230*/  LDL.LU R3, [R1+0x19b4] ;  /* 0x0019b40001037983 */ /* 0x000ea80000300800 */
[----:B0-----:R-:W2:Y:S04]  /*9b240*/  LDL.LU R6, [R1+0x19b8] ;  /* 0x0019b80001067983 */ /* 0x001ea80000300800 */
[----:B------:R-:W2:Y:S04]  /*9b250*/  LDL.LU R7, [R1+0x19bc] ;  /* 0x0019bc0001077983 */ /* 0x000ea80000300800 */
[----:B------:R-:W2:Y:S04]  /*9b260*/  LDL.LU R2, [R1+0x4a60] ;  /* 0x004a600001027983 */ /* 0x000ea80000300800 */
[----:B------:R0:W-:Y:S02]  /*9b270*/  STL.64 [R1+0x19f0], R10 ;  /* 0x0019f00a01007387 */ /* 0x0001e40000100a00 */
[----:B0-----:R-:W-:-:S02]  /*9b280*/  F2FP.SATFINITE.E4M3.F32.PACK_AB_MERGE_C R10, R21, R25, RZ ;  /* 0x00000019150a723e */ /* 0x001fc400048070ff */
[----:B------:R-:W-:-:S03]  /*9b290*/  F2FP.SATFINITE.E4M3.F32.PACK_AB_MERGE_C R11, R20, R15, RZ ;  /* 0x0000000f140b723e */ /* 0x000fc600048070ff */
[----:B------:R0:W-:Y:S04]  /*9b2a0*/  STL [R1+0x19e8], R10 ;  /* 0x0019e80a01007387 */ /* 0x0001e80000100800 */
[----:B0-----:R-:W2:Y:S04]  /*9b2b0*/  LDL.LU R10, [R1+0x19a0] ;  /* 0x0019a000010a7983 */ /* 0x001ea80000300800 */
[----:B------:R0:W-:Y:S04]  /*9b2c0*/  STL [R1+0x19ec], R11 ;  /* 0x0019ec0b01007387 */ /* 0x0001e80000100800 */
[----:B0-----:R-:W2:Y:S04]  /*9b2d0*/  LDL.LU R11, [R1+0x19a4] ;  /* 0x0019a400010b7983 */ /* 0x001ea80000300800 */
[----:B------:R-:W-:Y:S04]  /*9b2e0*/  STL [R1+0x19d8], R8 ;  /* 0x0019d80801007387 */ /* 0x000fe80000100800 */
[----:B------:R-:W2:Y:S04]  /*9b2f0*/  LDL.LU R22, [R1+0x19a8] ;  /* 0x0019a80001167983 */ /* 0x000ea80000300800 */
[----:B------:R-:W2:Y:S04]  /*9b300*/  LDL.LU R25, [R1+0x19ac] ;  /* 0x0019ac0001197983 */ /* 0x000ea80000300800 */
[----:B------:R-:W2:Y:S04]  /*9b310*/  LDL.LU R21, [R1+0x1990] ;  /* 0x0019900001157983 */ /* 0x000ea80000300800 */
[----:B------:R-:W2:Y:S04]  /*9b320*/  LDL.LU R20, [R1+0x1994] ;  /* 0x0019940001147983 */ /* 0x000ea80000300800 */
[----:B------:R-:W2:Y:S04]  /*9b330*/  LDL.LU R16, [R1+0x1998] ;  /* 0x0019980001107983 */ /* 0x000ea80000300800 */
[----:B------:R-:W2:Y:S04]  /*9b340*/  LDL.LU R27, [R1+0x199c] ;  /* 0x00199c00011b7983 */ /* 0x000ea80000300800 */
[----:B------:R-:W2:Y:S04]  /*9b350*/  LDL.LU R15, [R1+0x24] ;  /* 0x00002400010f7983 */ /* 0x000ea80000300800 */
[----:B--2---:R0:W-:Y:S04]  /*9b360*/  STL [R1+0x4a38], R15 ;  /* 0x004a380f01007387 */ /* 0x0041e80000100800 */
[----:B0-----:R-:W2:Y:S02]  /*9b370*/  LDL.LU R15, [R1+0x20] ;  /* 0x00002000010f7983 */ /* 0x001ea40000300800 */
[----:B--2---:R-:W-:-:S02]  /*9b380*/  SHF.R.S32.HI R8, RZ, 0x1f, R15 ;  /* 0x0000001fff087819 */ /* 0x004fc4000001140f */
[----:B------:R-:W-:-:S05]  /*9b390*/  IADD3 R18, P6, PT, R15, R2, RZ ;  /* 0x000000020f127210 */ /* 0x000fca0007fde0ff */
[----:B----4-:R-:W-:-:S05]  /*9b3a0*/  IMAD.X R19, R8, 0x1, R28, P6 ;  /* 0x0000000108137824 */ /* 0x010fca00030e061c */
[----:B------:R0:W-:Y:S04]  /*9b3b0*/  STL.64 [R1+0x19d0], R18 ;  /* 0x0019d01201007387 */ /* 0x0001e80000100a00 */
[----:B0-----:R-:W2:Y:S01]  /*9b3c0*/  LDL.LU.64 R18, [R1+0x4a58] ;  /* 0x004a580001127983 */ /* 0x001ea20000300a00 */
[----:B------:R-:W-:Y:S02]  /*9b3d0*/  F2FP.SATFINITE.E4M3.F32.PACK_AB_MERGE_C R3, R3, R4, RZ ;  /* 0x000000040303723e */ /* 0x000fe400048070ff */
[----:B--2---:R-:W-:Y:S02]  /*9b3e0*/  F2FP.SATFINITE.E4M3.F32.PACK_AB_MERGE_C R19, R19, R26, RZ ;  /* 0x0000001a1313723e */ /* 0x004fe400048070ff */
[----:B---3--:R-:W-:Y:S02]  /*9b3f0*/  F2FP.SATFINITE.E4M3.F32.PACK_AB_MERGE_C R26, R29, R18, RZ ;  /* 0x000000121d1a723e */ /* 0x008fe400048070ff */
[----:B------:R-:W-:Y:S01]  /*9b400*/  IADD3 R18, P6, PT, R15, R0, RZ ;  /* 0x000000000f127210 */ /* 0x000fe20007fde0ff */
[----:B------:R0:W-:Y:S04]  /*9b410*/  STL [R1+0x19dc], R19 ;  /* 0x0019dc1301007387 */ /* 0x0001e80000100800 */
[----:B------:R1:W-:Y:S01]  /*9b420*/  STL [R1+0x19c8], R26 ;  /* 0x0019c81a01007387 */ /* 0x0003e20000100800 */
[----:B0-----:R-:W-:-:S03]  /*9b430*/  IMAD.X R19, R8, 0x1, R23, P6 ;  /* 0x0000000108137824 */ /* 0x001fc600030e0617 */
[----:B------:R-:W2:Y:S04]  /*9b440*/  LDL.LU R8, [R1+0x1330] ;  /* 0x0013300001087983 */ /* 0x000ea80000300800 */
[----:B-1----:R-:W3:Y:S04]  /*9b450*/  LDL.LU R26, [R1+0x1980] ;  /* 0x00198000011a7983 */ /* 0x002ee80000300800 */
[----:B------:R0:W-:Y:S04]  /*9b460*/  STL.64 [R1+0x19c0], R18 ;  /* 0x0019c01201007387 */ /* 0x0001e80000100a00 */
[----:B0-----:R-:W3:Y:S04]  /*9b470*/  LDL.LU R19, [R1+0x1984] ;  /* 0x0019840001137983 */ /* 0x001ee80000300800 */
[----:B------:R-:W4:Y:S04]  /*9b480*/  LDL.LU R18, [R1+0x1988] ;  /* 0x0019880001127983 */ /* 0x000f280000300800 */
[----:B------:R-:W4:Y:S04]  /*9b490*/  LDL.LU R29, [R1+0x198c] ;  /* 0x00198c00011d7983 */ /* 0x000f280000300800 */
[----:B------:R-:W2:Y:S04]  /*9b4a0*/  LDL.LU R4, [R1+0x4a54] ;  /* 0x004a540001047983 */ /* 0x000ea80000300800 */
[----:B------:R0:W-:Y:S04]  /*9b4b0*/  STL [R1+0x19cc], R3 ;  /* 0x0019cc0301007387 */ /* 0x0001e80000100800 */
[----:B0-----:R-:W2:Y:S01]  /*9b4c0*/  LDL.LU R3, [R1+0x4a50] ;  /* 0x004a500001037983 */ /* 0x001ea20000300800 */
[----:B------:R-:W-:-:S05]  /*9b4d0*/  F2FP.SATFINITE.E4M3.F32.PACK_AB_MERGE_C R7, R7, R6, RZ ;  /* 0x000000060707723e */ /* 0x000fca00048070ff */
[----:B------:R-:W-:Y:S01]  /*9b4e0*/  STL [R1+0x19b8], R7 ;  /* 0x0019b80701007387 */ /* 0x000fe20000100800 */
[----:B--2---:R-:W-:-:S03]  /*9b4f0*/  IADD3 R6, P6, PT, R15, R3, RZ ;  /* 0x000000030f067210 */ /* 0x004fc60007fde0ff */
[----:B------:R0:W-:Y:S02]  /*9b500*/  STL [R1+0x4a28], R3 ;  /* 0x004a280301007387 */ /* 0x0001e40000100800 */
[----:B0-----:R-:W-:-:S05]  /*9b510*/  SHF.R.S32.HI R3, RZ, 0x1f, R15 ;  /* 0x0000001fff037819 */ /* 0x001fca000001140f */
[----:B------:R-:W-:-:S05]  /*9b520*/  IMAD.X R7, R3, 0x1, R4, P6 ;  /* 0x0000000103077824 */ /* 0x000fca00030e0604 */
[----:B------:R0:W-:Y:S04]  /*9b530*/  STL.64 [R1+0x19b0], R6 ;  /* 0x0019b00601007387 */ /* 0x0001e80000100a00 */
[----:B0-----:R-:W2:Y:S01]  /*9b540*/  LDL.LU.64 R6, [R1+0x4a48] ;  /* 0x004a480001067983 */ /* 0x001ea20000300a00 */
[----:B------:R-:W-:Y:S02]  /*9b550*/  F2FP.SATFINITE.E4M3.F32.PACK_AB_MERGE_C R11, R11, R10, RZ ;  /* 0x0000000a0b0b723e */ /* 0x000fe400048070ff */
[----:B------:R-:W-:Y:S01]  /*9b560*/  IADD3 R10, P6, PT, R15, R5, RZ ;  /* 0x000000050f0a7210 */ /* 0x000fe20007fde0ff */
[----:B------:R0:W-:Y:S01]  /*9b570*/  STL [R1+0x4a2c], R4 ;  /* 0x004a2c0401007387 */ /* 0x0001e20000100800 */
[----:B------:R-:W-:-:S03]  /*9b580*/  F2FP.SATFINITE.E4M3.F32.PACK_AB_MERGE_C R22, R25, R22, RZ ;  /* 0x000000161916723e */ /* 0x000fc600048070ff */
[----:B0-----:R-:W3:Y:S04]  /*9b590*/  LDL.LU R4, [R1+0x133c] ;  /* 0x00133c0001047983 */ /* 0x001ee80000300800 */
[----:B------:R2:W-:Y:S04]  /*9b5a0*/  STL [R1+0x19bc], R11 ;  /* 0x0019bc0b01007387 */ /* 0x0005e80000100800 */
[----:B------:R0:W-:Y:S01]  /*9b5b0*/  STL [R1+0x19a8], R22 ;  /* 0x0019a81601007387 */ /* 0x0001e20000100800 */
[----:B--2---:R-:W-:-:S05]  /*9b5c0*/  IMAD.X R11, R3, 0x1, R6, P6 ;  /* 0x00000001030b7824 */ /* 0x004fca00030e0606 */
[----:B------:R1:W-:Y:S04]  /*9b5d0*/  STL.64 [R1+0x19a0], R10 ;  /* 0x0019a00a01007387 */ /* 0x0003e80000100a00 */
[----:B0-----:R-:W2:Y:S04]  /*9b5e0*/  LDL.LU R22, [R1+0x1970] ;  /* 0x0019700001167983 */ /* 0x001ea80000300800 */
[----:B------:R-:W2:Y:S01]  /*9b5f0*/  LDL.LU R25, [R1+0x1974] ;  /* 0x0019740001197983 */ /* 0x000ea20000300800 */
[----:B-1----:R-:W-:-:S05]  /*9b600*/  F2FP.SATFINITE.E4M3.F32.PACK_AB_MERGE_C R10, R20, R21, RZ ;  /* 0x00000015140a723e */ /* 0x002fca00048070ff */
[----:B------:R0:W-:Y:S04]  /*9b610*/  STL [R1+0x1a4c], R10 ;  /* 0x001a4c0a01007387 */ /* 0x0001e80000100800 */
[----:B------:R-:W2:Y:S04]  /*9b620*/  LDL.LU R21, [R1+0x1978] ;  /* 0x0019780001157983 */ /* 0x000ea80000300800 */
[----:B------:R-:W2:Y:S01]  /*9b630*/  LDL.LU R20, [R1+0x197c] ;  /* 0x00197c0001147983 */ /* 0x000ea20000300800 */
[----:B0-----:R-:W-:-:S03]  /*9b640*/  F2FP.SATFINITE.E4M3.F32.PACK_AB_MERGE_C R10, R27, R16, RZ ;  /* 0x000000101b0a723e */ /* 0x001fc600048070ff */
[----:B------:R-:W2:Y:S04]  /*9b650*/  LDL.LU R16, [R1+0x1960] ;  /* 0x0019600001107983 */ /* 0x000ea80000300800 */
[----:B------:R-:W2:Y:S04]  /*9b660*/  LDL.LU R27, [R1+0x1964] ;  /* 0x00196400011b7983 */ /* 0x000ea80000300800 */
[----:B------:R-:W-:Y:S04]  /*9b670*/  STL [R1+0x19ac], R10 ;  /* 0x0019ac0a01007387 */ /* 0x000fe80000100800 */
[----:B------:R0:W-:Y:S04]  /*9b680*/  STL.64 [R1+0x4a20], R6 ;  /* 0x004a200601007387 */ /* 0x0001e80000100a00 */
[----:B0-----:R-:W2:Y:S01]  /*9b690*/  LDL.LU R6, [R1+0x1334] ;  /* 0x0013340001067983 */ /* 0x001ea20000300800 */
[----:B------:R-:W-:-:S03]  /*9b6a0*/  IADD3 R10, P6, PT, R15, R7, RZ ;  /* 0x000000070f0a7210 */ /* 0x000fc60007fde0ff */
[----:B------:R-:W3:Y:S02]  /*9b6b0*/  LDL.LU R7, [R1+0x1338] ;  /* 0x0013380001077983 */ /* 0x000ee40000300800 */
[----:B------:R-:W-:-:S05]  /*9b6c0*/  IMAD.X R11, R3, 0x1, R9, P6 ;  /* 0x00000001030b7824 */ /* 0x000fca00030e0609 */
[----:B------:R0:W-:Y:S04]  /*9b6d0*/  STL.64 [R1+0x1998], R10 ;  /* 0x0019980a01007387 */ /* 0x0001e80000100a00 */
[----:B0-----:R-:W4:Y:S01]  /*9b6e0*/  LDL.LU.64 R10, [R1+0x4a40] ;  /* 0x004a4000010a7983 */ /* 0x001f220000300a00 */
[----:B--2---:R-:W-:-:S03]  /*9b6f0*/  F2FP.SATFINITE.E4M3.F32.PACK_AB_MERGE_C R6, R6, R8, RZ ;  /* 0x000000080606723e */ /* 0x004fc600048070ff */
[----:B------:R-:W2:Y:S04]  /*9b700*/  LDL.LU R8, [R1+0x4a3c] ;  /* 0x004a3c0001087983 */ /* 0x000ea80000300800 */
[----:B------:R2:W-:Y:S01]  /*9b710*/  STL [R1+0x1a54], R6 ;  /* 0x001a540601007387 */ /* 0x0005e20000100800 */
[----:B---3--:R-:W-:Y:S02]  /*9b720*/  F2FP.SATFINITE.E4M3.F32.PACK_AB_MERGE_C R4, R4, R7, RZ ;  /* 0x000000070404723e */ /* 0x008fe400048070ff */
[----:B--2---:R-:W-:Y:S01]  /*9b730*/  IADD3 R6, P6, PT, R15, R8, RZ ;  /* 0x000000080f067210 */ /* 0x004fe20007fde0ff */
[----:B------:R-:W-:Y:S04]  /*9b740*/  STL.64 [R1+0x4a18], R8 ;  /* 0x004a180801007387 */ /* 0x000fe80000100a00 */
[----:B----4-:R-:W-:Y:S01]  /*9b750*/  IMAD.X R7, R3, 0x1, R10, P6 ;  /* 0x0000000103077824 */ /* 0x010fe200030e060a */
[----:B------:R0:W-:Y:S04]  /*9b760*/  STL [R1+0x1a50], R4 ;  /* 0x001a500401007387 */ /* 0x0001e80000100800 */
[----:B------:R1:W-:Y:S01]  /*9b770*/  STL.64 [R1+0x1990], R6 ;  /* 0x0019900601007387 */ /* 0x0003e20000100a00 */
[----:B0-----:R-:W-:-:S02]  /*9b780*/  F2FP.SATFINITE.E4M3.F32.PACK_AB_MERGE_C R4, R29, R18, RZ ;  /* 0x000000121d04723e */ /* 0x001fc400048070ff */
[----:B-1----:R-:W-:Y:S02]  /*9b790*/  F2FP.SATFINITE.E4M3.F32.PACK_AB_MERGE_C R6, R19, R26, RZ ;  /* 0x0000001a1306723e */ /* 0x002fe400048070ff */
[----:B------:R-:W2:Y:S04]  /*9b7a0*/  LDL.LU R26, [R1+0x1968] ;  /* 0x00196800011a7983 */ /* 0x000ea80000300800 */
[----:B------:R0:W-:Y:S04]  /*9b7b0*/  STL [R1+0x450], R6 ;  /* 0x0004500601007387 */ /* 0x0001e80000100800 */
[----:B------:R-:W2:Y:S04]  /*9b7c0*/  LDL.LU R19, [R1+0x196c] ;  /* 0x00196c0001137983 */ /* 0x000ea80000300800 */
[----:B------:R-:W-:Y:S01]  /*9b7d0*/  STL [R1+0x468], R4 ;  /* 0x0004680401007387 */ /* 0x000fe20000100800 */
[----:B0-----:R-:W-:-:S03]  /*9b7e0*/  IADD3 R6, P6, PT, R15, R11, RZ ;  /* 0x0000000b0f067210 */ /* 0x001fc60007fde0ff */
[----:B------:R-:W3:Y:S04]  /*9b7f0*/  LDL.LU R18, [R1+0x1950] ;  /* 0x0019500001127983 */ /* 0x000ee80000300800 */
[----:B------:R-:W3:Y:S04]  /*9b800*/  LDL.LU R29, [R1+0x1954] ;  /* 0x00195400011d7983 */ /* 0x000ee80000300800 */
[----:B------:R0:W-:Y:S02]  /*9b810*/  STL.64 [R1+0x4a10], R10 ;  /* 0x004a100a01007387 */ /* 0x0001e40000100a00 */
[----:B0-----:R-:W-:-:S04]  /*9b820*/  IMAD.MOV.U32 R11, RZ, RZ, R3 ;  /* 0x000000ffff0b7224 */ /* 0x001fc800078e0003 */
[----:B------:R-:W-:Y:S01]  /*9b830*/  IMAD.X R7, R11, 0x1, R12, P6 ;  /* 0x000000010b077824 */ /* 0x000fe200030e060c */
[----:B------:R-:W-:Y:S02]  /*9b840*/  IADD3 R8, P6, PT, R15, R13, RZ ;  /* 0x0000000d0f087210 */ /* 0x000fe40007fde0ff */
[----:B------:R-:W4:Y:S03]  /*9b850*/  LDL.LU R15, [R1+0x4a38] ;  /* 0x004a3800010f7983 */ /* 0x000f260000300800 */
[----:B------:R-:W-:Y:S01]  /*9b860*/  IMAD.X R9, R11, 0x1, R14, P6 ;  /* 0x000000010b097824 */ /* 0x000fe200030e060e */
[----:B------:R-:W-:Y:S04]  /*9b870*/  STL.64 [R1+0x4a30], R12 ;  /* 0x004a300c01007387 */ /* 0x000fe80000100a00 */
[----:B------:R0:W-:Y:S04]  /*9b880*/  STL.64 [R1+0x1988], R6 ;  /* 0x0019880601007387 */ /* 0x0001e80000100a00 */
[----:B------:R-:W2:Y:S04]  /*9b890*/  LDL.LU R4, [R1+0x1958] ;  /* 0x0019580001047983 */ /* 0x000ea80000300800 */
[----:B------:R-:W2:Y:S04]  /*9b8a0*/  LDL.LU R3, [R1+0x195c] ;  /* 0x00195c0001037983 */ /* 0x000ea80000300800 */
[----:B0-----:R-:W2:Y:S04]  /*9b8b0*/  LDL.LU R6, [R1+0x1940] ;  /* 0x0019400001067983 */ /* 0x001ea80000300800 */
[----:B------:R-:W2:Y:S04]  /*9b8c0*/  LDL.LU R7, [R1+0x1944] ;  /* 0x0019440001077983 */ /* 0x000ea80000300800 */
[----:B------:R0:W-:Y:S01]  /*9b8d0*/  STL.64 [R1+0x1980], R8 ;  /* 0x0019800801007387 */ /* 0x0001e20000100a00 */
[----:B------:R-:W-:-:S02]  /*9b8e0*/  F2FP.SATFINITE.E4M3.F32.PACK_AB_MERGE_C R10, R27, R16, RZ ;  /* 0x000000101b0a723e */ /* 0x000fc400048070ff */
[----:B0-----:R-:W-:Y:S02]  /*9b8f0*/  F2FP.SATFINITE.E4M3.F32.PACK_AB_MERGE_C R8, R25, R22, RZ ;  /* 0x000000161908723e */ /* 0x001fe400048070ff */
[----:B------:R-:W-:-:S03]  /*9b900*/  F2FP.SATFINITE.E4M3.F32.PACK_AB_MERGE_C R9, R20, R21, RZ ;  /* 0x000000151409723e */ /* 0x000fc600048070ff */
[----:B------:R0:W-:Y:S04]  /*9b910*/  STL [R1+0x3cc], R8 ;  /* 0x0003cc0801007387 */ /* 0x0001e80000100800 */
[----:B0-----:R-:W3:Y:S04]  /*9b920*/  LDL.LU R8, [R1+0x194c] ;  /* 0x00194c0001087983 */ /* 0x001ee80000300800 */
[----:B------:R0:W-:Y:S04]  /*9b930*/  STL [R1+0x3dc], R9 ;  /* 0x0003dc0901007387 */ /* 0x0001e80000100800 */
[----:B0-----:R-:W3:Y:S04]  /*9b940*/  LDL.LU R9, [R1+0x1930] ;  /* 0x0019300001097983 */ /* 0x001ee80000300800 */
[----:B------:R-:W3:Y:S04]  /*9b950*/  LDL.LU R20, [R1+0x1934] ;  /* 0x0019340001147983 */ /* 0x000ee80000300800 */
[----:B------:R-:W3:Y:S04]  /*9b960*/  LDL.LU R16, [R1+0x1938] ;  /* 0x0019380001107983 */ /* 0x000ee80000300800 */
[----:B------:R-:W3:Y:S04]  /*9b970*/  LDL.LU R27, [R1+0x193c] ;  /* 0x00193c00011b7983 */ /* 0x000ee80000300800 */
[----:B------:R0:W-:Y:S04]  /*9b980*/  STL [R1+0x364], R10 ;  /* 0x0003640a01007387 */ /* 0x0001e80000100800 */
[----:B0-----:R-:W3:Y:S04]  /*9b990*/  LDL.LU R10, [R1+0x1920] ;  /* 0x00192000010a7983 */ /* 0x001ee80000300800 */
[----:B------:R-:W3:Y:S01]  /*9b9a0*/  LDL.LU R11, [R1+0x1924] ;  /* 0x00192400010b7983 */ /* 0x000ee20000300800 */
[----:B----4-:R-:W-:-:S02]  /*9b9b0*/  SHF.R.S32.HI R21, RZ, 0x1f, R15 ;  /* 0x0000001fff157819 */ /* 0x010fc4000001140f */
[----:B------:R-:W-:-:S03]  /*9b9c0*/  IADD3 R12, P6, PT, R15, R2, RZ ;  /* 0x000000020f0c7210 */ /* 0x000fc60007fde0ff */
[----:B------:R0:W-:Y:S02]  /*9b9d0*/  STL [R1+0x8], R21 ;  /* 0x0000081501007387 */ /* 0x0001e40000100800 */
[----:B------:R-:W-:Y:S02]  /*9b9e0*/  IMAD.X R13, R21, 0x1, R28, P6 ;  /* 0x00000001150d7824 */ /* 0x000fe400030e061c */
[----:B------:R-:W4:Y:S04]  /*9b9f0*/  LDL.LU R22, [R1+0x192c] ;  /* 0x00192c0001167983 */ /* 0x000f280000300800 */
[----:B------:R-:W4:Y:S04]  /*9ba00*/  LDL.LU R25, [R1+0x1910] ;  /* 0x0019100001197983 */ /* 0x000f280000300800 */
[----:B------:R-:W-:Y:S04]  /*9ba10*/  STL.64 [R1+0x1960], R12 ;  /* 0x0019600c01007387 */ /* 0x000fe80000100a00 */
[----:B0-----:R-:W4:Y:S04]  /*9ba20*/  LDL.LU R21, [R1+0x1914] ;  /* 0x0019140001157983 */ /* 0x001f280000300800 */
[----:B------:R0:W-:Y:S04]  /*9ba30*/  STL [R1+0x4a08], R28 ;  /* 0x004a081c01007387 */ /* 0x0001e80000100800 */
[----:B0-----:R-:W4:Y:S01]  /*9ba40*/  LDL.LU R28, [R1+0x8] ;  /* 0x00000800011c7983 */ /* 0x001f220000300800 */
[----:B--2---:R-:W-:-:S02]  /*9ba50*/  F2FP.SATFINITE.E4M3.F32.PACK_AB_MERGE_C R13, R19, R26, RZ ;  /* 0x0000001a130d723e */ /* 0x004fc400048070ff */
[----:B---3--:R-:W-:Y:S01]  /*9ba60*/  F2FP.SATFINITE.E4M3.F32.PACK_AB_MERGE_C R12, R29, R18, RZ ;  /* 0x000000121d0c723e */ /* 0x008fe200048070ff */
[----:B------:R-:W2:Y:S04]  /*9ba70*/  LDL.LU R26, [R1+0x1918] ;  /* 0x00191800011a7983 */ /* 0x000ea80000300800 */
[----:B------:R-:W-:Y:S04]  /*9ba80*/  STL [R1+0x374], R13 ;  /* 0x0003740d01007387 */ /* 0x000fe80000100800 */
[----:B------:R-:W2:Y:S04]  /*9ba90*/  LDL.LU R19, [R1+0x191c] ;  /* 0x00191c0001137983 */ /* 0x000ea80000300800 */
[----:B------:R0:W-:Y:S01]  /*9baa0*/  STL [R1+0x25c], R12 ;  /* 0x00025c0c01007387 */ /* 0x0001e20000100800 */
[----:B------:R-:W-:-:S03]  /*9bab0*/  F2FP.SATFINITE.E4M3.F32.PACK_AB_MERGE_C R3, R3, R4, RZ ;  /* 0x000000040303723e */ /* 0x000fc600048070ff */
[----:B------:R-:W3:Y:S04]  /*9bac0*/  LDL.LU R18, [R1+0x1900] ;  /* 0x0019000001127983 */ /* 0x000ee80000300800 */
[----:B------:R-:W3:Y:S01]  /*9bad0*/  LDL.LU R29, [R1+0x1904] ;  /* 0x00190400011d7983 */ /* 0x000ee20000300800 */
[----:B0-----:R-:W-:-:S05]  /*9bae0*/  IADD3 R12, P6, PT, R15, R0, RZ ;  /* 0x000000000f0c7210 */ /* 0x001fca0007fde0ff */
[----:B----4-:R-:W-:-:S05]  /*9baf0*/  IMAD.X R13, R28, 0x1, R23, P6 ;  /* 0x000000011c0d7824 */ /* 0x010fca00030e0617 */
[----:B------:R0:W-:Y:S04]  /*9bb00*/  STL.64 [R1+0x1950], R12 ;  /* 0x0019500c01007387 */ /* 0x0001e80000100a00 */
[----:B0-----:R-:W4:Y:S04]  /*9bb10*/  LDL.LU.64 R12, [R1+0x4a30] ;  /* 0x004a3000010c7983 */ /* 0x001f280000300a00 */
[----:B------:R-:W2:Y:S04]  /*9bb20*/  LDL.LU R4, [R1+0x4a2c] ;  /* 0x004a2c0001047983 */ /* 0x000ea80000300800 */
[----:B------:R0:W-:Y:S04]  /*9bb30*/  STL [R1+0x258], R3 ;  /* 0x0002580301007387 */ /* 0x0001e80000100800 */
[----:B0-----:R-:W2:Y:S01]  /*9bb40*/  LDL.LU R3, [R1+0x4a28] ;  /* 0x004a280001037983 */ /* 0x001ea20000300800 */
[----:B------:R-:W-:-:S05]  /*9bb50*/  F2FP.SATFINITE.E4M3.F32.PACK_AB_MERGE_C R7, R7, R6, RZ ;  /* 0x000000060707723e */ /* 0x000fca00048070ff */
[----:B------:R0:W-:Y:S04]  /*9bb60*/  STL [R1+0x248], R7 ;  /* 0x0002480701007387 */ /* 0x0001e80000100800 */
[----:B--2---:R1:W-:Y:S01]  /*9bb70*/  STL.64 [R1+0x4a00], R2 ;  /* 0x004a000201007387 */ /* 0x0043e20000100a00 */
[----:B------:R-:W-:-:S05]  /*9bb80*/  IADD3 R6, P6, PT, R15, R3, RZ ;  /* 0x000000030f067210 */ /* 0x000fca0007fde0ff */
[----:B0-----:R-:W-:Y:S01]  /*9bb90*/  IMAD.X R7, R28, 0x1, R4, P6 ;  /* 0x000000011c077824 */ /* 0x001fe200030e0604 */
[----:B-1----:R-:W2:Y:S04]  /*9bba0*/  LDL.LU R2, [R1+0x1948] ;  /* 0x0019480001027983 */ /* 0x002ea80000300800 */
[----:B------:R-:W3:Y:S04]  /*9bbb0*/  LDL.LU R3, [R1+0x1928] ;  /* 0x0019280001037983 */ /* 0x000ee80000300800 */
[----:B------:R0:W-:Y:S04]  /*9bbc0*/  STL.64 [R1+0x1958], R6 ;  /* 0x0019580601007387 */ /* 0x0001e80000100a00 */
[----:B0-----:R-:W3:Y:S01]  /*9bbd0*/  LDL.LU.64 R6, [R1+0x4a20] ;  /* 0x004a200001067983 */ /* 0x001ee20000300a00 */
[----:B--2---:R-:W-:-:S05]  /*9bbe0*/  F2FP.SATFINITE.E4M3.F32.PACK_AB_MERGE_C R8, R8, R2, RZ ;  /* 0x000000020808723e */ /* 0x004fca00048070ff */
[----:B------:R0:W-:Y:S01]  /*9bbf0*/  STL [R1+0x24c], R8 ;  /* 0x00024c0801007387 */ /* 0x0001e20000100800 */
[----:B------:R-:W-:Y:S02]  /*9bc00*/  F2FP.SATFINITE.E4M3.F32.PACK_AB_MERGE_C R2, R20, R9, RZ ;  /* 0x000000091402723e */ /* 0x000fe400048070ff */
[----:B0-----:R-:W-:-:S03]  /*9bc10*/  IADD3 R8, P6, PT, R15, R5, RZ ;  /* 0x000000050f087210 */ /* 0x001fc60007fde0ff */
[----:B------:R-:W-:Y:S02]  /*9bc20*/  STL [R1+0x23c], R2 ;  /* 0x00023c0201007387 */ /* 0x000fe40000100800 */
[----:B---3--:R-:W-:-:S05]  /*9bc30*/  IMAD.X R9, R28, 0x1, R6, P6 ;  /* 0x000000011c097824 */ /* 0x008fca00030e0606 */
[----:B------:R0:W-:Y:S04]  /*9bc40*/  STL.64 [R1+0x1940], R8 ;  /* 0x0019400801007387 */ /* 0x0001e80000100a00 */
[----:B0-----:R-:W2:Y:S01]  /*9bc50*/  LDL.LU.64 R8, [R1+0x4a18] ;  /* 0x004a180001087983 */ /* 0x001ea20000300a00 */
[----:B------:R-:W-:-:S03]  /*9bc60*/  F2FP.SATFINITE.E4M3.F32.PACK_AB_MERGE_C R2, R27, R16, RZ ;  /* 0x000000101b02723e */ /* 0x000fc600048070ff */
[----:B------:R-:W3:Y:S04]  /*9bc70*/  LDL.LU R20, [R1+0x18f8] ;  /* 0x0018f80001147983 */ /* 0x000ee80000300800 */
[----:B------:R-:W3:Y:S04]  /*9bc80*/  LDL.LU R16, [R1+0x18fc] ;  /* 0x0018fc0001107983 */ /* 0x000ee80000300800 */
[----:B------:R0:W-:Y:S04]  /*9bc90*/  STL [R1+0x238], R2 ;  /* 0x0002380201007387 */ /* 0x0001e80000100800 */
[----:B------:R-:W3:Y:S01]  /*9bca0*/  LDL R27, [R1+0x28] ;  /* 0x00002800011b7983 */ /* 0x000ee20000100800 */
[----:B0-----:R-:W-:-:S02]  /*9bcb0*/  F2FP.SATFINITE.E4M3.F32.PACK_AB_MERGE_C R2, R11, R10, RZ ;  /* 0x0000000a0b02723e */ /* 0x001fc400048070ff */
[----:B------:R-:W-:Y:S01]  /*9bcc0*/  IADD3 R10, P6, PT, R15, R7, RZ ;  /* 0x000000070f0a7210 */ /* 0x000fe20007fde0ff */
[----:B------:R0:W-:Y:S04]  /*9bcd0*/  STL [R1+0x49e8], R7 ;  /* 0x0049e80701007387 */ /* 0x0001e80000100800 */
[----:B------:R-:W-:Y:S04]  /*9bce0*/  STL [R1+0x22c], R2 ;  /* 0x00022c0201007387 */ /* 0x000fe80000100800 */
[----:B0-----:R-:W3:Y:S01]  /*9bcf0*/  LDL.LU R7, [R1+0x18f4] ;  /* 0x0018f40001077983 */ /* 0x001ee20000300800 */
[----:B--2---:R-:W-:-:S05]  /*9bd00*/  IMAD.X R11, R28, 0x1, R9, P6 ;  /* 0x000000011c0b7824 */ /* 0x004fca00030e0609 */
[----:B------:R0:W-:Y:S04]  /*9bd10*/  STL.64 [R1+0x1930], R10 ;  /* 0x0019300a01007387 */ /* 0x0001e80000100a00 */
[----:B0-----:R-:W2:Y:S01]  /*9bd20*/  LDL.LU.64 R10, [R1+0x4a10] ;  /* 0x004a1000010a7983 */ /* 0x001ea20000300a00 */
[----:B------:R-:W-:Y:S02]  /*9bd30*/  F2FP.SATFINITE.E4M3.F32.PACK_AB_MERGE_C R2, R22, R3, RZ ;  /* 0x000000031602723e */ /* 0x000fe400048070ff */
[----:B------:R-:W-:-:S03]  /*9bd40*/  F2FP.SATFINITE.E4M3.F32.PACK_AB_MERGE_C R21, R21, R25, RZ ;  /* 0x000000191515723e */ /* 0x000fc600048070ff */
[----:B------:R0:W-:Y:S04]  /*9bd50*/  STL [R1+0x228], R2 ;  /* 0x0002280201007387 */ /* 0x0001e80000100800 */
[----:B------:R-:W-:Y:S01]  /*9bd60*/  STL [R1+0x1928], R21 ;  /* 0x0019281501007387 */ /* 0x000fe20000100800 */
[----:B0-----:R-:W-:-:S03]  /*9bd70*/  IADD3 R2, P6, PT, R15, R8, RZ ;  /* 0x000000080f027210 */ /* 0x001fc60007fde0ff */
[----:B------:R0:W-:Y:S04]  /*9bd80*/  STL.64 [R1+0x49f0], R8 ;  /* 0x0049f00801007387 */ /* 0x0001e80000100a00 */
        /* <DEDUP_REMOVED lines=9> */
[----:B------:R0:W-:Y:S04]  /*9be20*/  STL [R1+0x191c], R2 ;  /* 0x00191c0201007387 */ /* 0x0001e80000100800 */
[----:B------:R-:W2:Y:S04]  /*9be30*/  LDL.LU R18, [R1+0x18e8] ;  /* 0x0018e80001127983 */ /* 0x000ea80000300800 */
[----:B------:R-:W2:Y:S01]  /*9be40*/  LDL.LU R29, [R1+0x18ec] ;  /* 0x0018ec00011d7983 */ /* 0x000ea20000300800 */
[----:B0-----:R-:W-:-:S03]  /*9be50*/  IADD3 R2, P6, PT, R15, R11, RZ ;  /* 0x0000000b0f027210 */ /* 0x001fc60007fde0ff */
[----:B------:R0:W-:Y:S02]  /*9be60*/  STL.64 [R1+0x49e0], R10 ;  /* 0x0049e00a01007387 */ /* 0x0001e40000100a00 */
[----:B----4-:R-:W-:Y:S02]  /*9be70*/  IMAD.X R3, R28, 0x1, R12, P6 ;  /* 0x000000011c037824 */ /* 0x010fe400030e060c */
[----:B0-----:R-:W4:Y:S04]  /*9be80*/  LDL.LU R11, [R1+0x1908] ;  /* 0x00190800010b7983 */ /* 0x001f280000300800 */
[----:B------:R0:W-:Y:S04]  /*9be90*/  STL.64 [R1+0x1910], R2 ;  /* 0x0019100201007387 */ /* 0x0001e80000100a00 */
[----:B------:R-:W2:Y:S04]  /*9bea0*/  LDL.LU R22, [R1+0x18d0] ;  /* 0x0018d00001167983 */ /* 0x000ea80000300800 */
[----:B------:R-:W2:Y:S01]  /*9beb0*/  LDL.LU R25, [R1+0x18d4] ;  /* 0x0018d40001197983 */ /* 0x000ea20000300800 */
[----:B0-----:R-:W-:-:S03]  /*9bec0*/  IADD3 R2, P6, PT, R15, R13, RZ ;  /* 0x0000000d0f027210 */ /* 0x001fc60007fde0ff */
[----:B------:R-:W2:Y:S02]  /*9bed0*/  LDL.LU R21, [R1+0x18d8] ;  /* 0x0018d80001157983 */ /* 0x000ea40000300800 */
[----:B------:R-:W-:Y:S02]  /*9bee0*/  IMAD.X R3, R28, 0x1, R14, P6 ;  /* 0x000000011c037824 */ /* 0x000fe400030e060e */
[----:B------:R-:W2:Y:S04]  /*9bef0*/  LDL.LU R15, [R1+0x18dc] ;  /* 0x0018dc00010f7983 */ /* 0x000ea80000300800 */
[----:B------:R-:W-:Y:S04]  /*9bf00*/  STL.64 [R1+0x49f8], R12 ;  /* 0x0049f80c01007387 */ /* 0x000fe80000100a00 */
[----:B------:R-:W2:Y:S04]  /*9bf10*/  LDL.LU R28, [R1+0x4a08] ;  /* 0x004a0800011c7983 */ /* 0x000ea80000300800 */
[----:B------:R0:W-:Y:S04]  /*9bf20*/  STL.64 [R1+0x1900], R2 ;  /* 0x0019000201007387 */ /* 0x0001e80000100a00 */
[----:B0-----:R-:W2:Y:S01]  /*9bf30*/  LDL.LU.64 R2, [R1+0x4a00] ;  /* 0x004a000001027983 */ /* 0x001ea20000300a00 */
[----:B---3--:R-:W-:-:S02]  /*9bf40*/  F2FP.SATFINITE.E4M3.F32.PACK_AB_MERGE_C R9, R7, R9, RZ ;  /* 0x000000090709723e */ /* 0x008fc400048070ff */
[----:B------:R-:W-:Y:S02]  /*9bf50*/  SHF.R.S32.HI R7, RZ, 0x1f, R27 ;  /* 0x0000001fff077819 */ /* 0x000fe4000001141b */
[----:B----4-:R-:W-:Y:S02]  /*9bf60*/  F2FP.SATFINITE.E4M3.F32.PACK_AB_MERGE_C R10, R8, R11, RZ ;  /* 0x0000000b080a723e */ /* 0x010fe400048070ff */
[----:B------:R-:W-:-:S03]  /*9bf70*/  F2FP.SATFINITE.E4M3.F32.PACK_AB_MERGE_C R8, R16, R20, RZ ;  /* 0x000000141008723e */ /* 0x000fc600048070ff */
[----:B------:R-:W-:Y:S04]  /*9bf80*/  STL [R1+0x190c], R10 ;  /* 0x00190c0a01007387 */ /* 0x000fe80000100800 */
[----:B------:R-:W-:Y:S04]  /*9bf90*/  STL [R1+0x1908], R9 ;  /* 0x0019080901007387 */ /* 0x000fe80000100800 */
[----:B------:R-:W3:Y:S04]  /*9bfa0*/  LDL.LU R20, [R1+0x18c0] ;  /* 0x0018c00001147983 */ /* 0x000ee80000300800 */
[----:B------:R2:W-:Y:S04]  /*9bfb0*/  STL [R1+0x18fc], R8 ;  /* 0x0018fc0801007387 */ /* 0x0005e80000100800 */
[----:B------:R-:W3:Y:S04]  /*9bfc0*/  LDL.LU R16, [R1+0x18c4] ;  /* 0x0018c40001107983 */ /* 0x000ee80000300800 */
[----:B------:R-:W-:Y:S01]  /*9bfd0*/  STL [R1+0x8], R7 ;  /* 0x0000080701007387 */ /* 0x000fe20000100800 */
[----:B--2---:R-:W-:-:S03]  /*9bfe0*/  IADD3 R8, P6, PT, R27, R2, RZ ;  /* 0x000000021b087210 */ /* 0x004fc60007fde0ff */
[----:B------:R0:W-:Y:S04]  /*9bff0*/  STL [R1+0x49d8], R2 ;  /* 0x0049d80201007387 */ /* 0x0001e80000100800 */
[----:B0-----:R-:W2:Y:S02]  /*9c000*/  LDL.LU R2, [R1+0x8] ;  /* 0x0000080001027983 */ /* 0x001ea40000300800 */
[----:B--2---:R-:W-:-:S05]  /*9c010*/  IMAD.X R9, R2, 0x1, R28, P6 ;  /* 0x0000000102097824 */ /* 0x004fca00030e061c */
[----:B------:R0:W-:Y:S04]  /*9c020*/  STL.64 [R1+0x18f0], R8 ;  /* 0x0018f00801007387 */ /* 0x0001e80000100a00 */
[----:B0-----:R-:W2:Y:S04]  /*9c030*/  LDL.LU R8, [R1+0x18c8] ;  /* 0x0018c80001087983 */ /* 0x001ea80000300800 */
[----:B------:R-:W2:Y:S04]  /*9c040*/  LDL.LU R9, [R1+0x18cc] ;  /* 0x0018cc0001097983 */ /* 0x000ea80000300800 */
[----:B------:R-:W4:Y:S04]  /*9c050*/  LDL.LU R7, [R1+0x18b0] ;  /* 0x0018b00001077983 */ /* 0x000f280000300800 */
[----:B------:R-:W4:Y:S04]  /*9c060*/  LDL.LU R10, [R1+0x18b4] ;  /* 0x0018b400010a7983 */ /* 0x000f280000300800 */
[----:B------:R-:W3:Y:S04]  /*9c070*/  LDL.LU R11, [R1+0x18b8] ;  /* 0x0018b800010b7983 */ /* 0x000ee80000300800 */
[----:B------:R-:W3:Y:S04]  /*9c080*/  LDL.LU R27, [R1+0x18bc] ;  /* 0x0018bc00011b7983 */ /* 0x000ee80000300800 */
[----:B------:R0:W-:Y:S04]  /*9c090*/  STL [R1+0x49dc], R28 ;  /* 0x0049dc1c01007387 */ /* 0x0001e80000100800 */
[----:B0-----:R-:W3:Y:S01]  /*9c0a0*/  LDL.LU R28, [R1+0x28] ;  /* 0x00002800011c7983 */ /* 0x001ee20000300800 */
[----:B------:R-:W-:-:S02]  /*9c0b0*/  F2FP.SATFINITE.E4M3.F32.PACK_AB_MERGE_C R19, R19, R26, RZ ;  /* 0x0000001a1313723e */ /* 0x000fc400048070ff */
[----:B------:R-:W-:-:S03]  /*9c0c0*/  F2FP.SATFINITE.E4M3.F32.PACK_AB_MERGE_C R18, R29, R18, RZ ;  /* 0x000000121d12723e */ /* 0x000fc600048070ff */
[----:B------:R0:W-:Y:S04]  /*9c0d0*/  STL [R1+0x18f8], R19 ;  /* 0x0018f81301007387 */ /* 0x0001e80000100800 */
[----:B------:R1:W-:Y:S04]  /*9c0e0*/  STL [R1+0x18e8], R18 ;  /* 0x0018e81201007387 */ /* 0x0003e80000100800 */
[----:B------:R-:W4:Y:S01]  /*9c0f0*/  LDL.LU R26, [R1+0x1320] ;  /* 0x00132000011a7983 */ /* 0x000f220000300800 */
[----:B------:R-:W-:-:S03]  /*9c100*/  F2FP.SATFINITE.E4M3.F32.PACK_AB_MERGE_C R22, R25, R22, RZ ;  /* 0x000000161916723e */ /* 0x000fc600048070ff */
[----:B0-----:R-:W4:Y:S01]  /*9c110*/  LDL.LU R19, [R1+0x1324] ;  /* 0x0013240001137983 */ /* 0x001f220000300800 */
[----:B------:R-:W-:Y:S02]  /*9c120*/  F2FP.SATFINITE.E4M3.F32.PACK_AB_MERGE_C R15, R15, R21, RZ ;  /* 0x000000150f0f723e */ /* 0x000fe400048070ff */
[----:B--2---:R-:W-:Y:S02]  /*9c130*/  F2FP.SATFINITE.E4M3.F32.PACK_AB_MERGE_C R9, R9, R8, RZ ;  /* 0x000000080909723e */ /* 0x004fe400048070ff */
[----:B---3--:R-:W-:-:S05]  /*9c140*/  IADD3 R12, P6, PT, R28, R0, RZ ;  /* 0x000000001c0c7210 */ /* 0x008fca0007fde0ff */
[----:B------:R-:W-:-:S05]  /*9c150*/  IMAD.X R13, R2, 0x1, R23, P6 ;  /* 0x00000001020d7824 */ /* 0x000fca00030e0617 */
[----:B------:R0:W-:Y:S04]  /*9c160*/  STL.64 [R1+0x18e0], R12 ;  /* 0x0018e00c01007387 */ /* 0x0001e80000100a00 */
[----:B-1----:R-:W2:Y:S04]  /*9c170*/  LDL.LU R18, [R1+0x1328] ;  /* 0x0013280001127983 */ /* 0x002ea80000300800 */
[----:B------:R-:W2:Y:S01]  /*9c180*/  LDL.LU R29, [R1+0x132c] ;  /* 0x00132c00011d7983 */ /* 0x000ea20000300800 */
[----:B0-----:R-:W-:-:S03]  /*9c190*/  IADD3 R12, P6, PT, R28, R3, RZ ;  /* 0x000000031c0c7210 */ /* 0x001fc60007fde0ff */
[----:B------:R-:W-:Y:S02]  /*9c1a0*/  STL [R1+0x208], R22 ;  /* 0x0002081601007387 */ /* 0x000fe40000100800 */
[----:B------:R-:W-:Y:S02]  /*9c1b0*/  IMAD.X R13, R2, 0x1, R4, P6 ;  /* 0x00000001020d7824 */ /* 0x000fe400030e0604 */
[----:B------:R0:W-:Y:S04]  /*9c1c0*/  STL [R1+0x49c8], R3 ;  /* 0x0049c80301007387 */ /* 0x0001e80000100800 */
[----:B------:R1:W-:Y:S04]  /*9c1d0*/  STL [R1+0x214], R15 ;  /* 0x0002140f01007387 */ /* 0x0003e80000100800 */
[----:B0-----:R-:W3:Y:S04]  /*9c1e0*/  LDL.LU R3, [R1+0x18ac] ;  /* 0x0018ac0001037983 */ /* 0x001ee80000300800 */
[----:B------:R0:W-:Y:S01]  /*9c1f0*/  STL.64 [R1+0x18d0], R12 ;  /* 0x0018d00c01007387 */ /* 0x0001e20000100a00 */
[----:B-1----:R-:W-:-:S02]  /*9c200*/  F2FP.SATFINITE.E4M3.F32.PACK_AB_MERGE_C R15, R16, R20, RZ ;  /* 0x00000014100f723e */ /* 0x002fc400048070ff */
[----:B------:R-:W-:Y:S01]  /*9c210*/  IADD3 R8, P6, PT, R28, R5, RZ ;  /* 0x000000051c087210 */ /* 0x000fe20007fde0ff */
[----:B0-----:R-:W2:Y:S04]  /*9c220*/  LDL.LU.64 R12, [R1+0x49f8] ;  /* 0x0049f800010c7983 */ /* 0x001ea80000300a00 */
[----:B------:R0:W-:Y:S04]  /*9c230*/  STL [R1+0x49cc], R4 ;  /* 0x0049cc0401007387 */ /* 0x0001e80000100800 */
[----:B0-----:R-:W3:Y:S04]  /*9c240*/  LDL.LU R4, [R1+0x18a8] ;  /* 0x0018a80001047983 */ /* 0x001ee80000300800 */
[----:B------:R-:W2:Y:S04]  /*9c250*/  LDL.LU R22, [R1+0x1890] ;  /* 0x0018900001167983 */ /* 0x000ea80000300800 */
[----:B------:R-:W2:Y:S04]  /*9c260*/  LDL.LU R25, [R1+0x1894] ;  /* 0x0018940001197983 */ /* 0x000ea80000300800 */
[----:B------:R0:W-:Y:S04]  /*9c270*/  STL [R1+0x1f8], R15 ;  /* 0x0001f80f01007387 */ /* 0x0001e80000100800 */
[----:B------:R-:W2:Y:S04]  /*9c280*/  LDL.LU R21, [R1+0x1898] ;  /* 0x0018980001157983 */ /* 0x000ea80000300800 */
[----:B0-----:R-:W2:Y:S04]  /*9c290*/  LDL.LU R15, [R1+0x189c] ;  /* 0x00189c00010f7983 */ /* 0x001ea80000300800 */
[----:B------:R-:W2:Y:S04]  /*9c2a0*/  LDL.LU R20, [R1+0x1880] ;  /* 0x0018800001147983 */ /* 0x000ea80000300800 */
[----:B------:R-:W2:Y:S04]  /*9c2b0*/  LDL.LU R16, [R1+0x1884] ;  /* 0x0018840001107983 */ /* 0x000ea80000300800 */
[----:B------:R0:W-:Y:S01]  /*9c2c0*/  STL [R1+0x1ec], R9 ;  /* 0x0001ec0901007387 */ /* 0x0001e20000100800 */
[----:B----4-:R-:W-:Y:S01]  /*9c2d0*/  F2FP.SATFINITE.E4M3.F32.PACK_AB_MERGE_C R10, R10, R7, RZ ;  /* 0x000000070a0a723e */ /* 0x010fe200048070ff */
[----:B0-----:R-:W-:-:S05]  /*9c2e0*/  IMAD.X R9, R2, 0x1, R6, P6 ;  /* 0x0000000102097824 */ /* 0x001fca00030e0606 */
[----:B------:R0:W-:Y:S04]  /*9c2f0*/  STL.64 [R1+0x18c0], R8 ;  /* 0x0018c00801007387 */ /* 0x0001e80000100a00 */
[----:B0-----:R-:W4:Y:S04]  /*9c300*/  LDL.LU.64 R8, [R1+0x49f0] ;  /* 0x0049f00001087983 */ /* 0x001f280000300a00 */
[----:B------:R-:W2:Y:S01]  /*9c310*/  LDL.LU R7, [R1+0x49e8] ;  /* 0x0049e80001077983 */ /* 0x000ea20000300800 */
[----:B------:R-:W-:-:S03]  /*9c320*/  F2FP.SATFINITE.E4M3.F32.PACK_AB_MERGE_C R27, R27, R11, RZ ;  /* 0x0000000b1b1b723e */ /* 0x000fc600048070ff */
[----:B------:R2:W-:Y:S02]  /*9c330*/  STL [R1+0x1e0], R10 ;  /* 0x0001e00a01007387 */ /* 0x0005e40000100800 */
[----:B--2---:R-:W-:Y:S02]  /*9c340*/  IADD3 R10, P6, PT, R28, R7, RZ ;  /* 0x000000071c0a7210 */ /* 0x004fe40007fde0ff */
[----:B------:R0:W-:Y:S04]  /*9c350*/  STL.64 [R1+0x49c0], R6 ;  /* 0x0049c00601007387 */ /* 0x0001e80000100a00 */
[----:B------:R-:W-:Y:S01]  /*9c360*/  STL [R1+0x1e4], R27 ;  /* 0x0001e41b01007387 */ /* 0x000fe20000100800 */
[----:B----4-:R-:W-:-:S03]  /*9c370*/  IMAD.X R11, R2, 0x1, R9, P6 ;  /* 0x00000001020b7824 */ /* 0x010fc600030e0609 */
[----:B0-----:R-:W2:Y:S04]  /*9c380*/  LDL.LU R6, [R1+0x18a0] ;  /* 0x0018a00001067983 */ /* 0x001ea80000300800 */
[----:B------:R-:W2:Y:S04]  /*9c390*/  LDL.LU R7, [R1+0x18a4] ;  /* 0x0018a40001077983 */ /* 0x000ea80000300800 */
[----:B------:R0:W-:Y:S04]  /*9c3a0*/  STL.64 [R1+0x18b8], R10 ;  /* 0x0018b80a01007387 */ /* 0x0001e80000100a00 */
[----:B0-----:R-:W4:Y:S01]  /*9c3b0*/  LDL.LU.64 R10, [R1+0x49e0] ;  /* 0x0049e000010a7983 */ /* 0x001f220000300a00 */
[----:B---3--:R-:W-:-:S03]  /*9c3c0*/  F2FP.SATFINITE.E4M3.F32.PACK_AB_MERGE_C R3, R3, R4, RZ ;  /* 0x000000040303723e */ /* 0x008fc600048070ff */
[----:B------:R-:W3:Y:S01]  /*9c3d0*/  LDL R27, [R1+0x2c] ;  /* 0x00002c00011b7983 */ /* 0x000ee20000100800 */
[----:B------:R-:W-:Y:S02]  /*9c3e0*/  F2FP.SATFINITE.E4M3.F32.PACK_AB_MERGE_C R4, R19, R26, RZ ;  /* 0x0000001a1304723e */ /* 0x000fe400048070ff */
[----:B--2---:R-:W-:Y:S02]  /*9c3f0*/  F2FP.SATFINITE.E4M3.F32.PACK_AB_MERGE_C R7, R7, R6, RZ ;  /* 0x000000060707723e */ /* 0x004fe400048070ff */
[----:B------:R-:W-:-:S03]  /*9c400*/  IADD3 R6, P6, PT, R28, R8, RZ ;  /* 0x000000081c067210 */ /* 0x000fc60007fde0ff */
[----:B------:R4:W-:Y:S04]  /*9c410*/  STL [R1+0x1b8], R7 ;  /* 0x0001b80701007387 */ /* 0x0009e80000100800 */
[----:B------:R-:W-:Y:S04]  /*9c420*/  STL.64 [R1+0x49b0], R8 ;  /* 0x0049b00801007387 */ /* 0x000fe80000100a00 */
[----:B------:R0:W-:Y:S01]  /*9c430*/  STL [R1+0x1bc], R3 ;  /* 0x0001bc0301007387 */ /* 0x0001e20000100800 */
[----:B----4-:R-:W-:-:S03]  /*9c440*/  IMAD.X R7, R2, 0x1, R10, P6 ;  /* 0x0000000102077824 */ /* 0x010fc600030e060a */
[----:B------:R-:W2:Y:S04]  /*9c450*/  LDL.LU R26, [R1+0x1888] ;  /* 0x00188800011a7983 */ /* 0x000ea80000300800 */
[----:B------:R1:W-:Y:S01]  /*9c460*/  STL.64 [R1+0x18b0], R6 ;  /* 0x0018b00601007387 */ /* 0x0003e20000100a00 */
[----:B0-----:R-:W-:-:S03]  /*9c470*/  F2FP.SATFINITE.E4M3.F32.PACK_AB_MERGE_C R3, R29, R18, RZ ;  /* 0x000000121d03723e */ /* 0x001fc600048070ff */
[----:B------:R-:W-:Y:S04]  /*9c480*/  STL [R1+0x18c], R4 ;  /* 0x00018c0401007387 */ /* 0x000fe80000100800 */
[----:B------:R-:W2:Y:S01]  /*9c490*/  LDL.LU R29, [R1+0x188c] ;  /* 0x00188c00011d7983 */ /* 0x000ea20000300800 */
[----:B-1----:R-:W-:-:S03]  /*9c4a0*/  IADD3 R6, P6, PT, R28, R11, RZ ;  /* 0x0000000b1c067210 */ /* 0x002fc60007fde0ff */
[----:B------:R-:W-:Y:S02]  /*9c4b0*/  STL [R1+0x194], R3 ;  /* 0x0001940301007387 */ /* 0x000fe40000100800 */
[----:B------:R-:W-:Y:S02]  /*9c4c0*/  IMAD.X R7, R2, 0x1, R12, P6 ;  /* 0x0000000102077824 */ /* 0x000fe400030e060c */
[----:B------:R-:W-:Y:S04]  /*9c4d0*/  STL.64 [R1+0x49a8], R10 ;  /* 0x0049a80a01007387 */ /* 0x000fe80000100a00 */
[----:B------:R-:W4:Y:S04]  /*9c4e0*/  LDL.LU R19, [R1+0x1870] ;  /* 0x0018700001137983 */ /* 0x000f280000300800 */
[----:B------:R-:W4:Y:S04]  /*9c4f0*/  LDL.LU R18, [R1+0x1874] ;  /* 0x0018740001127983 */ /* 0x000f280000300800 */
[----:B------:R0:W-:Y:S02]  /*9c500*/  STL.64 [R1+0x18a0], R6 ;  /* 0x0018a00601007387 */ /* 0x0001e40000100a00 */
[----:B0-----:R-:W-:-:S02]  /*9c510*/  IADD3 R6, P6, PT, R28, R13, RZ ;  /* 0x0000000d1c067210 */ /* 0x001fc40007fde0ff */
[----:B------:R-:W2:Y:S03]  /*9c520*/  LDL.LU R28, [R1+0x49dc] ;  /* 0x0049dc00011c7983 */ /* 0x000ea60000300800 */
[----:B------:R-:W-:Y:S01]  /*9c530*/  IMAD.X R7, R2, 0x1, R14, P6 ;  /* 0x0000000102077824 */ /* 0x000fe200030e060e */
[----:B------:R-:W-:Y:S04]  /*9c540*/  STL.64 [R1+0x49d0], R12 ;  /* 0x0049d00c01007387 */ /* 0x000fe80000100a00 */
[----:B------:R-:W2:Y:S01]  /*9c550*/  LDL.LU R2, [R1+0x49d8] ;  /* 0x0049d80001027983 */ /* 0x000ea20000300800 */
[----:B------:R-:W-:Y:S02]  /*9c560*/  F2FP.SATFINITE.E4M3.F32.PACK_AB_MERGE_C R4, R25, R22, RZ ;  /* 0x000000161904723e */ /* 0x000fe400048070ff */
[----:B------:R-:W-:Y:S01]  /*9c570*/  F2FP.SATFINITE.E4M3.F32.PACK_AB_MERGE_C R3, R15, R21, RZ ;  /* 0x000000150f03723e */ /* 0x000fe200048070ff */
[----:B------:R0:W-:Y:S04]  /*9c580*/  STL.64 [R1+0x18a8], R6 ;  /* 0x0018a80601007387 */ /* 0x0001e80000100a00 */
[----:B------:R1:W-:Y:S01]  /*9c590*/  STL [R1+0x460], R4 ;  /* 0x0004600401007387 */ /* 0x0003e20000100800 */
[----:B0-----:R-:W-:-:S03]  /*9c5a0*/  F2FP.SATFINITE.E4M3.F32.PACK_AB_MERGE_C R6, R16, R20, RZ ;  /* 0x000000141006723e */ /* 0x001fc600048070ff */
[----:B-1----:R-:W4:Y:S04]  /*9c5b0*/  LDL.LU R4, [R1+0x1878] ;  /* 0x0018780001047983 */ /* 0x002f280000300800 */
[----:B------:R0:W-:Y:S04]  /*9c5c0*/  STL [R1+0x464], R3 ;  /* 0x0004640301007387 */ /* 0x0001e80000100800 */
[----:B0-----:R-:W4:Y:S04]  /*9c5d0*/  LDL.LU R3, [R1+0x187c] ;  /* 0x00187c0001037983 */ /* 0x001f280000300800 */
[----:B------:R0:W-:Y:S01]  /*9c5e0*/  STL [R1+0x38c], R6 ;  /* 0x00038c0601007387 */ /* 0x0001e20000100800 */
[----:B---3--:R-:W-:-:S03]  /*9c5f0*/  SHF.R.S32.HI R22, RZ, 0x1f, R27 ;  /* 0x0000001fff167819 */ /* 0x008fc6000001141b */
        /* <DEDUP_REMOVED lines=9> */
[----:B--2---:R-:W-:-:S03]  /*9c690*/  IADD3 R12, P6, PT, R27, R2, RZ ;  /* 0x000000021b0c7210 */ /* 0x004fc60007fde0ff */
[----:B------:R-:W2:Y:S04]  /*9c6a0*/  LDL.LU R27, [R1+0x1844] ;  /* 0x00184400011b7983 */ /* 0x000ea80000300800 */
[----:B------:R0:W-:Y:S04]  /*9c6b0*/  STL [R1+0x49a0], R2 ;  /* 0x0049a00201007387 */ /* 0x0001e80000100800 */
[----:B0-----:R-:W2:Y:S01]  /*9c6c0*/  LDL.LU R2, [R1+0x2c] ;  /* 0x00002c0001027983 */ /* 0x001ea20000300800 */
[----:B------:R-:W-:-:S05]  /*9c6d0*/  IMAD.X R13, R22, 0x1, R28, P6 ;  /* 0x00000001160d7824 */ /* 0x000fca00030e061c */
[----:B------:R0:W-:Y:S04]  /*9c6e0*/  STL.64 [R1+0x1880], R12 ;  /* 0x0018800c01007387 */ /* 0x0001e80000100a00 */
[----:B------:R-:W3:Y:S04]  /*9c6f0*/  LDL.LU R21, [R1+0x1848] ;  /* 0x0018480001157983 */ /* 0x000ee80000300800 */
[----:B------:R-:W3:Y:S01]  /*9c700*/  LDL.LU R15, [R1+0x184c] ;  /* 0x00184c00010f7983 */ /* 0x000ee20000300800 */
[----:B0-----:R-:W-:-:S05]  /*9c710*/  F2FP.SATFINITE.E4M3.F32.PACK_AB_MERGE_C R12, R29, R26, RZ ;  /* 0x0000001a1d0c723e */ /* 0x001fca00048070ff */
[----:B------:R2:W-:Y:S01]  /*9c720*/  STL [R1+0x3bc], R12 ;  /* 0x0003bc0c01007387 */ /* 0x0005e20000100800 */
[----:B----4-:R-:W-:-:S03]  /*9c730*/  F2FP.SATFINITE.E4M3.F32.PACK_AB_MERGE_C R19, R18, R19, RZ ;  /* 0x000000131213723e */ /* 0x010fc600048070ff */
[----:B------:R-:W4:Y:S04]  /*9c740*/  LDL.LU R26, [R1+0x1830] ;  /* 0x00183000011a7983 */ /* 0x000f280000300800 */
[----:B------:R-:W4:Y:S04]  /*9c750*/  LDL.LU R29, [R1+0x1834] ;  /* 0x00183400011d7983 */ /* 0x000f280000300800 */
[----:B------:R-:W3:Y:S04]  /*9c760*/  LDL.LU R18, [R1+0x30] ;  /* 0x0000300001127983 */ /* 0x000ee80000300800 */
[----:B------:R-:W-:Y:S01]  /*9c770*/  STL [R1+0x334], R19 ;  /* 0x0003341301007387 */ /* 0x000fe20000100800 */
[----:B------:R-:W-:-:S03]  /*9c780*/  F2FP.SATFINITE.E4M3.F32.PACK_AB_MERGE_C R3, R3, R4, RZ ;  /* 0x000000040303723e */ /* 0x000fc600048070ff */
[----:B------:R-:W-:Y:S01]  /*9c790*/  STL [R1+0x4990], R0 ;  /* 0x0049900001007387 */ /* 0x000fe20000100800 */
[----:B--2---:R-:W-:-:S05]  /*9c7a0*/  IADD3 R12, P6, PT, R2, R0, RZ ;  /* 0x00000000020c7210 */ /* 0x004fca0007fde0ff */
[----:B------:R-:W-:-:S05]  /*9c7b0*/  IMAD.X R13, R22, 0x1, R23, P6 ;  /* 0x00000001160d7824 */ /* 0x000fca00030e0617 */
[----:B------:R0:W-:Y:S04]  /*9c7c0*/  STL.64 [R1+0x1870], R12 ;  /* 0x0018700c01007387 */ /* 0x0001e80000100a00 */
[----:B0-----:R-:W2:Y:S04]  /*9c7d0*/  LDL.LU.64 R12, [R1+0x49d0] ;  /* 0x0049d000010c7983 */ /* 0x001ea80000300a00 */
[----:B------:R-:W2:Y:S04]  /*9c7e0*/  LDL.LU R0, [R1+0x1820] ;  /* 0x0018200001007983 */ /* 0x000ea80000300800 */
[----:B------:R-:W2:Y:S04]  /*9c7f0*/  LDL.LU R19, [R1+0x1824] ;  /* 0x0018240001137983 */ /* 0x000ea80000300800 */
[----:B------:R0:W-:Y:S04]  /*9c800*/  STL [R1+0x4994], R23 ;  /* 0x0049941701007387 */ /* 0x0001e80000100800 */
[----:B0-----:R-:W2:Y:S04]  /*9c810*/  LDL.LU R23, [R1+0x183c] ;  /* 0x00183c0001177983 */ /* 0x001ea80000300800 */
[----:B------:R-:W2:Y:S04]  /*9c820*/  LDL.LU R4, [R1+0x49cc] ;  /* 0x0049cc0001047983 */ /* 0x000ea80000300800 */
[----:B------:R0:W-:Y:S04]  /*9c830*/  STL [R1+0x368], R3 ;  /* 0x0003680301007387 */ /* 0x0001e80000100800 */
[----:B0-----:R-:W2:Y:S01]  /*9c840*/  LDL.LU R3, [R1+0x49c8] ;  /* 0x0049c80001037983 */ /* 0x001ea20000300800 */
[----:B---3--:R-:W-:-:S05]  /*9c850*/  F2FP.SATFINITE.E4M3.F32.PACK_AB_MERGE_C R7, R7, R6, RZ ;  /* 0x000000060707723e */ /* 0x008fca00048070ff */
[----:B------:R0:W-:Y:S01]  /*9c860*/  STL [R1+0x240], R7 ;  /* 0x0002400701007387 */ /* 0x0001e20000100800 */
[----:B--2---:R-:W-:-:S05]  /*9c870*/  IADD3 R6, P6, PT, R2, R3, RZ ;  /* 0x0000000302067210 */ /* 0x004fca0007fde0ff */
[----:B0-----:R-:W-:-:S05]  /*9c880*/  IMAD.X R7, R22, 0x1, R4, P6 ;  /* 0x0000000116077824 */ /* 0x001fca00030e0604 */
[----:B------:R0:W-:Y:S04]  /*9c890*/  STL.64 [R1+0x1860], R6 ;  /* 0x0018600601007387 */ /* 0x0001e80000100a00 */
[----:B0-----:R-:W2:Y:S01]  /*9c8a0*/  LDL.LU.64 R6, [R1+0x49c0] ;  /* 0x0049c00001067983 */ /* 0x001ea20000300a00 */
[----:B------:R-:W-:-:S03]  /*9c8b0*/  F2FP.SATFINITE.E4M3.F32.PACK_AB_MERGE_C R10, R10, R20, RZ ;  /* 0x000000140a0a723e */ /* 0x000fc600048070ff */
[----:B------:R-:W3:Y:S04]  /*9c8c0*/  LDL.LU R20, [R1+0x49b8] ;  /* 0x0049b80001147983 */ /* 0x000ee80000300800 */
[----:B------:R0:W-:Y:S02]  /*9c8d0*/  STL [R1+0x244], R10 ;  /* 0x0002440a01007387 */ /* 0x0001e40000100800 */
[----:B0-----:R-:W-:Y:S02]  /*9c8e0*/  F2FP.SATFINITE.E4M3.F32.PACK_AB_MERGE_C R10, R9, R8, RZ ;  /* 0x00000008090a723e */ /* 0x001fe400048070ff */
[----:B------:R-:W-:-:S03]  /*9c8f0*/  IADD3 R8, P6, PT, R2, R5, RZ ;  /* 0x0000000502087210 */ /* 0x000fc60007fde0ff */
[----:B------:R-:W-:Y:S04]  /*9c900*/  STL [R1+0x230], R10 ;  /* 0x0002300a01007387 */ /* 0x000fe80000100800 */
[----:B------:R0:W-:Y:S04]  /*9c910*/  STL [R1+0x4978], R5 ;  /* 0x0049780501007387 */ /* 0x0001e80000100800 */
[----:B0-----:R-:W3:Y:S01]  /*9c920*/  LDL.LU R5, [R1+0x1838] ;  /* 0x0018380001057983 */ /* 0x001ee20000300800 */
[----:B--2---:R-:W-:-:S05]  /*9c930*/  IMAD.X R9, R22, 0x1, R6, P6 ;  /* 0x0000000116097824 */ /* 0x004fca00030e0606 */
[----:B------:R0:W-:Y:S04]  /*9c940*/  STL.64 [R1+0x1868], R8 ;  /* 0x0018680801007387 */ /* 0x0001e80000100a00 */
[----:B0-----:R-:W2:Y:S01]  /*9c950*/  LDL.LU.64 R8, [R1+0x49b0] ;  /* 0x0049b00001087983 */ /* 0x001ea20000300a00 */
[----:B------:R-:W-:Y:S02]  /*9c960*/  F2FP.SATFINITE.E4M3.F32.PACK_AB_MERGE_C R11, R25, R11, RZ ;  /* 0x0000000b190b723e */ /* 0x000fe400048070ff */
[----:B------:R-:W-:Y:S02]  /*9c970*/  F2FP.SATFINITE.E4M3.F32.PACK_AB_MERGE_C R10, R27, R16, RZ ;  /* 0x000000101b0a723e */ /* 0x000fe400048070ff */
[----:B------:R-:W3:Y:S04]  /*9c980*/  LDL.LU R16, [R1+0x1828] ;  /* 0x0018280001107983 */ /* 0x000ee80000300800 */
[----:B------:R-:W-:Y:S04]  /*9c990*/  STL [R1+0x234], R11 ;  /* 0x0002340b01007387 */ /* 0x000fe80000100800 */
[----:B------:R-:W3:Y:S04]  /*9c9a0*/  LDL.LU R27, [R1+0x182c] ;  /* 0x00182c00011b7983 */ /* 0x000ee80000300800 */
[----:B------:R0:W-:Y:S02]  /*9c9b0*/  STL [R1+0x218], R10 ;  /* 0x0002180a01007387 */ /* 0x0001e40000100800 */
[----:B0-----:R-:W-:-:S02]  /*9c9c0*/  IADD3 R10, P6, PT, R2, R7, RZ ;  /* 0x00000007020a7210 */ /* 0x001fc40007fde0ff */
[----:B------:R-:W-:Y:S03]  /*9c9d0*/  STL.64 [R1+0x4980], R6 ;  /* 0x0049800601007387 */ /* 0x000fe60000100a00 */
[----:B--2---:R-:W-:-:S05]  /*9c9e0*/  IMAD.X R11, R22, 0x1, R9, P6 ;  /* 0x00000001160b7824 */ /* 0x004fca00030e0609 */
[----:B------:R0:W-:Y:S04]  /*9c9f0*/  STL.64 [R1+0x1850], R10 ;  /* 0x0018500a01007387 */ /* 0x0001e80000100a00 */
[----:B0-----:R-:W2:Y:S01]  /*9ca00*/  LDL.LU.64 R10, [R1+0x49a8] ;  /* 0x0049a800010a7983 */ /* 0x001ea20000300a00 */
[----:B------:R-:W-:Y:S02]  /*9ca10*/  F2FP.SATFINITE.E4M3.F32.PACK_AB_MERGE_C R21, R15, R21, RZ ;  /* 0x000000150f15723e */ /* 0x000fe400048070ff */
[----:B----4-:R-:W-:-:S03]  /*9ca20*/  F2FP.SATFINITE.E4M3.F32.PACK_AB_MERGE_C R6, R29, R26, RZ ;  /* 0x0000001a1d06723e */ /* 0x010fc600048070ff */
[----:B---3--:R-:W-:Y:S04]  /*9ca30*/  STL.64 [R1+0x4608], R20 ;  /* 0x0046081401007387 */ /* 0x008fe80000100a00 */
[----:B------:R-:W3:Y:S04]  /*9ca40*/  LDL.LU R25, [R1+0x1810] ;  /* 0x0018100001197983 */ /* 0x000ee80000300800 */
[----:B------:R-:W3:Y:S04]  /*9ca50*/  LDL.LU R15, [R1+0x1814] ;  /* 0x00181400010f7983 */ /* 0x000ee80000300800 */
[----:B------:R0:W-:Y:S04]  /*9ca60*/  STL [R1+0x1fc], R6 ;  /* 0x0001fc0601007387 */ /* 0x0001e80000100800 */
[----:B------:R-:W4:Y:S04]  /*9ca70*/  LDL.LU R26, [R1+0x1818] ;  /* 0x00181800011a7983 */ /* 0x000f280000300800 */
[----:B------:R-:W4:Y:S01]  /*9ca80*/  LDL.LU R29, [R1+0x181c] ;  /* 0x00181c00011d7983 */ /* 0x000f220000300800 */
[----:B0-----:R-:W-:-:S03]  /*9ca90*/  IADD3 R6, P6, PT, R2, R8, RZ ;  /* 0x0000000802067210 */ /* 0x001fc60007fde0ff */
[----:B------:R-:W-:Y:S02]  /*9caa0*/  STL.64 [R1+0x4988], R8 ;  /* 0x0049880801007387 */ /* 0x000fe40000100a00 */
[----:B--2---:R-:W-:-:S05]  /*9cab0*/  IMAD.X R7, R22, 0x1, R10, P6 ;  /* 0x0000000116077824 */ /* 0x004fca00030e060a */
[----:B------:R0:W-:Y:S02]  /*9cac0*/  STL.64 [R1+0x1840], R6 ;  /* 0x0018400601007387 */ /* 0x0001e40000100a00 */
[----:B0-----:R-:W-:Y:S02]  /*9cad0*/  F2FP.SATFINITE.E4M3.F32.PACK_AB_MERGE_C R6, R23, R5, RZ ;  /* 0x000000051706723e */ /* 0x001fe400048070ff */
[----:B------:R-:W-:Y:S01]  /*9cae0*/  F2FP.SATFINITE.E4M3.F32.PACK_AB_MERGE_C R5, R19, R0, RZ ;  /* 0x000000001305723e */ /* 0x000fe200048070ff */
[----:B------:R-:W2:Y:S04]  /*9caf0*/  LDL.LU R23, [R1+0x1800] ;  /* 0x0018000001177983 */ /* 0x000ea80000300800 */
[----:B------:R0:W-:Y:S04]  /*9cb00*/  STL [R1+0x204], R6 ;  /* 0x0002040601007387 */ /* 0x0001e80000100800 */
[----:B------:R-:W2:Y:S04]  /*9cb10*/  LDL.LU R0, [R1+0x1804] ;  /* 0x0018040001007983 */ /* 0x000ea80000300800 */
[----:B------:R-:W-:Y:S04]  /*9cb20*/  STL [R1+0x1838], R5 ;  /* 0x0018380501007387 */ /* 0x000fe80000100800 */
[----:B------:R-:W2:Y:S04]  /*9cb30*/  LDL.LU R8, [R1+0x1808] ;  /* 0x0018080001087983 */ /* 0x000ea80000300800 */
[----:B------:R-:W2:Y:S04]  /*9cb40*/  LDL.LU R9, [R1+0x180c] ;  /* 0x00180c0001097983 */ /* 0x000ea80000300800 */
[----:B--2---:R1:W-:Y:S04]  /*9cb50*/  STL.64 [R1+0x4998], R8 ;  /* 0x0049980801007387 */ /* 0x0043e80000100a00 */
[----:B------:R-:W2:Y:S04]  /*9cb60*/  LDL.LU R21, [R1+0x17f0] ;  /* 0x0017f00001157983 */ /* 0x000ea80000300800 */
[----:B0-----:R-:W2:Y:S01]  /*9cb70*/  LDL.LU R6, [R1+0x17f4] ;  /* 0x0017f40001067983 */ /* 0x001ea20000300800 */
[----:B-1----:R-:W-:-:S03]  /*9cb80*/  IADD3 R8, P6, PT, R2, R11, RZ ;  /* 0x0000000b02087210 */ /* 0x002fc60007fde0ff */
[----:B------:R-:W2:Y:S02]  /*9cb90*/  LDL.LU R7, [R1+0x17f8] ;  /* 0x0017f80001077983 */ /* 0x000ea40000300800 */
[----:B------:R-:W-:Y:S02]  /*9cba0*/  IMAD.X R9, R22, 0x1, R12, P6 ;  /* 0x0000000116097824 */ /* 0x000fe400030e060c */
[----:B------:R-:W2:Y:S04]  /*9cbb0*/  LDL.LU R19, [R1+0x17fc] ;  /* 0x0017fc0001137983 */ /* 0x000ea80000300800 */
[----:B------:R-:W-:Y:S04]  /*9cbc0*/  STL.64 [R1+0x4970], R10 ;  /* 0x0049700a01007387 */ /* 0x000fe80000100a00 */
[----:B------:R0:W-:Y:S02]  /*9cbd0*/  STL.64 [R1+0x1830], R8 ;  /* 0x0018300801007387 */ /* 0x0001e40000100a00 */
[----:B0-----:R-:W-:-:S02]  /*9cbe0*/  IADD3 R8, P6, PT, R2, R13, RZ ;  /* 0x0000000d02087210 */ /* 0x001fc40007fde0ff */
[----:B------:R-:W2:Y:S03]  /*9cbf0*/  LDL.LU R2, [R1+0x49a0] ;  /* 0x0049a00001027983 */ /* 0x000ea60000300800 */
[----:B------:R-:W-:-:S05]  /*9cc00*/  IMAD.X R9, R22, 0x1, R14, P6 ;  /* 0x0000000116097824 */ /* 0x000fca00030e060e */
[----:B------:R0:W-:Y:S04]  /*9cc10*/  STL.64 [R1+0x1820], R8 ;  /* 0x0018200801007387 */ /* 0x0001e80000100a00 */
[----:B------:R-:W2:Y:S04]  /*9cc20*/  LDL.LU R5, [R1+0x17e0] ;  /* 0x0017e00001057983 */ /* 0x000ea80000300800 */
[----:B------:R-:W2:Y:S01]  /*9cc30*/  LDL.LU R10, [R1+0x17e8] ;  /* 0x0017e800010a7983 */ /* 0x000ea20000300800 */
[----:B0-----:R-:W-:-:S05]  /*9cc40*/  F2FP.SATFINITE.E4M3.F32.PACK_AB_MERGE_C R8, R27, R16, RZ ;  /* 0x000000101b08723e */ /* 0x001fca00048070ff */
[----:B------:R3:W-:Y:S04]  /*9cc50*/  STL [R1+0x1828], R8 ;  /* 0x0018280801007387 */ /* 0x0007e80000100800 */
[----:B------:R-:W2:Y:S04]  /*9cc60*/  LDL.LU R11, [R1+0x17ec] ;  /* 0x0017ec00010b7983 */ /* 0x000ea80000300800 */
[----:B------:R-:W2:Y:S01]  /*9cc70*/  LDL.LU R20, [R1+0x17d0] ;  /* 0x0017d00001147983 */ /* 0x000ea20000300800 */
[----:B---3--:R-:W-:-:S03]  /*9cc80*/  F2FP.SATFINITE.E4M3.F32.PACK_AB_MERGE_C R8, R15, R25, RZ ;  /* 0x000000190f08723e */ /* 0x008fc600048070ff */
[----:B------:R-:W3:Y:S01]  /*9cc90*/  LDL.LU R22, [R1+0x17d4] ;  /* 0x0017d40001167983 */ /* 0x000ee20000300800 */
[----:B----4-:R-:W-:-:S03]  /*9cca0*/  F2FP.SATFINITE.E4M3.F32.PACK_AB_MERGE_C R25, R29, R26, RZ ;  /* 0x0000001a1d19723e */ /* 0x010fc600048070ff */
[----:B------:R-:W4:Y:S01]  /*9ccb0*/  LDL.LU R16, [R1+0x17d8] ;  /* 0x0017d80001107983 */ /* 0x000f220000300800 */
[----:B------:R-:W-:-:S03]  /*9ccc0*/  SHF.R.S32.HI R15, RZ, 0x1f, R18 ;  /* 0x0000001fff0f7819 */ /* 0x000fc60000011412 */
[----:B------:R-:W4:Y:S04]  /*9ccd0*/  LDL.LU R27, [R1+0x17dc] ;  /* 0x0017dc00011b7983 */ /* 0x000f280000300800 */
[----:B------:R-:W3:Y:S04]  /*9cce0*/  LDL.LU R29, [R1+0x34] ;  /* 0x00003400011d7983 */ /* 0x000ee80000300800 */
[----:B------:R-:W-:Y:S01]  /*9ccf0*/  STL [R1+0x182c], R8 ;  /* 0x00182c0801007387 */ /* 0x000fe20000100800 */
[----:B------:R-:W-:-:S03]  /*9cd00*/  F2FP.SATFINITE.E4M3.F32.PACK_AB_MERGE_C R0, R0, R23, RZ ;  /* 0x000000170000723e */ /* 0x000fc600048070ff */
[----:B------:R0:W-:Y:S04]  /*9cd10*/  STL [R1+0x41ec], R25 ;  /* 0x0041ec1901007387 */ /* 0x0001e80000100800 */
[----:B0-----:R-:W3:Y:S01]  /*9cd20*/  LDL.LU R25, [R1+0x17e4] ;  /* 0x0017e40001197983 */ /* 0x001ee20000300800 */
[----:B--2---:R-:W-:-:S05]  /*9cd30*/  IADD3 R8, P6, PT, R18, R2, RZ ;  /* 0x0000000212087210 */ /* 0x004fca0007fde0ff */
[----:B------:R-:W-:-:S05]  /*9cd40*/  IMAD.X R9, R15, 0x1, R28, P6 ;  /* 0x000000010f097824 */ /* 0x000fca00030e061c */
[----:B------:R0:W-:Y:S04]  /*9cd50*/  STL.64 [R1+0x1810], R8 ;  /* 0x0018100801007387 */ /* 0x0001e80000100a00 */
[----:B0-----:R-:W2:Y:S04]  /*9cd60*/  LDL.LU.64 R8, [R1+0x4998] ;  /* 0x0049980001087983 */ /* 0x001ea80000300a00 */
[----:B------:R-:W4:Y:S04]  /*9cd70*/  LDL.LU R26, [R1+0x17c0] ;  /* 0x0017c000011a7983 */ /* 0x000f280000300800 */
[----:B------:R-:W4:Y:S04]  /*9cd80*/  LDL.LU R28, [R1+0x17c4] ;  /* 0x0017c400011c7983 */ /* 0x000f280000300800 */
[----:B------:R-:W4:Y:S04]  /*9cd90*/  LDL.LU R23, [R1+0x4994] ;  /* 0x0049940001177983 */ /* 0x000f280000300800 */
[----:B------:R0:W-:Y:S04]  /*9cda0*/  STL [R1+0x1818], R0 ;  /* 0x0018180001007387 */ /* 0x0001e80000100800 */
[----:B0-----:R-:W4:Y:S01]  /*9cdb0*/  LDL.LU R0, [R1+0x4990] ;  /* 0x0049900001007983 */ /* 0x001f220000300800 */
[----:B------:R-:W-:-:S02]  /*9cdc0*/  F2FP.SATFINITE.E4M3.F32.PACK_AB_MERGE_C R6, R6, R21, RZ ;  /* 0x000000150606723e */ /* 0x000fc400048070ff */
[----:B---3--:R-:W-:Y:S02]  /*9cdd0*/  F2FP.SATFINITE.E4M3.F32.PACK_AB_MERGE_C R25, R25, R5, RZ ;  /* 0x000000051919723e */ /* 0x008fe400048070ff */
[----:B--2---:R-:W-:-:S05]  /*9cde0*/  F2FP.SATFINITE.E4M3.F32.PACK_AB_MERGE_C R9, R9, R8, RZ ;  /* 0x000000080909723e */ /* 0x004fca00048070ff */
[----:B------:R0:W-:Y:S01]  /*9cdf0*/  STL [R1+0x180c], R9 ;  /* 0x00180c0901007387 */ /* 0x0001e20000100800 */
[----:B----4-:R-:W-:-:S05]  /*9ce00*/  IADD3 R8, P6, PT, R18, R0, RZ ;  /* 0x0000000012087210 */ /* 0x010fca0007fde0ff */
[----:B0-----:R-:W-:-:S05]  /*9ce10*/  IMAD.X R9, R15, 0x1, R23, P6 ;  /* 0x000000010f097824 */ /* 0x001fca00030e0617 */
[----:B------:R0:W-:Y:S04]  /*9ce20*/  STL.64 [R1+0x1800], R8 ;  /* 0x0018000801007387 */ /* 0x0001e80000100a00 */
[----:B0-----:R-:W2:Y:S04]  /*9ce30*/  LDL.LU.64 R8, [R1+0x4988] ;  /* 0x0049880001087983 */ /* 0x001ea80000300a00 */
[----:B------:R0:W-:Y:S04]  /*9ce40*/  STL [R1+0x1808], R6 ;  /* 0x0018080601007387 */ /* 0x0001e80000100800 */
[----:B------:R-:W3:Y:S01]  /*9ce50*/  LDL.LU R21, [R1+0x17b8] ;  /* 0x0017b80001157983 */ /* 0x000ee20000300800 */
[----:B0-----:R-:W-:-:S03]  /*9ce60*/  F2FP.SATFINITE.E4M3.F32.PACK_AB_MERGE_C R6, R19, R7, RZ ;  /* 0x000000071306723e */ /* 0x001fc600048070ff */
[----:B------:R-:W3:Y:S04]  /*9ce70*/  LDL.LU R19, [R1+0x17bc] ;  /* 0x0017bc0001137983 */ /* 0x000ee80000300800 */
[----:B------:R0:W-:Y:S02]  /*9ce80*/  STL [R1+0x17f8], R6 ;  /* 0x0017f80601007387 */ /* 0x0001e40000100800 */
[----:B0-----:R-:W-:Y:S02]  /*9ce90*/  IADD3 R6, P6, PT, R18, R3, RZ ;  /* 0x0000000312067210 */ /* 0x001fe40007fde0ff */
[----:B------:R0:W-:Y:S03]  /*9cea0*/  STL [R1+0x4958], R3 ;  /* 0x0049580301007387 */ /* 0x0001e60000100800 */
[----:B------:R-:W-:Y:S01]  /*9ceb0*/  IMAD.X R7, R15, 0x1, R4, P6 ;  /* 0x000000010f077824 */ /* 0x000fe200030e0604 */
[----:B0-----:R-:W4:Y:S04]  /*9cec0*/  LDL.LU R3, [R1+0x17b4] ;  /* 0x0017b40001037983 */ /* 0x001f280000300800 */
[----:B------:R0:W-:Y:S04]  /*9ced0*/  STL.64 [R1+0x17f0], R6 ;  /* 0x0017f00601007387 */ /* 0x0001e80000100a00 */
[----:B0-----:R-:W2:Y:S04]  /*9cee0*/  LDL.LU.64 R6, [R1+0x4980] ;  /* 0x0049800001067983 */ /* 0x001ea80000300a00 */
[----:B------:R0:W-:Y:S04]  /*9cef0*/  STL [R1+0x495c], R4 ;  /* 0x00495c0401007387 */ /* 0x0001e80000100800 */
[----:B0-----:R-:W4:Y:S04]  /*9cf00*/  LDL.LU R4, [R1+0x17b0] ;  /* 0x0017b00001047983 */ /* 0x001f280000300800 */
[----:B------:R-:W2:Y:S04]  /*9cf10*/  LDL.LU R5, [R1+0x4978] ;  /* 0x0049780001057983 */ /* 0x000ea80000300800 */
[----:B------:R0:W-:Y:S02]  /*9cf20*/  STL [R1+0x1c0], R25 ;  /* 0x0001c01901007387 */ /* 0x0001e40000100800 */
[----:B0-----:R-:W-:-:S05]  /*9cf30*/  F2FP.SATFINITE.E4M3.F32.PACK_AB_MERGE_C R25, R11, R10, RZ ;  /* 0x0000000a0b19723e */ /* 0x001fca00048070ff */
[----:B------:R-:W-:Y:S01]  /*9cf40*/  STL [R1+0x1d4], R25 ;  /* 0x0001d41901007387 */ /* 0x000fe20000100800 */
[----:B--2---:R-:W-:-:S05]  /*9cf50*/  IADD3 R10, P6, PT, R18, R5, RZ ;  /* 0x00000005120a7210 */ /* 0x004fca0007fde0ff */
[----:B------:R-:W-:-:S05]  /*9cf60*/  IMAD.X R11, R15, 0x1, R6, P6 ;  /* 0x000000010f0b7824 */ /* 0x000fca00030e0606 */
[----:B------:R0:W-:Y:S02]  /*9cf70*/  STL.64 [R1+0x17e0], R10 ;  /* 0x0017e00a01007387 */ /* 0x0001e40000100a00 */
[----:B0-----:R-:W-:Y:S02]  /*9cf80*/  F2FP.SATFINITE.E4M3.F32.PACK_AB_MERGE_C R11, R22, R20, RZ ;  /* 0x00000014160b723e */ /* 0x001fe400048070ff */
[----:B------:R-:W-:Y:S01]  /*9cf90*/  F2FP.SATFINITE.E4M3.F32.PACK_AB_MERGE_C R10, R27, R16, RZ ;  /* 0x000000101b0a723e */ /* 0x000fe200048070ff */
[----:B------:R-:W2:Y:S04]  /*9cfa0*/  LDL.LU R20, [R1+0x131c] ;  /* 0x00131c0001147983 */ /* 0x000ea80000300800 */
[----:B------:R-:W-:Y:S04]  /*9cfb0*/  STL [R1+0x1b0], R11 ;  /* 0x0001b00b01007387 */ /* 0x000fe80000100800 */
[----:B------:R-:W2:Y:S04]  /*9cfc0*/  LDL.LU R16, [R1+0x17a0] ;  /* 0x0017a00001107983 */ /* 0x000ea80000300800 */
[----:B------:R0:W-:Y:S04]  /*9cfd0*/  STL [R1+0x1b4], R10 ;  /* 0x0001b40a01007387 */ /* 0x0001e80000100800 */
[----:B------:R-:W2:Y:S01]  /*9cfe0*/  LDL.LU R27, [R1+0x17a4] ;  /* 0x0017a400011b7983 */ /* 0x000ea20000300800 */
[----:B0-----:R-:W-:-:S03]  /*9cff0*/  IADD3 R10, P6, PT, R18, R7, RZ ;  /* 0x00000007120a7210 */ /* 0x001fc60007fde0ff */
[----:B------:R0:W-:Y:S02]  /*9d000*/  STL.64 [R1+0x4950], R6 ;  /* 0x0049500601007387 */ /* 0x0001e40000100a00 */
[----:B------:R-:W-:Y:S02]  /*9d010*/  IMAD.X R11, R15, 0x1, R9, P6 ;  /* 0x000000010f0b7824 */ /* 0x000fe400030e0609 */
[----:B0-----:R-:W2:Y:S04]  /*9d020*/  LDL.LU R6, [R1+0x17c8] ;  /* 0x0017c80001067983 */ /* 0x001ea80000300800 */
[----:B------:R-:W2:Y:S04]  /*9d030*/  LDL.LU R7, [R1+0x17cc] ;  /* 0x0017cc0001077983 */ /* 0x000ea80000300800 */
[----:B------:R0:W-:Y:S04]  /*9d040*/  STL.64 [R1+0x17d0], R10 ;  /* 0x0017d00a01007387 */ /* 0x0001e80000100a00 */
[----:B0-----:R-:W2:Y:S04]  /*9d050*/  LDL.LU.64 R10, [R1+0x4970] ;  /* 0x00497000010a7983 */ /* 0x001ea80000300a00 */
[----:B------:R-:W2:Y:S04]  /*9d060*/  LDL.LU R25, [R1+0x17a8] ;  /* 0x0017a80001197983 */ /* 0x000ea80000300800 */
[----:B------:R-:W2:Y:S01]  /*9d070*/  LDL.LU R22, [R1+0x17ac] ;  /* 0x0017ac0001167983 */ /* 0x000ea20000300800 */
[----:B------:R-:W-:-:S05]  /*9d080*/  F2FP.SATFINITE.E4M3.F32.PACK_AB_MERGE_C R26, R28, R26, RZ ;  /* 0x0000001a1c1a723e */ /* 0x000fca00048070ff */
[----:B------:R0:W-:Y:S01]  /*9d090*/  STL [R1+0x180], R26 ;  /* 0x0001801a01007387 */ /* 0x0001e20000100800 */
[----:B----4-:R-:W-:Y:S02]  /*9d0a0*/  F2FP.SATFINITE.E4M3.F32.PACK_AB_MERGE_C R4, R3, R4, RZ ;  /* 0x000000040304723e */ /* 0x010fe400048070ff */
[----:B---3--:R-:W-:Y:S01]  /*9d0b0*/  F2FP.SATFINITE.E4M3.F32.PACK_AB_MERGE_C R3, R19, R21, RZ ;  /* 0x000000151303723e */ /* 0x008fe200048070ff */
[----:B--2---:R1:W-:Y:S04]  /*9d0c0*/  STL.64 [R1+0x4968], R22 ;  /* 0x0049681601007387 */ /* 0x0043e80000100a00 */
[----:B0-----:R-:W2:Y:S04]  /*9d0d0*/  LDL.LU R26, [R1+0x1790] ;  /* 0x00179000011a7983 */ /* 0x001ea80000300800 */
[----:B------:R-:W2:Y:S01]  /*9d0e0*/  LDL.LU R28, [R1+0x1794] ;  /* 0x00179400011c7983 */ /* 0x000ea20000300800 */
[----:B-1----:R-:W-:-:S02]  /*9d0f0*/  F2FP.SATFINITE.E4M3.F32.PACK_AB_MERGE_C R22, R7, R6, RZ ;  /* 0x000000060716723e */ /* 0x002fc400048070ff */
[C---:B------:R-:W-:Y:S01]  /*9d100*/  IADD3 R6, P6, PT, R18.reuse, R8, RZ ;  /* 0x0000000812067210 */ /* 0x040fe20007fde0ff */
[----:B------:R0:W-:Y:S04]  /*9d110*/  STL.64 [R1+0x4960], R8 ;  /* 0x0049600801007387 */ /* 0x0001e80000100a00 */
[----:B------:R-:W-:Y:S01]  /*9d120*/  IMAD.X R7, R15, 0x1, R10, P6 ;  /* 0x000000010f077824 */ /* 0x000fe200030e060a */
[----:B------:R-:W-:Y:S04]  /*9d130*/  STL [R1+0x188], R22 ;  /* 0x0001881601007387 */ /* 0x000fe80000100800 */
[----:B0-----:R-:W3:Y:S04]  /*9d140*/  LDL.LU R8, [R1+0x1314] ;  /* 0x0013140001087983 */ /* 0x001ee80000300800 */
[----:B------:R-:W4:Y:S04]  /*9d150*/  LDL.LU R9, [R1+0x1318] ;  /* 0x0013180001097983 */ /* 0x000f280000300800 */
[----:B------:R0:W-:Y:S04]  /*9d160*/  STL.64 [R1+0x17c0], R6 ;  /* 0x0017c00601007387 */ /* 0x0001e80000100a00 */
[----:B------:R-:W-:Y:S04]  /*9d170*/  STL [R1+0x15c], R4 ;  /* 0x00015c0401007387 */ /* 0x000fe80000100800 */
[----:B------:R1:W-:Y:S04]  /*9d180*/  STL.64 [R1+0x4948], R10 ;  /* 0x0049480a01007387 */ /* 0x0003e80000100a00 */
[----:B------:R1:W-:Y:S01]  /*9d190*/  STL [R1+0x168], R3 ;  /* 0x0001680301007387 */ /* 0x0003e20000100800 */
[----:B0-----:R-:W-:-:S03]  /*9d1a0*/  IADD3 R6, P6, PT, R18, R11, RZ ;  /* 0x0000000b12067210 */ /* 0x001fc60007fde0ff */
[----:B-1----:R-:W3:Y:S02]  /*9d1b0*/  LDL.LU R10, [R1+0x1310] ;  /* 0x00131000010a7983 */ /* 0x002ee40000300800 */
[----:B------:R-:W-:Y:S01]  /*9d1c0*/  IMAD.X R7, R15, 0x1, R12, P6 ;  /* 0x000000010f077824 */ /* 0x000fe200030e060c */
[----:B------:R-:W-:Y:S01]  /*9d1d0*/  IADD3 R22, P6, PT, R18, R13, RZ ;  /* 0x0000000d12167210 */ /* 0x000fe20007fde0ff */
[----:B------:R-:W-:Y:S01]  /*9d1e0*/  IMAD.MOV.U32 R23, RZ, RZ, R15 ;  /* 0x000000ffff177224 */ /* 0x000fe200078e000f */
[----:B------:R-:W2:Y:S04]  /*9d1f0*/  LDL R11, [R1+0x4] ;  /* 0x00000400010b7983 */ /* 0x000ea80000100800 */
[----:B------:R-:W2:Y:S01]  /*9d200*/  LDL.LU R4, [R1+0x1798] ;  /* 0x0017980001047983 */ /* 0x000ea20000300800 */
[----:B------:R-:W-:-:S03]  /*9d210*/  IMAD.X R23, R23, 0x1, R14, P6 ;  /* 0x0000000117177824 */ /* 0x000fc600030e060e */
[----:B------:R0:W-:Y:S04]  /*9d220*/  STL.64 [R1+0x17b8], R6 ;  /* 0x0017b80601007387 */ /* 0x0001e80000100a00 */
[----:B------:R-:W2:Y:S04]  /*9d230*/  LDL.LU R3, [R1+0x179c] ;  /* 0x00179c0001037983 */ /* 0x000ea80000300800 */
        /* <DEDUP_REMOVED lines=8> */
[----:B----4-:R-:W-:-:S02]  /*9d2c0*/  F2FP.SATFINITE.E4M3.F32.PACK_AB_MERGE_C R9, R20, R9, RZ ;  /* 0x000000091409723e */ /* 0x010fc400048070ff */
[----:B------:R-:W-:Y:S02]  /*9d2d0*/  SHF.R.S32.HI R20, RZ, 0x1f, R29 ;  /* 0x0000001fff147819 */ /* 0x000fe4000001141d */
[----:B---3--:R-:W-:Y:S02]  /*9d2e0*/  F2FP.SATFINITE.E4M3.F32.PACK_AB_MERGE_C R10, R8, R10, RZ ;  /* 0x0000000a080a723e */ /* 0x008fe400048070ff */
[----:B------:R-:W-:-:S03]  /*9d2f0*/  F2FP.SATFINITE.E4M3.F32.PACK_AB_MERGE_C R8, R27, R16, RZ ;  /* 0x000000101b08723e */ /* 0x000fc600048070ff */
[----:B------:R-:W-:Y:S04]  /*9d300*/  STL [R1+0x12c], R10 ;  /* 0x00012c0a01007387 */ /* 0x000fe80000100800 */
[----:B------:R-:W3:Y:S04]  /*9d310*/  LDL.LU R16, [R1+0x1778] ;  /* 0x0017780001107983 */ /* 0x000ee80000300800 */
[----:B------:R-:W-:Y:S04]  /*9d320*/  STL [R1+0x13c], R9 ;  /* 0x00013c0901007387 */ /* 0x000fe80000100800 */
[----:B------:R-:W3:Y:S04]  /*9d330*/  LDL.LU R27, [R1+0x177c] ;  /* 0x00177c00011b7983 */ /* 0x000ee80000300800 */
[----:B------:R0:W-:Y:S02]  /*9d340*/  STL [R1+0x3b0], R8 ;  /* 0x0003b00801007387 */ /* 0x0001e40000100800 */
[----:B0-----:R-:W-:-:S05]  /*9d350*/  IADD3 R8, P6, PT, R29, R2, RZ ;  /* 0x000000021d087210 */ /* 0x001fca0007fde0ff */
[----:B--2---:R-:W-:-:S05]  /*9d360*/  IMAD.X R9, R20, 0x1, R11, P6 ;  /* 0x0000000114097824 */ /* 0x004fca00030e060b */
[----:B------:R0:W-:Y:S02]  /*9d370*/  STL.64 [R1+0x17a0], R8 ;  /* 0x0017a00801007387 */ /* 0x0001e40000100a00 */
[----:B0-----:R-:W-:Y:S02]  /*9d380*/  F2FP.SATFINITE.E4M3.F32.PACK_AB_MERGE_C R8, R28, R26, RZ ;  /* 0x0000001a1c08723e */ /* 0x001fe400048070ff */
[----:B------:R-:W-:-:S05]  /*9d390*/  F2FP.SATFINITE.E4M3.F32.PACK_AB_MERGE_C R9, R22, R25, RZ ;  /* 0x000000191609723e */ /* 0x000fca00048070ff */
[----:B------:R-:W-:Y:S04]  /*9d3a0*/  STL [R1+0x3d8], R9 ;  /* 0x0003d80901007387 */ /* 0x000fe80000100800 */
[----:B------:R0:W-:Y:S04]  /*9d3b0*/  STL [R1+0x360], R8 ;  /* 0x0003600801007387 */ /* 0x0001e80000100800 */
[----:B------:R-:W2:Y:S04]  /*9d3c0*/  LDL.LU R10, [R1+0x1760] ;  /* 0x00176000010a7983 */ /* 0x000ea80000300800 */
[----:B------:R-:W2:Y:S01]  /*9d3d0*/  LDL.LU R11, [R1+0x1764] ;  /* 0x00176400010b7983 */ /* 0x000ea20000300800 */
[----:B0-----:R-:W-:-:S03]  /*9d3e0*/  IADD3 R8, P6, PT, R29, R0, RZ ;  /* 0x000000001d087210 */ /* 0x001fc60007fde0ff */
[----:B------:R-:W4:Y:S02]  /*9d3f0*/  LDL.LU R28, [R1+0x38] ;  /* 0x00003800011c7983 */ /* 0x000f240000300800 */
[----:B------:R-:W-:Y:S02]  /*9d400*/  IMAD.X R9, R20, 0x1, R23, P6 ;  /* 0x0000000114097824 */ /* 0x000fe400030e0617 */
[----:B------:R-:W-:Y:S04]  /*9d410*/  STL [R1+0x4938], R0 ;  /* 0x0049380001007387 */ /* 0x000fe80000100800 */
[----:B------:R0:W-:Y:S01]  /*9d420*/  STL.64 [R1+0x1790], R8 ;  /* 0x0017900801007387 */ /* 0x0001e20000100a00 */
[----:B------:R-:W-:-:S03]  /*9d430*/  F2FP.SATFINITE.E4M3.F32.PACK_AB_MERGE_C R3, R3, R4, RZ ;  /* 0x000000040303723e */ /* 0x000fc600048070ff */
[----:B0-----:R-:W2:Y:S04]  /*9d440*/  LDL.LU.64 R8, [R1+0x4960] ;  /* 0x0049600001087983 */ /* 0x001ea80000300a00 */
[----:B------:R-:W2:Y:S04]  /*9d450*/  LDL.LU R0, [R1+0x1758] ;  /* 0x0017580001007983 */ /* 0x000ea80000300800 */
[----:B------:R-:W2:Y:S04]  /*9d460*/  LDL.LU R22, [R1+0x175c] ;  /* 0x00175c0001167983 */ /* 0x000ea80000300800 */
[----:B------:R-:W2:Y:S04]  /*9d470*/  LDL.LU R25, [R1+0x1740] ;  /* 0x0017400001197983 */ /* 0x000ea80000300800 */
[----:B------:R-:W2:Y:S04]  /*9d480*/  LDL.LU R26, [R1+0x1744] ;  /* 0x00174400011a7983 */ /* 0x000ea80000300800 */
[----:B------:R0:W-:Y:S04]  /*9d490*/  STL [R1+0x493c], R23 ;  /* 0x00493c1701007387 */ /* 0x0001e80000100800 */
[----:B0-----:R-:W2:Y:S04]  /*9d4a0*/  LDL.LU R23, [R1+0x1754] ;  /* 0x0017540001177983 */ /* 0x001ea80000300800 */
[----:B------:R-:W2:Y:S04]  /*9d4b0*/  LDL.LU R4, [R1+0x495c] ;  /* 0x00495c0001047983 */ /* 0x000ea80000300800 */
[----:B------:R0:W-:Y:S04]  /*9d4c0*/  STL [R1+0x370], R3 ;  /* 0x0003700301007387 */ /* 0x0001e80000100800 */
[----:B0-----:R-:W2:Y:S01]  /*9d4d0*/  LDL.LU R3, [R1+0x4958] ;  /* 0x0049580001037983 */ /* 0x001ea20000300800 */
[----:B------:R-:W-:-:S05]  /*9d4e0*/  F2FP.SATFINITE.E4M3.F32.PACK_AB_MERGE_C R7, R7, R6, RZ ;  /* 0x000000060707723e */ /* 0x000fca00048070ff */
[----:B------:R0:W-:Y:S01]  /*9d4f0*/  STL [R1+0x220], R7 ;  /* 0x0002200701007387 */ /* 0x0001e20000100800 */
[----:B--2---:R-:W-:-:S05]  /*9d500*/  IADD3 R6, P6, PT, R29, R3, RZ ;  /* 0x000000031d067210 */ /* 0x004fca0007fde0ff */
[----:B0-----:R-:W-:-:S05]  /*9d510*/  IMAD.X R7, R20, 0x1, R4, P6 ;  /* 0x0000000114077824 */ /* 0x001fca00030e0604 */
[----:B------:R0:W-:Y:S04]  /*9d520*/  STL.64 [R1+0x1780], R6 ;  /* 0x0017800601007387 */ /* 0x0001e80000100a00 */
[----:B0-----:R-:W2:Y:S01]  /*9d530*/  LDL.LU.64 R6, [R1+0x4950] ;  /* 0x0049500001067983 */ /* 0x001ea20000300a00 */
[----:B------:R-:W-:Y:S02]  /*9d540*/  F2FP.SATFINITE.E4M3.F32.PACK_AB_MERGE_C R21, R15, R21, RZ ;  /* 0x000000150f15723e */ /* 0x000fe400048070ff */
[----:B------:R-:W-:Y:S02]  /*9d550*/  F2FP.SATFINITE.E4M3.F32.PACK_AB_MERGE_C R15, R18, R19, RZ ;  /* 0x00000013120f723e */ /* 0x000fe400048070ff */
[----:B------:R-:W-:Y:S01]  /*9d560*/  IADD3 R18, P6, PT, R29, R5, RZ ;  /* 0x000000051d127210 */ /* 0x000fe20007fde0ff */
[----:B------:R-:W-:Y:S01]  /*9d570*/  STL [R1+0x224], R21 ;  /* 0x0002241501007387 */ /* 0x000fe20000100800 */
[----:B---3--:R-:W-:-:S03]  /*9d580*/  F2FP.SATFINITE.E4M3.F32.PACK_AB_MERGE_C R16, R27, R16, RZ ;  /* 0x000000101b10723e */ /* 0x008fc600048070ff */
[----:B------:R0:W-:Y:S04]  /*9d590*/  STL.64 [R1+0x4930], R4 ;  /* 0x0049300401007387 */ /* 0x0001e80000100a00 */
[----:B------:R1:W-:Y:S01]  /*9d5a0*/  STL [R1+0x210], R15 ;  /* 0x0002100f01007387 */ /* 0x0003e20000100800 */
[----:B------:R-:W-:-:S03]  /*9d5b0*/  F2FP.SATFINITE.E4M3.F32.PACK_AB_MERGE_C R11, R11, R10, RZ ;  /* 0x0000000a0b0b723e */ /* 0x000fc600048070ff */
[----:B0-----:R-:W3:Y:S04]  /*9d5c0*/  LDL.LU R4, [R1+0x176c] ;  /* 0x00176c0001047983 */ /* 0x001ee80000300800 */
[----:B------:R-:W3:Y:S04]  /*9d5d0*/  LDL.LU R5, [R1+0x1750] ;  /* 0x0017500001057983 */ /* 0x000ee80000300800 */
[----:B------:R-:W3:Y:S04]  /*9d5e0*/  LDL.LU R21, [R1+0x1748] ;  /* 0x0017480001157983 */ /* 0x000ee80000300800 */
[----:B-1----:R-:W3:Y:S01]  /*9d5f0*/  LDL.LU R15, [R1+0x174c] ;  /* 0x00174c00010f7983 */ /* 0x002ee20000300800 */
[----:B--2---:R-:W-:Y:S01]  /*9d600*/  IMAD.X R19, R20, 0x1, R6, P6 ;  /* 0x0000000114137824 */ /* 0x004fe200030e0606 */
[----:B------:R-:W-:-:S04]  /*9d610*/  IADD3 R10, P6, PT, R29, R7, RZ ;  /* 0x000000071d0a7210 */ /* 0x000fc80007fde0ff */
[----:B------:R0:W-:Y:S04]  /*9d620*/  STL.64 [R1+0x1770], R18 ;  /* 0x0017701201007387 */ /* 0x0001e80000100a00 */
[----:B------:R1:W-:Y:S04]  /*9d630*/  STL [R1+0x20c], R16 ;  /* 0x00020c1001007387 */ /* 0x0003e80000100800 */
[----:B0-----:R-:W2:Y:S04]  /*9d640*/  LDL.LU R19, [R1+0x1730] ;  /* 0x0017300001137983 */ /* 0x001ea80000300800 */
[----:B------:R-:W2:Y:S04]  /*9d650*/  LDL.LU R18, [R1+0x1734] ;  /* 0x0017340001127983 */ /* 0x000ea80000300800 */
[----:B-1----:R-:W2:Y:S04]  /*9d660*/  LDL.LU R16, [R1+0x1738] ;  /* 0x0017380001107983 */ /* 0x002ea80000300800 */
[----:B------:R-:W2:Y:S04]  /*9d670*/  LDL.LU R27, [R1+0x173c] ;  /* 0x00173c00011b7983 */ /* 0x000ea80000300800 */
[----:B------:R0:W-:Y:S04]  /*9d680*/  STL [R1+0x1e8], R11 ;  /* 0x0001e80b01007387 */ /* 0x0001e80000100800 */
[----:B------:R1:W-:Y:S01]  /*9d690*/  STL.64 [R1+0x4940], R6 ;  /* 0x0049400601007387 */ /* 0x0003e20000100a00 */
[----:B0-----:R-:W-:-:S03]  /*9d6a0*/  IMAD.X R11, R20, 0x1, R9, P6 ;  /* 0x00000001140b7824 */ /* 0x001fc600030e0609 */
[----:B-1----:R-:W2:Y:S04]  /*9d6b0*/  LDL.LU R7, [R1+0x1768] ;  /* 0x0017680001077983 */ /* 0x002ea80000300800 */
[----:B------:R0:W-:Y:S04]  /*9d6c0*/  STL.64 [R1+0x1778], R10 ;  /* 0x0017780a01007387 */ /* 0x0001e80000100a00 */
[----:B0-----:R-:W4:Y:S01]  /*9d6d0*/  LDL.LU.64 R10, [R1+0x4948] ;  /* 0x00494800010a7983 */ /* 0x001f220000300a00 */
[----:B---3--:R-:W-:Y:S02]  /*9d6e0*/  F2FP.SATFINITE.E4M3.F32.PACK_AB_MERGE_C R6, R23, R5, RZ ;  /* 0x000000051706723e */ /* 0x008fe400048070ff */
[----:B------:R-:W-:-:S02]  /*9d6f0*/  F2FP.SATFINITE.E4M3.F32.PACK_AB_MERGE_C R22, R22, R0, RZ ;  /* 0x000000001616723e */ /* 0x000fc400048070ff */
[----:B--2---:R-:W-:Y:S02]  /*9d700*/  F2FP.SATFINITE.E4M3.F32.PACK_AB_MERGE_C R7, R4, R7, RZ ;  /* 0x000000070407723e */ /* 0x004fe400048070ff */
[----:B------:R-:W-:-:S03]  /*9d710*/  IADD3 R4, P6, PT, R29, R8, RZ ;  /* 0x000000081d047210 */ /* 0x000fc60007fde0ff */
[----:B------:R-:W-:Y:S04]  /*9d720*/  STL [R1+0x1f0], R7 ;  /* 0x0001f00701007387 */ /* 0x000fe80000100800 */
[----:B------:R-:W-:Y:S04]  /*9d730*/  STL.64 [R1+0x4928], R8 ;  /* 0x0049280801007387 */ /* 0x000fe80000100a00 */
[----:B------:R0:W-:Y:S01]  /*9d740*/  STL [R1+0x1d0], R6 ;  /* 0x0001d00601007387 */ /* 0x0001e20000100800 */
[----:B----4-:R-:W-:-:S03]  /*9d750*/  IMAD.X R5, R20, 0x1, R10, P6 ;  /* 0x0000000114057824 */ /* 0x010fc600030e060a */
[----:B------:R-:W-:Y:S04]  /*9d760*/  STL [R1+0x4618], R22 ;  /* 0x0046181601007387 */ /* 0x000fe80000100800 */
[----:B------:R1:W-:Y:S01]  /*9d770*/  STL.64 [R1+0x1760], R4 ;  /* 0x0017600401007387 */ /* 0x0003e20000100a00 */
[----:B0-----:R-:W-:-:S03]  /*9d780*/  IADD3 R6, P6, PT, R29, R11, RZ ;  /* 0x0000000b1d067210 */ /* 0x001fc60007fde0ff */
[----:B------:R-:W2:Y:S02]  /*9d790*/  LDL.LU R23, [R1+0x1720] ;  /* 0x0017200001177983 */ /* 0x000ea40000300800 */
[----:B------:R-:W-:Y:S02]  /*9d7a0*/  IMAD.X R7, R20, 0x1, R12, P6 ;  /* 0x0000000114077824 */ /* 0x000fe400030e060c */
[----:B------:R-:W2:Y:S01]  /*9d7b0*/  LDL.LU R0, [R1+0x1724] ;  /* 0x0017240001007983 */ /* 0x000ea20000300800 */
[----:B-1----:R-:W-:-:S05]  /*9d7c0*/  F2FP.SATFINITE.E4M3.F32.PACK_AB_MERGE_C R4, R26, R25, RZ ;  /* 0x000000191a04723e */ /* 0x002fca00048070ff */
[----:B------:R0:W-:Y:S04]  /*9d7d0*/  STL [R1+0x1a0], R4 ;  /* 0x0001a00401007387 */ /* 0x0001e80000100800 */
[----:B0-----:R-:W3:Y:S04]  /*9d7e0*/  LDL.LU R4, [R1+0x1728] ;  /* 0x0017280001047983 */ /* 0x001ee80000300800 */
[----:B------:R-:W3:Y:S04]  /*9d7f0*/  LDL.LU R5, [R1+0x172c] ;  /* 0x00172c0001057983 */ /* 0x000ee80000300800 */
[----:B------:R-:W-:Y:S04]  /*9d800*/  STL.64 [R1+0x4920], R10 ;  /* 0x0049200a01007387 */ /* 0x000fe80000100a00 */
[----:B------:R0:W-:Y:S04]  /*9d810*/  STL.64 [R1+0x1750], R6 ;  /* 0x0017500601007387 */ /* 0x0001e80000100a00 */
[----:B------:R-:W4:Y:S04]  /*9d820*/  LDL.LU R22, [R1+0x171c] ;  /* 0x00171c0001167983 */ /* 0x000f280000300800 */
[----:B------:R-:W2:Y:S01]  /*9d830*/  LDL.LU R8, [R1+0x1700] ;  /* 0x0017000001087983 */ /* 0x000ea20000300800 */
[----:B0-----:R-:W-:-:S03]  /*9d840*/  IADD3 R6, P6, PT, R29, R13, RZ ;  /* 0x0000000d1d067210 */ /* 0x001fc60007fde0ff */
[----:B------:R-:W2:Y:S02]  /*9d850*/  LDL.LU R9, [R1+0x1704] ;  /* 0x0017040001097983 */ /* 0x000ea40000300800 */
[----:B------:R-:W-:Y:S01]  /*9d860*/  IMAD.X R7, R20, 0x1, R14, P6 ;  /* 0x0000000114077824 */ /* 0x000fe200030e060e */
[----:B------:R-:W-:-:S04]  /*9d870*/  F2FP.SATFINITE.E4M3.F32.PACK_AB_MERGE_C R10, R15, R21, RZ ;  /* 0x000000150f0a723e */ /* 0x000fc800048070ff */
[----:B------:R0:W-:Y:S04]  /*9d880*/  STL.64 [R1+0x1740], R6 ;  /* 0x0017400601007387 */ /* 0x0001e80000100a00 */
[----:B------:R-:W2:Y:S04]  /*9d890*/  LDL.LU R26, [R1+0x1708] ;  /* 0x00170800011a7983 */ /* 0x000ea80000300800 */
[----:B------:R-:W2:Y:S01]  /*9d8a0*/  LDL.LU R29, [R1+0x170c] ;  /* 0x00170c00011d7983 */ /* 0x000ea20000300800 */
[----:B0-----:R-:W-:Y:S02]  /*9d8b0*/  F2FP.SATFINITE.E4M3.F32.PACK_AB_MERGE_C R7, R18, R19, RZ ;  /* 0x000000131207723e */ /* 0x001fe400048070ff */
[----:B------:R-:W-:Y:S01]  /*9d8c0*/  F2FP.SATFINITE.E4M3.F32.PACK_AB_MERGE_C R6, R27, R16, RZ ;  /* 0x000000101b06723e */ /* 0x000fe200048070ff */
[----:B------:R0:W-:Y:S04]  /*9d8d0*/  STL [R1+0x19c], R10 ;  /* 0x00019c0a01007387 */ /* 0x0001e80000100800 */
[----:B------:R-:W-:Y:S04]  /*9d8e0*/  STL [R1+0x1748], R7 ;  /* 0x0017480701007387 */ /* 0x000fe80000100800 */
[----:B------:R1:W-:Y:S04]  /*9d8f0*/  STL [R1+0x1738], R6 ;  /* 0x0017380601007387 */ /* 0x0003e80000100800 */
        /* <DEDUP_REMOVED lines=9> */
[----:B------:R-:W-:-:S02]  /*9d990*/  SHF.R.S32.HI R18, RZ, 0x1f, R28 ;  /* 0x0000001fff127819 */ /* 0x000fc4000001141c */
[----:B-1----:R-:W-:Y:S01]  /*9d9a0*/  IADD3 R6, P6, PT, R28, R2, RZ ;  /* 0x000000021c067210 */ /* 0x002fe20007fde0ff */
[----:B--2---:R0:W-:Y:S04]  /*9d9b0*/  STL [R1+0x4908], R27 ;  /* 0x0049081b01007387 */ /* 0x0041e80000100800 */
[----:B0-----:R-:W4:Y:S04]  /*9d9c0*/  LDL.LU R27, [R1+0x1718] ;  /* 0x00171800011b7983 */ /* 0x001f280000300800 */
[----:B------:R-:W2:Y:S01]  /*9d9d0*/  LDL R7, [R1+0x4] ;  /* 0x0000040001077983 */ /* 0x000ea20000100800 */
[----:B------:R-:W-:-:S03]  /*9d9e0*/  F2FP.SATFINITE.E4M3.F32.PACK_AB_MERGE_C R0, R0, R23, RZ ;  /* 0x000000170000723e */ /* 0x000fc600048070ff */
[----:B------:R0:W-:Y:S04]  /*9d9f0*/  STL [R1+0x490c], R2 ;  /* 0x00490c0201007387 */ /* 0x0001e80000100800 */
[----:B0-----:R-:W3:Y:S01]  /*9da00*/  LDL.LU R2, [R1+0x1714] ;  /* 0x0017140001027983 */ /* 0x001ee20000300800 */
[----:B--2---:R-:W-:-:S05]  /*9da10*/  IMAD.X R7, R18, 0x1, R7, P6 ;  /* 0x0000000112077824 */ /* 0x004fca00030e0607 */
[----:B------:R0:W-:Y:S04]  /*9da20*/  STL.64 [R1+0x1730], R6 ;  /* 0x0017300601007387 */ /* 0x0001e80000100a00 */
[----:B0-----:R-:W2:Y:S04]  /*9da30*/  LDL.LU.64 R6, [R1+0x4940] ;  /* 0x0049400001067983 */ /* 0x001ea80000300a00 */
[----:B------:R-:W2:Y:S04]  /*9da40*/  LDL.LU R23, [R1+0x493c] ;  /* 0x00493c0001177983 */ /* 0x000ea80000300800 */
[----:B------:R0:W-:Y:S04]  /*9da50*/  STL [R1+0x173c], R0 ;  /* 0x00173c0001007387 */ /* 0x0001e80000100800 */
[----:B0-----:R-:W2:Y:S01]  /*9da60*/  LDL.LU R0, [R1+0x4938] ;  /* 0x0049380001007983 */ /* 0x001ea20000300800 */
[----:B---3--:R-:W-:-:S05]  /*9da70*/  F2FP.SATFINITE.E4M3.F32.PACK_AB_MERGE_C R5, R5, R4, RZ ;  /* 0x000000040505723e */ /* 0x008fca00048070ff */
[----:B------:R0:W-:Y:S01]  /*9da80*/  STL [R1+0x172c], R5 ;  /* 0x00172c0501007387 */ /* 0x0001e20000100800 */
[----:B--2---:R-:W-:-:S03]  /*9da90*/  IADD3 R4, P6, PT, R28, R0, RZ ;  /* 0x000000001c047210 */ /* 0x004fc60007fde0ff */
[----:B------:R1:W-:Y:S02]  /*9daa0*/  STL [R1+0x48f8], R0 ;  /* 0x0048f80001007387 */ /* 0x0003e40000100800 */
[----:B0-----:R-:W-:Y:S02]  /*9dab0*/  IMAD.X R5, R18, 0x1, R23, P6 ;  /* 0x0000000112057824 */ /* 0x001fe400030e0617 */
[----:B-1----:R-:W2:Y:S04]  /*9dac0*/  LDL.LU R0, [R1+0x1710] ;  /* 0x0017100001007983 */ /* 0x002ea80000300800 */
[----:B------:R0:W-:Y:S04]  /*9dad0*/  STL.64 [R1+0x1720], R4 ;  /* 0x0017200401007387 */ /* 0x0001e80000100a00 */
[----:B0-----:R-:W3:Y:S04]  /*9dae0*/  LDL.LU.64 R4, [R1+0x4930] ;  /* 0x0049300001047983 */ /* 0x001ee80000300a00 */
[----:B------:R3:W-:Y:S01]  /*9daf0*/  STL [R1+0x4910], R23 ;  /* 0x0049101701007387 */ /* 0x0007e20000100800 */
[----:B--2---:R-:W-:-:S02]  /*9db00*/  F2FP.SATFINITE.E4M3.F32.PACK_AB_MERGE_C R2, R2, R0, RZ ;  /* 0x000000000202723e */ /* 0x004fc400048070ff */
[----:B----4-:R-:W-:Y:S02]  /*9db10*/  F2FP.SATFINITE.E4M3.F32.PACK_AB_MERGE_C R0, R22, R27, RZ ;  /* 0x0000001b1600723e */ /* 0x010fe400048070ff */
[----:B------:R-:W-:Y:S01]  /*9db20*/  IADD3 R22, P6, PT, R28, R3, RZ ;  /* 0x000000031c167210 */ /* 0x000fe20007fde0ff */
[----:B------:R0:W-:Y:S04]  /*9db30*/  STL [R1+0x1728], R2 ;  /* 0x0017280201007387 */ /* 0x0001e80000100800 */
[----:B------:R1:W-:Y:S01]  /*9db40*/  STL [R1+0x171c], R0 ;  /* 0x00171c0001007387 */ /* 0x0003e20000100800 */
[----:B---3--:R-:W-:Y:S01]  /*9db50*/  IMAD.X R23, R18, 0x1, R4, P6 ;  /* 0x0000000112177824 */ /* 0x008fe200030e0604 */
[----:B0-----:R-:W-:Y:S02]  /*9db60*/  F2FP.SATFINITE.E4M3.F32.PACK_AB_MERGE_C R2, R9, R8, RZ ;  /* 0x000000080902723e */ /* 0x001fe400048070ff */
[----:B------:R-:W-:-:S02]  /*9db70*/  IADD3 R8, P6, PT, R28, R5, RZ ;  /* 0x000000051c087210 */ /* 0x000fc40007fde0ff */
[----:B-1----:R-:W-:Y:S01]  /*9db80*/  F2FP.SATFINITE.E4M3.F32.PACK_AB_MERGE_C R0, R29, R26, RZ ;  /* 0x0000001a1d00723e */ /* 0x002fe200048070ff */
[----:B------:R0:W-:Y:S02]  /*9db90*/  STL.64 [R1+0x1710], R22 ;  /* 0x0017101601007387 */ /* 0x0001e40000100a00 */
[----:B------:R-:W-:Y:S02]  /*9dba0*/  IMAD.X R9, R18, 0x1, R6, P6 ;  /* 0x0000000112097824 */ /* 0x000fe400030e0606 */
[----:B0-----:R-:W2:Y:S04]  /*9dbb0*/  LDL.LU R22, [R1+0x16d4] ;  /* 0x0016d40001167983 */ /* 0x001ea80000300800 */
[----:B------:R-:W-:Y:S04]  /*9dbc0*/  STL [R1+0x1718], R2 ;  /* 0x0017180201007387 */ /* 0x000fe80000100800 */
[----:B------:R-:W3:Y:S04]  /*9dbd0*/  LDL.LU R26, [R1+0x16d8] ;  /* 0x0016d800011a7983 */ /* 0x000ee80000300800 */
[----:B------:R-:W-:Y:S04]  /*9dbe0*/  STL [R1+0x1708], R0 ;  /* 0x0017080001007387 */ /* 0x000fe80000100800 */
[----:B------:R-:W3:Y:S04]  /*9dbf0*/  LDL.LU R29, [R1+0x16dc] ;  /* 0x0016dc00011d7983 */ /* 0x000ee80000300800 */
[----:B------:R0:W-:Y:S04]  /*9dc00*/  STL [R1+0x48e8], R5 ;  /* 0x0048e80501007387 */ /* 0x0001e80000100800 */
[----:B0-----:R-:W2:Y:S04]  /*9dc10*/  LDL.LU R5, [R1+0x16d0] ;  /* 0x0016d00001057983 */ /* 0x001ea80000300800 */
[----:B------:R0:W-:Y:S04]  /*9dc20*/  STL.64 [R1+0x1700], R8 ;  /* 0x0017000801007387 */ /* 0x0001e80000100a00 */
[----:B0-----:R-:W4:Y:S01]  /*9dc30*/  LDL.LU.64 R8, [R1+0x4928] ;  /* 0x0049280001087983 */ /* 0x001f220000300a00 */
[----:B------:R-:W-:-:S02]  /*9dc40*/  F2FP.SATFINITE.E4M3.F32.PACK_AB_MERGE_C R2, R11, R10, RZ ;  /* 0x0000000a0b02723e */ /* 0x000fc400048070ff */
[----:B------:R-:W-:Y:S02]  /*9dc50*/  IADD3 R10, P6, PT, R28, R7, RZ ;  /* 0x000000071c0a7210 */ /* 0x000fe40007fde0ff */
[----:B------:R-:W-:Y:S01]  /*9dc60*/  F2FP.SATFINITE.E4M3.F32.PACK_AB_MERGE_C R0, R20, R25, RZ ;  /* 0x000000191400723e */ /* 0x000fe200048070ff */
[----:B------:R0:W-:Y:S04]  /*9dc70*/  STL [R1+0x160], R2 ;  /* 0x0001600201007387 */ /* 0x0001e80000100800 */
[----:B------:R-:W-:Y:S04]  /*9dc80*/  STL.64 [R1+0x48f0], R6 ;  /* 0x0048f00601007387 */ /* 0x000fe80000100a00 */
[----:B------:R1:W-:Y:S01]  /*9dc90*/  STL [R1+0x170], R0 ;  /* 0x0001700001007387 */ /* 0x0003e20000100800 */
[----:B0-----:R-:W-:-:S02]  /*9dca0*/  F2FP.SATFINITE.E4M3.F32.PACK_AB_MERGE_C R2, R15, R21, RZ ;  /* 0x000000150f02723e */ /* 0x001fc400048070ff */
[----:B-1----:R-:W-:Y:S01]  /*9dcb0*/  F2FP.SATFINITE.E4M3.F32.PACK_AB_MERGE_C R0, R16, R19, RZ ;  /* 0x000000131000723e */ /* 0x002fe200048070ff */
[----:B----4-:R-:W-:-:S05]  /*9dcc0*/  IMAD.X R11, R18, 0x1, R9, P6 ;  /* 0x00000001120b7824 */ /* 0x010fca00030e0609 */
[----:B------:R0:W-:Y:S04]  /*9dcd0*/  STL.64 [R1+0x16f0], R10 ;  /* 0x0016f00a01007387 */ /* 0x0001e80000100a00 */
[----:B0-----:R-:W4:Y:S04]  /*9dce0*/  LDL.LU.64 R10, [R1+0x4920] ;  /* 0x00492000010a7983 */ /* 0x001f280000300a00 */
[----:B------:R-:W2:Y:S04]  /*9dcf0*/  LDL.LU R15, [R1+0x1304] ;  /* 0x00130400010f7983 */ /* 0x000ea80000300800 */
[----:B------:R0:W-:Y:S04]  /*9dd00*/  STL [R1+0x14c], R2 ;  /* 0x00014c0201007387 */ /* 0x0001e80000100800 */
[----:B------:R1:W-:Y:S04]  /*9dd10*/  STL [R1+0x134], R0 ;  /* 0x0001340001007387 */ /* 0x0003e80000100800 */
[----:B------:R-:W2:Y:S04]  /*9dd20*/  LDL.LU R23, [R1+0x16c0] ;  /* 0x0016c00001177983 */ /* 0x000ea80000300800 */
[----:B0-----:R-:W2:Y:S04]  /*9dd30*/  LDL.LU R2, [R1+0x16c4] ;  /* 0x0016c40001027983 */ /* 0x001ea80000300800 */
[----:B--2---:R0:W-:Y:S04]  /*9dd40*/  STL.64 [R1+0x4918], R2 ;  /* 0x0049180201007387 */ /* 0x0041e80000100a00 */
[----:B------:R-:W2:Y:S04]  /*9dd50*/  LDL.LU R27, [R1+0x16c8] ;  /* 0x0016c800011b7983 */ /* 0x000ea80000300800 */
[----:B-1----:R-:W2:Y:S04]  /*9dd60*/  LDL.LU R0, [R1+0x1308] ;  /* 0x0013080001007983 */ /* 0x002ea80000300800 */
[----:B------:R-:W2:Y:S04]  /*9dd70*/  LDL.LU R16, [R1+0x130c] ;  /* 0x00130c0001107983 */ /* 0x000ea80000300800 */
[----:B------:R-:W2:Y:S04]  /*9dd80*/  LDL.LU R6, [R1+0x16b0] ;  /* 0x0016b00001067983 */ /* 0x000ea80000300800 */
[----:B------:R-:W2:Y:S01]  /*9dd90*/  LDL.LU R7, [R1+0x16b4] ;  /* 0x0016b40001077983 */ /* 0x000ea20000300800 */
[----:B0-----:R-:W-:-:S05]  /*9dda0*/  IADD3 R2, P6, PT, R28, R8, RZ ;  /* 0x000000081c027210 */ /* 0x001fca0007fde0ff */
[----:B----4-:R-:W-:Y:S01]  /*9ddb0*/  IMAD.X R3, R18, 0x1, R10, P6 ;  /* 0x0000000112037824 */ /* 0x010fe200030e060a */
[----:B--2---:R0:W-:Y:S04]  /*9ddc0*/  STL.64 [R1+0x4900], R6 ;  /* 0x0049000601007387 */ /* 0x0041e80000100a00 */
[----:B0-----:R-:W2:Y:S04]  /*9ddd0*/  LDL.LU R6, [R1+0x16cc] ;  /* 0x0016cc0001067983 */ /* 0x001ea80000300800 */
[----:B------:R-:W4:Y:S04]  /*9dde0*/  LDL.LU R7, [R1+0x1300] ;  /* 0x0013000001077983 */ /* 0x000f280000300800 */
[----:B------:R-:W4:Y:S04]  /*9ddf0*/  LDL.LU R25, [R1+0x16b8] ;  /* 0x0016b80001197983 */ /* 0x000f280000300800 */
[----:B------:R-:W4:Y:S04]  /*9de00*/  LDL.LU R20, [R1+0x16bc] ;  /* 0x0016bc0001147983 */ /* 0x000f280000300800 */
[----:B------:R-:W4:Y:S04]  /*9de10*/  LDL.LU R21, [R1+0x16a0] ;  /* 0x0016a00001157983 */ /* 0x000f280000300800 */
[----:B------:R-:W4:Y:S04]  /*9de20*/  LDL.LU R19, [R1+0x16a4] ;  /* 0x0016a40001137983 */ /* 0x000f280000300800 */
[----:B------:R0:W-:Y:S02]  /*9de30*/  STL.64 [R1+0x16e0], R2 ;  /* 0x0016e00201007387 */ /* 0x0001e40000100a00 */
[----:B0-----:R-:W-:-:S02]  /*9de40*/  F2FP.SATFINITE.E4M3.F32.PACK_AB_MERGE_C R3, R22, R5, RZ ;  /* 0x000000051603723e */ /* 0x001fc400048070ff */
[----:B---3--:R-:W-:Y:S01]  /*9de50*/  F2FP.SATFINITE.E4M3.F32.PACK_AB_MERGE_C R2, R29, R26, RZ ;  /* 0x0000001a1d02723e */ /* 0x008fe200048070ff */
[----:B------:R-:W3:Y:S04]  /*9de60*/  LDL.LU R5, [R1+0x16a8] ;  /* 0x0016a80001057983 */ /* 0x000ee80000300800 */
[----:B------:R-:W-:Y:S04]  /*9de70*/  STL [R1+0x110], R3 ;  /* 0x0001100301007387 */ /* 0x000fe80000100800 */
[----:B------:R-:W3:Y:S04]  /*9de80*/  LDL.LU R22, [R1+0x1694] ;  /* 0x0016940001167983 */ /* 0x000ee80000300800 */
[----:B------:R0:W-:Y:S02]  /*9de90*/  STL [R1+0x114], R2 ;  /* 0x0001140201007387 */ /* 0x0001e40000100800 */
[----:B0-----:R-:W-:-:S02]  /*9dea0*/  IADD3 R2, P6, PT, R28, R11, RZ ;  /* 0x0000000b1c027210 */ /* 0x001fc40007fde0ff */
[----:B------:R0:W-:Y:S03]  /*9deb0*/  STL.64 [R1+0x48e0], R10 ;  /* 0x0048e00a01007387 */ /* 0x0001e60000100a00 */
[----:B------:R-:W-:Y:S01]  /*9dec0*/  IMAD.X R3, R18, 0x1, R12, P6 ;  /* 0x0000000112037824 */ /* 0x000fe200030e060c */
[----:B0-----:R-:W3:Y:S04]  /*9ded0*/  LDL.LU R10, [R1+0x16ac] ;  /* 0x0016ac00010a7983 */ /* 0x001ee80000300800 */
[----:B------:R-:W3:Y:S04]  /*9dee0*/  LDL.LU R11, [R1+0x1690] ;  /* 0x00169000010b7983 */ /* 0x000ee80000300800 */
[----:B------:R0:W-:Y:S04]  /*9def0*/  STL.64 [R1+0x16d0], R2 ;  /* 0x0016d00201007387 */ /* 0x0001e80000100a00 */
[----:B------:R-:W3:Y:S01]  /*9df00*/  LDL.LU R26, [R1+0x1698] ;  /* 0x00169800011a7983 */ /* 0x000ee20000300800 */
[----:B0-----:R-:W-:Y:S01]  /*9df10*/  IADD3 R2, P6, PT, R28, R13, RZ ;  /* 0x0000000d1c027210 */ /* 0x001fe20007fde0ff */
[----:B------:R-:W-:-:S02]  /*9df20*/  IMAD.MOV.U32 R3, RZ, RZ, R18 ;  /* 0x000000ffff037224 */ /* 0x000fc400078e0012 */
[----:B------:R-:W3:Y:S02]  /*9df30*/  LDL.LU R18, [R1+0x169c] ;  /* 0x00169c0001127983 */ /* 0x000ee40000300800 */
[----:B------:R-:W-:Y:S02]  /*9df40*/  IMAD.X R3, R3, 0x1, R14, P6 ;  /* 0x0000000103037824 */ /* 0x000fe400030e060e */
[----:B------:R-:W3:Y:S04]  /*9df50*/  LDL.LU R29, [R1+0x1680] ;  /* 0x00168000011d7983 */ /* 0x000ee80000300800 */
[----:B------:R-:W3:Y:S04]  /*9df60*/  LDL.LU R28, [R1+0x1684] ;  /* 0x00168400011c7983 */ /* 0x000ee80000300800 */
[----:B------:R0:W-:Y:S04]  /*9df70*/  STL.64 [R1+0x16d8], R2 ;  /* 0x0016d80201007387 */ /* 0x0001e80000100a00 */
[----:B0-----:R-:W3:Y:S01]  /*9df80*/  LDL.LU.64 R2, [R1+0x4918] ;  /* 0x0049180001027983 */ /* 0x001ee20000300a00 */
[----:B--2---:R-:W-:-:S02]  /*9df90*/  F2FP.SATFINITE.E4M3.F32.PACK_AB_MERGE_C R6, R6, R27, RZ ;  /* 0x0000001b0606723e */ /* 0x004fc400048070ff */
[----:B----4-:R-:W-:Y:S02]  /*9dfa0*/  F2FP.SATFINITE.E4M3.F32.PACK_AB_MERGE_C R7, R15, R7, RZ ;  /* 0x000000070f07723e */ /* 0x010fe400048070ff */
[----:B---3--:R-:W-:Y:S02]  /*9dfb0*/  F2FP.SATFINITE.E4M3.F32.PACK_AB_MERGE_C R2, R2, R23, RZ ;  /* 0x000000170202723e */ /* 0x008fe400048070ff */
[----:B------:R-:W2:Y:S04]  /*9dfc0*/  LDL.LU R23, [R1+0x4910] ;  /* 0x0049100001177983 */ /* 0x000ea80000300800 */
[----:B------:R0:W-:Y:S04]  /*9dfd0*/  STL [R1+0x100], R2 ;  /* 0x0001000201007387 */ /* 0x0001e80000100800 */
[----:B0-----:R-:W3:Y:S04]  /*9dfe0*/  LDL.LU R2, [R1+0x490c] ;  /* 0x00490c0001027983 */ /* 0x001ee80000300800 */
[----:B------:R-:W4:Y:S04]  /*9dff0*/  LDL.LU R27, [R1+0x4908] ;  /* 0x00490800011b7983 */ /* 0x000f280000300800 */
[----:B------:R-:W-:Y:S04]  /*9e000*/  STL [R1+0x104], R6 ;  /* 0x0001040601007387 */ /* 0x000fe80000100800 */
[----:B------:R0:W-:Y:S04]  /*9e010*/  STL [R1+0xe4], R7 ;  /* 0x0000e40701007387 */ /* 0x0001e80000100800 */
[----:B0-----:R-:W2:Y:S01]  /*9e020*/  LDL R7, [R1+0x4] ;  /* 0x0000040001077983 */ /* 0x001ea20000100800 */
[----:B------:R-:W-:-:S02]  /*9e030*/  F2FP.SATFINITE.E4M3.F32.PACK_AB_MERGE_C R16, R16, R0, RZ ;  /* 0x000000001010723e */ /* 0x000fc400048070ff */
[----:B----4-:R-:W-:Y:S02]  /*9e040*/  SHF.R.S32.HI R15, RZ, 0x1f, R27 ;  /* 0x0000001fff0f7819 */ /* 0x010fe4000001141b */
[----:B---3--:R-:W-:-:S05]  /*9e050*/  IADD3 R6, P6, PT, R27, R2, RZ ;  /* 0x000000021b067210 */ /* 0x008fca0007fde0ff */
[----:B--2---:R-:W-:-:S05]  /*9e060*/  IMAD.X R7, R15, 0x1, R7, P6 ;  /* 0x000000010f077824 */ /* 0x004fca00030e0607 */
[----:B------:R0:W-:Y:S04]  /*9e070*/  STL.64 [R1+0x16c0], R6 ;  /* 0x0016c00601007387 */ /* 0x0001e80000100a00 */
[----:B0-----:R-:W2:Y:S04]  /*9e080*/  LDL.LU.64 R6, [R1+0x4900] ;  /* 0x0049000001067983 */ /* 0x001ea80000300a00 */
[----:B------:R-:W3:Y:S04]  /*9e090*/  LDL.LU R0, [R1+0x48f8] ;  /* 0x0048f80001007983 */ /* 0x000ee80000300800 */
[----:B------:R0:W-:Y:S01]  /*9e0a0*/  STL [R1+0xe8], R16 ;  /* 0x0000e81001007387 */ /* 0x0001e20000100800 */
[----:B------:R-:W-:-:S02]  /*9e0b0*/  F2FP.SATFINITE.E4M3.F32.PACK_AB_MERGE_C R25, R20, R25, RZ ;  /* 0x000000191419723e */ /* 0x000fc400048070ff */
[----:B------:R-:W-:Y:S01]  /*9e0c0*/  F2FP.SATFINITE.E4M3.F32.PACK_AB_MERGE_C R20, R19, R21, RZ ;  /* 0x000000151314723e */ /* 0x000fe200048070ff */
[----:B0-----:R-:W4:Y:S01]  /*9e0d0*/  LDL.LU R16, [R1+0x168c] ;  /* 0x00168c0001107983 */ /* 0x001f220000300800 */
[----:B------:R-:W-:Y:S02]  /*9e0e0*/  F2FP.SATFINITE.E4M3.F32.PACK_AB_MERGE_C R10, R10, R5, RZ ;  /* 0x000000050a0a723e */ /* 0x000fe400048070ff */
[----:B--2---:R-:W-:Y:S02]  /*9e0f0*/  F2FP.SATFINITE.E4M3.F32.PACK_AB_MERGE_C R7, R7, R6, RZ ;  /* 0x000000060707723e */ /* 0x004fe400048070ff */
[----:B---3--:R-:W-:-:S03]  /*9e100*/  IADD3 R6, P6, PT, R27, R0, RZ ;  /* 0x000000001b067210 */ /* 0x008fc60007fde0ff */
[----:B------:R0:W-:Y:S02]  /*9e110*/  STL [R1+0x39c], R7 ;  /* 0x00039c0701007387 */ /* 0x0001e40000100800 */
[----:B0-----:R-:W-:-:S05]  /*9e120*/  IMAD.X R7, R15, 0x1, R23, P6 ;  /* 0x000000010f077824 */ /* 0x001fca00030e0617 */
[----:B------:R0:W-:Y:S04]  /*9e130*/  STL.64 [R1+0x16b0], R6 ;  /* 0x0016b00601007387 */ /* 0x0001e80000100a00 */
[----:B0-----:R-:W2:Y:S04]  /*9e140*/  LDL.LU.64 R6, [R1+0x48f0] ;  /* 0x0048f00001067983 */ /* 0x001ea80000300a00 */
[----:B------:R0:W-:Y:S04]  /*9e150*/  STL [R1+0x3b4], R25 ;  /* 0x0003b41901007387 */ /* 0x0001e80000100800 */
[----:B0-----:R-:W3:Y:S04]  /*9e160*/  LDL.LU R25, [R1+0x1678] ;  /* 0x0016780001197983 */ /* 0x001ee80000300800 */
[----:B------:R-:W3:Y:S04]  /*9e170*/  LDL.LU R19, [R1+0x167c] ;  /* 0x00167c0001137983 */ /* 0x000ee80000300800 */
[----:B------:R0:W-:Y:S02]  /*9e180*/  STL [R1+0x328], R20 ;  /* 0x0003281401007387 */ /* 0x0001e40000100800 */
[----:B0-----:R-:W-:-:S05]  /*9e190*/  IADD3 R20, P6, PT, R27, R3, RZ ;  /* 0x000000031b147210 */ /* 0x001fca0007fde0ff */
[----:B------:R-:W-:-:S05]  /*9e1a0*/  IMAD.X R21, R15, 0x1, R4, P6 ;  /* 0x000000010f157824 */ /* 0x000fca00030e0604 */
[----:B------:R0:W-:Y:S04]  /*9e1b0*/  STL.64 [R1+0x16a0], R20 ;  /* 0x0016a01401007387 */ /* 0x0001e80000100a00 */
[----:B0-----:R-:W2:Y:S04]  /*9e1c0*/  LDL.LU R20, [R1+0x1660] ;  /* 0x0016600001147983 */ /* 0x001ea80000300800 */
[----:B------:R-:W2:Y:S04]  /*9e1d0*/  LDL.LU R21, [R1+0x1664] ;  /* 0x0016640001157983 */ /* 0x000ea80000300800 */
[----:B------:R-:W2:Y:S01]  /*9e1e0*/  LDL.LU R5, [R1+0x48e8] ;  /* 0x0048e80001057983 */ /* 0x000ea20000300800 */
[----:B------:R-:W-:-:S03]  /*9e1f0*/  F2FP.SATFINITE.E4M3.F32.PACK_AB_MERGE_C R22, R22, R11, RZ ;  /* 0x0000000b1616723e */ /* 0x000fc600048070ff */
[----:B------:R2:W-:Y:S02]  /*9e200*/  STL [R1+0x34c], R10 ;  /* 0x00034c0a01007387 */ /* 0x0005e40000100800 */
[----:B--2---:R-:W-:Y:S02]  /*9e210*/  IADD3 R10, P6, PT, R27, R5, RZ ;  /* 0x000000051b0a7210 */ /* 0x004fe40007fde0ff */
[----:B------:R0:W-:Y:S03]  /*9e220*/  STL.64 [R1+0x48d8], R4 ;  /* 0x0048d80401007387 */ /* 0x0001e60000100a00 */
[----:B------:R-:W-:Y:S01]  /*9e230*/  IMAD.X R11, R15, 0x1, R6, P6 ;  /* 0x000000010f0b7824 */ /* 0x000fe200030e0606 */
[----:B------:R-:W-:Y:S04]  /*9e240*/  STL [R1+0x1f4], R22 ;  /* 0x0001f41601007387 */ /* 0x000fe80000100800 */
[----:B0-----:R-:W2:Y:S04]  /*9e250*/  LDL.LU R4, [R1+0x1670] ;  /* 0x0016700001047983 */ /* 0x001ea80000300800 */
[----:B------:R-:W2:Y:S04]  /*9e260*/  LDL.LU R5, [R1+0x1674] ;  /* 0x0016740001057983 */ /* 0x000ea80000300800 */
[----:B------:R0:W-:Y:S02]  /*9e270*/  STL.64 [R1+0x16a8], R10 ;  /* 0x0016a80a01007387 */ /* 0x0001e40000100a00 */
[----:B0-----:R-:W-:-:S02]  /*9e280*/  F2FP.SATFINITE.E4M3.F32.PACK_AB_MERGE_C R11, R18, R26, RZ ;  /* 0x0000001a120b723e */ /* 0x001fc400048070ff */
[----:B------:R-:W-:-:S03]  /*9e290*/  F2FP.SATFINITE.E4M3.F32.PACK_AB_MERGE_C R10, R28, R29, RZ ;  /* 0x0000001d1c0a723e */ /* 0x000fc600048070ff */
[----:B------:R-:W-:Y:S04]  /*9e2a0*/  STL [R1+0x200], R11 ;  /* 0x0002000b01007387 */ /* 0x000fe80000100800 */
[----:B------:R-:W3:Y:S04]  /*9e2b0*/  LDL.LU R18, [R1+0x166c] ;  /* 0x00166c0001127983 */ /* 0x000ee80000300800 */
[----:B------:R0:W-:Y:S04]  /*9e2c0*/  STL [R1+0x1d8], R10 ;  /* 0x0001d80a01007387 */ /* 0x0001e80000100800 */
[----:B------:R-:W3:Y:S04]  /*9e2d0*/  LDL.LU R22, [R1+0x1654] ;  /* 0x0016540001167983 */ /* 0x000ee80000300800 */
[----:B------:R-:W3:Y:S01]  /*9e2e0*/  LDL.LU R26, [R1+0x1658] ;  /* 0x00165800011a7983 */ /* 0x000ee20000300800 */
[----:B0-----:R-:W-:-:S03]  /*9e2f0*/  IADD3 R10, P6, PT, R27, R7, RZ ;  /* 0x000000071b0a7210 */ /* 0x001fc60007fde0ff */
[----:B------:R-:W3:Y:S04]  /*9e300*/  LDL.LU R29, [R1+0x165c] ;  /* 0x00165c00011d7983 */ /* 0x000ee80000300800 */
[----:B------:R-:W3:Y:S04]  /*9e310*/  LDL R28, [R1+0x40] ;  /* 0x00004000011c7983 */ /* 0x000ee80000100800 */
[----:B------:R0:W-:Y:S04]  /*9e320*/  STL.64 [R1+0x48d0], R6 ;  /* 0x0048d00601007387 */ /* 0x0001e80000100a00 */
[----:B0-----:R-:W4:Y:S01]  /*9e330*/  LDL.LU R7, [R1+0x1688] ;  /* 0x0016880001077983 */ /* 0x001f220000300800 */
[----:B------:R-:W-:-:S05]  /*9e340*/  IMAD.X R11, R15, 0x1, R9, P6 ;  /* 0x000000010f0b7824 */ /* 0x000fca00030e0609 */
[----:B------:R0:W-:Y:S04]  /*9e350*/  STL.64 [R1+0x1690], R10 ;  /* 0x0016900a01007387 */ /* 0x0001e80000100a00 */
[----:B0-----:R-:W3:Y:S01]  /*9e360*/  LDL.LU.64 R10, [R1+0x48e0] ;  /* 0x0048e000010a7983 */ /* 0x001ee20000300a00 */
[----:B--2---:R-:W-:Y:S02]  /*9e370*/  F2FP.SATFINITE.E4M3.F32.PACK_AB_MERGE_C R6, R5, R4, RZ ;  /* 0x000000040506723e */ /* 0x004fe400048070ff */
[----:B------:R-:W-:Y:S02]  /*9e380*/  IADD3 R4, P6, PT, R27, R8, RZ ;  /* 0x000000081b047210 */ /* 0x000fe40007fde0ff */
[----:B----4-:R-:W-:-:S05]  /*9e390*/  F2FP.SATFINITE.E4M3.F32.PACK_AB_MERGE_C R16, R16, R7, RZ ;  /* 0x000000071010723e */ /* 0x010fca00048070ff */
[----:B------:R0:W-:Y:S04]  /*9e3a0*/  STL [R1+0x45c0], R16 ;  /* 0x0045c01001007387 */ /* 0x0001e80000100800 */
[----:B0-----:R-:W2:Y:S04]  /*9e3b0*/  LDL R16, [R1+0x4] ;  /* 0x0000040001107983 */ /* 0x001ea80000100800 */
[----:B------:R0:W-:Y:S04]  /*9e3c0*/  STL.64 [R1+0x48c8], R8 ;  /* 0x0048c80801007387 */ /* 0x0001e80000100a00 */
[----:B------:R1:W-:Y:S04]  /*9e3d0*/  STL [R1+0x1a8], R6 ;  /* 0x0001a80601007387 */ /* 0x0003e80000100800 */
[----:B0-----:R-:W4:Y:S04]  /*9e3e0*/  LDL.LU R8, [R1+0x1668] ;  /* 0x0016680001087983 */ /* 0x001f280000300800 */
[----:B------:R-:W2:Y:S01]  /*9e3f0*/  LDL.LU R9, [R1+0x1650] ;  /* 0x0016500001097983 */ /* 0x000ea20000300800 */
[----:B---3--:R-:W-:-:S05]  /*9e400*/  IMAD.X R5, R15, 0x1, R10, P6 ;  /* 0x000000010f057824 */ /* 0x008fca00030e060a */
[----:B------:R0:W-:Y:S04]  /*9e410*/  STL.64 [R1+0x1680], R4 ;  /* 0x0016800401007387 */ /* 0x0001e80000100a00 */
[----:B-1----:R-:W3:Y:S04]  /*9e420*/  LDL.LU R6, [R1+0x1644] ;  /* 0x0016440001067983 */ /* 0x002ee80000300800 */
[----:B------:R-:W3:Y:S01]  /*9e430*/  LDL.LU R7, [R1+0x1648] ;  /* 0x0016480001077983 */ /* 0x000ee20000300800 */
[----:B0-----:R-:W-:-:S05]  /*9e440*/  F2FP.SATFINITE.E4M3.F32.PACK_AB_MERGE_C R4, R19, R25, RZ ;  /* 0x000000191304723e */ /* 0x001fca00048070ff */
[----:B------:R0:W-:Y:S01]  /*9e450*/  STL [R1+0x1ac], R4 ;  /* 0x0001ac0401007387 */ /* 0x0001e20000100800 */
[----:B------:R-:W-:-:S03]  /*9e460*/  F2FP.SATFINITE.E4M3.F32.PACK_AB_MERGE_C R20, R21, R20, RZ ;  /* 0x000000141514723e */ /* 0x000fc600048070ff */
[----:B------:R-:W3:Y:S01]  /*9e470*/  LDL.LU R19, [R1+0x164c] ;  /* 0x00164c0001137983 */ /* 0x000ee20000300800 */
[----:B0-----:R-:W-:-:S03]  /*9e480*/  IADD3 R4, P6, PT, R27, R11, RZ ;  /* 0x0000000b1b047210 */ /* 0x001fc60007fde0ff */
[----:B------:R0:W-:Y:S02]  /*9e490*/  STL [R1+0x4614], R20 ;  /* 0x0046141401007387 */ /* 0x0001e40000100800 */
[----:B------:R-:W-:Y:S02]  /*9e4a0*/  IMAD.X R5, R15, 0x1, R12, P6 ;  /* 0x000000010f057824 */ /* 0x000fe400030e060c */
[----:B0-----:R-:W3:Y:S04]  /*9e4b0*/  LDL.LU R20, [R1+0x1640] ;  /* 0x0016400001147983 */ /* 0x001ee80000300800 */
[----:B------:R0:W-:Y:S04]  /*9e4c0*/  STL.64 [R1+0x1660], R4 ;  /* 0x0016600401007387 */ /* 0x0001e80000100a00 */
[----:B------:R-:W3:Y:S04]  /*9e4d0*/  LDL.LU R25, [R1+0x1630] ;  /* 0x0016300001197983 */ /* 0x000ee80000300800 */
[----:B------:R-:W3:Y:S01]  /*9e4e0*/  LDL.LU R21, [R1+0x1634] ;  /* 0x0016340001157983 */ /* 0x000ee20000300800 */
[----:B0-----:R-:W-:-:S03]  /*9e4f0*/  IADD3 R4, P6, PT, R27, R13, RZ ;  /* 0x0000000d1b047210 */ /* 0x001fc60007fde0ff */
[----:B------:R-:W-:Y:S02]  /*9e500*/  STL.64 [R1+0x48c0], R12 ;  /* 0x0048c00c01007387 */ /* 0x000fe40000100a00 */
[----:B------:R-:W-:-:S05]  /*9e510*/  IMAD.X R5, R15, 0x1, R14, P6 ;  /* 0x000000010f057824 */ /* 0x000fca00030e060e */
[----:B------:R0:W-:Y:S04]  /*9e520*/  STL.64 [R1+0x1670], R4 ;  /* 0x0016700401007387 */ /* 0x0001e80000100a00 */
[----:B0-----:R-:W3:Y:S04]  /*9e530*/  LDL.LU.64 R4, [R1+0x48d8] ;  /* 0x0048d80001047983 */ /* 0x001ee80000300a00 */
[----:B------:R-:W3:Y:S04]  /*9e540*/  LDL.LU R15, [R1+0x1638] ;  /* 0x00163800010f7983 */ /* 0x000ee80000300800 */
[----:B------:R-:W3:Y:S01]  /*9e550*/  LDL.LU R27, [R1+0x163c] ;  /* 0x00163c00011b7983 */ /* 0x000ee20000300800 */
[----:B----4-:R-:W-:-:S02]  /*9e560*/  F2FP.SATFINITE.E4M3.F32.PACK_AB_MERGE_C R18, R18, R8, RZ ;  /* 0x000000081212723e */ /* 0x010fc400048070ff */
[----:B------:R-:W-:Y:S02]  /*9e570*/  SHF.R.S32.HI R8, RZ, 0x1f, R28 ;  /* 0x0000001fff087819 */ /* 0x000fe4000001141c */
[----:B--2---:R-:W-:Y:S02]  /*9e580*/  F2FP.SATFINITE.E4M3.F32.PACK_AB_MERGE_C R12, R22, R9, RZ ;  /* 0x00000009160c723e */ /* 0x004fe400048070ff */
[----:B------:R-:W-:Y:S01]  /*9e590*/  F2FP.SATFINITE.E4M3.F32.PACK_AB_MERGE_C R9, R29, R26, RZ ;  /* 0x0000001a1d09723e */ /* 0x000fe200048070ff */
[----:B------:R-:W-:Y:S04]  /*9e5a0*/  STL [R1+0x4610], R18 ;  /* 0x0046101201007387 */ /* 0x000fe80000100800 */
[----:B------:R0:W-:Y:S04]  /*9e5b0*/  STL [R1+0x150], R12 ;  /* 0x0001500c01007387 */ /* 0x0001e80000100800 */
[----:B------:R-:W-:Y:S04]  /*9e5c0*/  STL [R1+0x158], R9 ;  /* 0x0001580901007387 */ /* 0x000fe80000100800 */
[----:B------:R1:W-:Y:S01]  /*9e5d0*/  STL [R1+0x8], R8 ;  /* 0x0000080801007387 */ /* 0x0003e20000100800 */
[----:B0-----:R-:W-:-:S03]  /*9e5e0*/  IADD3 R12, P6, PT, R28, R2, RZ ;  /* 0x000000021c0c7210 */ /* 0x001fc60007fde0ff */
[----:B-1----:R-:W2:Y:S04]  /*9e5f0*/  LDL.LU R8, [R1+0x1624] ;  /* 0x0016240001087983 */ /* 0x002ea80000300800 */
[----:B------:R-:W4:Y:S04]  /*9e600*/  LDL.LU R9, [R1+0x1628] ;  /* 0x0016280001097983 */ /* 0x000f280000300800 */
[----:B------:R-:W4:Y:S04]  /*9e610*/  LDL.LU R28, [R1+0x162c] ;  /* 0x00162c00011c7983 */ /* 0x000f280000300800 */
[----:B------:R0:W-:Y:S04]  /*9e620*/  STL [R1+0x48b4], R2 ;  /* 0x0048b40201007387 */ /* 0x0001e80000100800 */
[----:B0-----:R-:W2:Y:S04]  /*9e630*/  LDL.LU R2, [R1+0x8] ;  /* 0x0000080001027983 */ /* 0x001ea80000300800 */
[----:B------:R-:W3:Y:S04]  /*9e640*/  LDL.LU R22, [R1+0x1614] ;  /* 0x0016140001167983 */ /* 0x000ee80000300800 */
[----:B------:R-:W3:Y:S04]  /*9e650*/  LDL.LU R26, [R1+0x1618] ;  /* 0x00161800011a7983 */ /* 0x000ee80000300800 */
[----:B------:R-:W3:Y:S01]  /*9e660*/  LDL.LU R29, [R1+0x161c] ;  /* 0x00161c00011d7983 */ /* 0x000ee20000300800 */
[----:B--2---:R-:W-:-:S05]  /*9e670*/  IMAD.X R13, R2, 0x1, R16, P6 ;  /* 0x00000001020d7824 */ /* 0x004fca00030e0610 */
[----:B------:R-:W-:Y:S04]  /*9e680*/  STL.64 [R1+0x1650], R12 ;  /* 0x0016500c01007387 */ /* 0x000fe80000100a00 */
[----:B------:R0:W-:Y:S04]  /*9e690*/  STL [R1+0x48b8], R16 ;  /* 0x0048b81001007387 */ /* 0x0001e80000100800 */
[----:B0-----:R-:W2:Y:S01]  /*9e6a0*/  LDL.LU R16, [R1+0x40] ;  /* 0x0000400001107983 */ /* 0x001ea20000300800 */
[----:B---3--:R-:W-:Y:S02]  /*9e6b0*/  F2FP.SATFINITE.E4M3.F32.PACK_AB_MERGE_C R13, R6, R20, RZ ;  /* 0x00000014060d723e */ /* 0x008fe400048070ff */
[----:B------:R-:W-:-:S03]  /*9e6c0*/  F2FP.SATFINITE.E4M3.F32.PACK_AB_MERGE_C R12, R19, R7, RZ ;  /* 0x00000007130c723e */ /* 0x000fc600048070ff */
[----:B------:R-:W-:Y:S01]  /*9e6d0*/  STL [R1+0x1658], R13 ;  /* 0x0016580d01007387 */ /* 0x000fe20000100800 */
[----:B------:R-:W-:-:S03]  /*9e6e0*/  F2FP.SATFINITE.E4M3.F32.PACK_AB_MERGE_C R25, R21, R25, RZ ;  /* 0x000000191519723e */ /* 0x000fc600048070ff */
[----:B------:R0:W-:Y:S01]  /*9e6f0*/  STL [R1+0x1648], R12 ;  /* 0x0016480c01007387 */ /* 0x0001e20000100800 */
[----:B------:R-:W-:-:S03]  /*9e700*/  F2FP.SATFINITE.E4M3.F32.PACK_AB_MERGE_C R27, R27, R15, RZ ;  /* 0x0000000f1b1b723e */ /* 0x000fc600048070ff */
[----:B0-----:R-:W3:Y:S04]  /*9e710*/  LDL.LU R12, [R1+0x1600] ;  /* 0x00160000010c7983 */ /* 0x001ee80000300800 */
[----:B------:R-:W3:Y:S04]  /*9e720*/  LDL.LU R13, [R1+0x1604] ;  /* 0x00160400010d7983 */ /* 0x000ee80000300800 */
[----:B------:R-:W3:Y:S01]  /*9e730*/  LDL.LU R20, [R1+0x1608] ;  /* 0x0016080001147983 */ /* 0x000ee20000300800 */
[----:B--2---:R-:W-:-:S05]  /*9e740*/  IADD3 R6, P6, PT, R16, R0, RZ ;  /* 0x0000000010067210 */ /* 0x004fca0007fde0ff */
[----:B------:R-:W-:-:S05]  /*9e750*/  IMAD.X R7, R2, 0x1, R23, P6 ;  /* 0x0000000102077824 */ /* 0x000fca00030e0617 */
[----:B------:R0:W-:Y:S04]  /*9e760*/  STL.64 [R1+0x1640], R6 ;  /* 0x0016400601007387 */ /* 0x0001e80000100a00 */
[----:B------:R-:W2:Y:S04]  /*9e770*/  LDL.LU R19, [R1+0x160c] ;  /* 0x00160c0001137983 */ /* 0x000ea80000300800 */
[----:B------:R1:W-:Y:S01]  /*9e780*/  STL [R1+0x41f4], R25 ;  /* 0x0041f41901007387 */ /* 0x0003e20000100800 */
[----:B0-----:R-:W-:-:S03]  /*9e790*/  IADD3 R6, P6, PT, R16, R3, RZ ;  /* 0x0000000310067210 */ /* 0x001fc60007fde0ff */
[----:B-1----:R-:W2:Y:S04]  /*9e7a0*/  LDL.LU R25, [R1+0x44] ;  /* 0x0000440001197983 */ /* 0x002ea80000300800 */
[----:B------:R-:W2:Y:S04]  /*9e7b0*/  LDL.LU R15, [R1+0x15f4] ;  /* 0x0015f400010f7983 */ /* 0x000ea80000300800 */
[----:B------:R-:W2:Y:S04]  /*9e7c0*/  LDL.LU R18, [R1+0x15f8] ;  /* 0x0015f80001127983 */ /* 0x000ea80000300800 */
[----:B------:R-:W2:Y:S01]  /*9e7d0*/  LDL.LU R21, [R1+0x15fc] ;  /* 0x0015fc0001157983 */ /* 0x000ea20000300800 */
[----:B------:R-:W-:-:S03]  /*9e7e0*/  IMAD.X R7, R2, 0x1, R4, P6 ;  /* 0x0000000102077824 */ /* 0x000fc600030e0604 */
[----:B------:R0:W-:Y:S04]  /*9e7f0*/  STL [R1+0x41f0], R27 ;  /* 0x0041f01b01007387 */ /* 0x0001e80000100800 */
[----:B0-----:R-:W2:Y:S04]  /*9e800*/  LDL.LU R27, [R1+0x1610] ;  /* 0x00161000011b7983 */ /* 0x001ea80000300800 */
[----:B------:R0:W-:Y:S04]  /*9e810*/  STL [R1+0x48ac], R3 ;  /* 0x0048ac0301007387 */ /* 0x0001e80000100800 */
[----:B0-----:R-:W2:Y:S04]  /*9e820*/  LDL.LU R3, [R1+0x1620] ;  /* 0x0016200001037983 */ /* 0x001ea80000300800 */
[----:B------:R0:W-:Y:S04]  /*9e830*/  STL.64 [R1+0x1630], R6 ;  /* 0x0016300601007387 */ /* 0x0001e80000100a00 */
[----:B0-----:R-:W3:Y:S01]  /*9e840*/  LDL.LU.64 R6, [R1+0x48d0] ;  /* 0x0048d00001067983 */ /* 0x001ee20000300a00 */
[----:B----4-:R-:W-:-:S02]  /*9e850*/  F2FP.SATFINITE.E4M3.F32.PACK_AB_MERGE_C R28, R28, R9, RZ ;  /* 0x000000091c1c723e */ /* 0x010fc400048070ff */
[----:B--2---:R-:W-:Y:S02]  /*9e860*/  F2FP.SATFINITE.E4M3.F32.PACK_AB_MERGE_C R3, R8, R3, RZ ;  /* 0x000000030803723e */ /* 0x004fe400048070ff */
[----:B------:R-:W-:-:S03]  /*9e870*/  IADD3 R8, P6, PT, R16, R5, RZ ;  /* 0x0000000510087210 */ /* 0x000fc60007fde0ff */
[----:B------:R-:W-:Y:S04]  /*9e880*/  STL [R1+0x1638], R3 ;  /* 0x0016380301007387 */ /* 0x000fe80000100800 */
[----:B------:R0:W-:Y:S01]  /*9e890*/  STL [R1+0x41f8], R28 ;  /* 0x0041f81c01007387 */ /* 0x0001e20000100800 */
[----:B---3--:R-:W-:-:S03]  /*9e8a0*/  IMAD.X R9, R2, 0x1, R6, P6 ;  /* 0x0000000102097824 */ /* 0x008fc600030e0606 */
[----:B0-----:R-:W2:Y:S04]  /*9e8b0*/  LDL.LU R28, [R1+0x15f0] ;  /* 0x0015f000011c7983 */ /* 0x001ea80000300800 */
[----:B------:R-:W-:Y:S04]  /*9e8c0*/  STL [R1+0x4898], R5 ;  /* 0x0048980501007387 */ /* 0x000fe80000100800 */
[----:B------:R0:W-:Y:S04]  /*9e8d0*/  STL.64 [R1+0x1620], R8 ;  /* 0x0016200801007387 */ /* 0x0001e80000100a00 */
[----:B0-----:R-:W3:Y:S04]  /*9e8e0*/  LDL.LU.64 R8, [R1+0x48c8] ;  /* 0x0048c80001087983 */ /* 0x001ee80000300a00 */
[----:B------:R0:W-:Y:S01]  /*9e8f0*/  STL [R1+0x489c], R6 ;  /* 0x00489c0601007387 */ /* 0x0001e20000100800 */
[----:B------:R-:W-:-:S03]  /*9e900*/  F2FP.SATFINITE.E4M3.F32.PACK_AB_MERGE_C R3, R22, R27, RZ ;  /* 0x0000001b1603723e */ /* 0x000fc600048070ff */
[----:B------:R-:W4:Y:S01]  /*9e910*/  LDL.LU R5, [R1+0x15e0] ;  /* 0x0015e00001057983 */ /* 0x000f220000300800 */
[----:B0-----:R-:W-:Y:S02]  /*9e920*/  F2FP.SATFINITE.E4M3.F32.PACK_AB_MERGE_C R6, R29, R26, RZ ;  /* 0x0000001a1d06723e */ /* 0x001fe400048070ff */
[----:B------:R-:W-:Y:S01]  /*9e930*/  IADD3 R26, P6, PT, R16, R7, RZ ;  /* 0x00000007101a7210 */ /* 0x000fe20007fde0ff */
[----:B------:R0:W-:Y:S01]  /*9e940*/  STL [R1+0x1628], R3 ;  /* 0x0016280301007387 */ /* 0x0001e20000100800 */
[----:B------:R-:W-:-:S03]  /*9e950*/  F2FP.SATFINITE.E4M3.F32.PACK_AB_MERGE_C R13, R13, R12, RZ ;  /* 0x0000000c0d0d723e */ /* 0x000fc600048070ff */
[----:B0-----:R-:W4:Y:S04]  /*9e960*/  LDL.LU R3, [R1+0x15e4] ;  /* 0x0015e40001037983 */ /* 0x001f280000300800 */
[----:B------:R0:W-:Y:S02]  /*9e970*/  STL [R1+0x1618], R6 ;  /* 0x0016180601007387 */ /* 0x0001e40000100800 */
[----:B0-----:R-:W-:Y:S01]  /*9e980*/  F2FP.SATFINITE.E4M3.F32.PACK_AB_MERGE_C R6, R19, R20, RZ ;  /* 0x000000141306723e */ /* 0x001fe200048070ff */
[----:B---3--:R-:W-:Y:S01]  /*9e990*/  IMAD.X R27, R2, 0x1, R9, P6 ;  /* 0x00000001021b7824 */ /* 0x008fe200030e0609 */
[----:B------:R-:W-:-:S04]  /*9e9a0*/  IADD3 R12, P6, PT, R16, R8, RZ ;  /* 0x00000008100c7210 */ /* 0x000fc80007fde0ff */
[----:B------:R0:W-:Y:S04]  /*9e9b0*/  STL.64 [R1+0x1610], R26 ;  /* 0x0016101a01007387 */ /* 0x0001e80000100a00 */
[----:B0-----:R-:W3:Y:S04]  /*9e9c0*/  LDL.LU R27, [R1+0x15e8] ;  /* 0x0015e800011b7983 */ /* 0x001ee80000300800 */
[----:B------:R-:W3:Y:S04]  /*9e9d0*/  LDL.LU R22, [R1+0x15ec] ;  /* 0x0015ec0001167983 */ /* 0x000ee80000300800 */
[----:B------:R-:W3:Y:S04]  /*9e9e0*/  LDL.LU R26, [R1+0x15d0] ;  /* 0x0015d000011a7983 */ /* 0x000ee80000300800 */
[----:B------:R-:W3:Y:S04]  /*9e9f0*/  LDL.LU R29, [R1+0x15d4] ;  /* 0x0015d400011d7983 */ /* 0x000ee80000300800 */
[----:B------:R0:W-:Y:S04]  /*9ea00*/  STL [R1+0x108], R13 ;  /* 0x0001080d01007387 */ /* 0x0001e80000100800 */
[----:B------:R-:W-:Y:S01]  /*9ea10*/  STL.64 [R1+0x48a0], R8 ;  /* 0x0048a00801007387 */ /* 0x000fe20000100a00 */
[----:B0-----:R-:W-:-:S03]  /*9ea20*/  IMAD.X R13, R2, 0x1, R10, P6 ;  /* 0x00000001020d7824 */ /* 0x001fc600030e060a */
[----:B------:R2:W-:Y:S04]  /*9ea30*/  STL [R1+0x10c], R6 ;  /* 0x00010c0601007387 */ /* 0x0005e80000100800 */
[----:B------:R0:W-:Y:S01]  /*9ea40*/  STL.64 [R1+0x1600], R12 ;  /* 0x0016000c01007387 */ /* 0x0001e20000100a00 */
[----:B--2---:R-:W-:-:S03]  /*9ea50*/  F2FP.SATFINITE.E4M3.F32.PACK_AB_MERGE_C R6, R15, R28, RZ ;  /* 0x0000001c0f06723e */ /* 0x004fc600048070ff */
[----:B0-----:R-:W2:Y:S04]  /*9ea60*/  LDL.LU.64 R12, [R1+0x48c0] ;  /* 0x0048c000010c7983 */ /* 0x001ea80000300a00 */
[----:B------:R-:W2:Y:S04]  /*9ea70*/  LDL.LU R20, [R1+0x15d8] ;  /* 0x0015d80001147983 */ /* 0x000ea80000300800 */
[----:B------:R-:W2:Y:S04]  /*9ea80*/  LDL.LU R19, [R1+0x15dc] ;  /* 0x0015dc0001137983 */ /* 0x000ea80000300800 */
[----:B------:R-:W2:Y:S04]  /*9ea90*/  LDL.LU R8, [R1+0x12f0] ;  /* 0x0012f00001087983 */ /* 0x000ea80000300800 */
[----:B------:R-:W2:Y:S04]  /*9eaa0*/  LDL.LU R15, [R1+0x12f4] ;  /* 0x0012f400010f7983 */ /* 0x000ea80000300800 */
[----:B------:R0:W-:Y:S04]  /*9eab0*/  STL [R1+0xf4], R6 ;  /* 0x0000f40601007387 */ /* 0x0001e80000100800 */
[----:B------:R-:W2:Y:S01]  /*9eac0*/  LDL.LU R9, [R1+0x12f8] ;  /* 0x0012f80001097983 */ /* 0x000ea20000300800 */
[----:B0-----:R-:W-:-:S03]  /*9ead0*/  F2FP.SATFINITE.E4M3.F32.PACK_AB_MERGE_C R6, R21, R18, RZ ;  /* 0x000000121506723e */ /* 0x001fc600048070ff */
[----:B--2---:R-:W-:Y:S04]  /*9eae0*/  STL [R1+0x48a8], R9 ;  /* 0x0048a80901007387 */ /* 0x004fe80000100800 */
[----:B------:R-:W-:Y:S04]  /*9eaf0*/  STL [R1+0xfc], R6 ;  /* 0x0000fc0601007387 */ /* 0x000fe80000100800 */
[----:B------:R0:W-:Y:S04]  /*9eb00*/  STL [R1+0x48b0], R8 ;  /* 0x0048b00801007387 */ /* 0x0001e80000100800 */
[----:B------:R-:W2:Y:S04]  /*9eb10*/  LDL.LU R28, [R1+0x12fc] ;  /* 0x0012fc00011c7983 */ /* 0x000ea80000300800 */
[----:B------:R-:W2:Y:S01]  /*9eb20*/  LDL.LU R18, [R1+0x15c0] ;  /* 0x0015c00001127983 */ /* 0x000ea20000300800 */
[----:B0-----:R-:W-:-:S03]  /*9eb30*/  IADD3 R8, P6, PT, R16, R11, RZ ;  /* 0x0000000b10087210 */ /* 0x001fc60007fde0ff */
[----:B------:R-:W2:Y:S02]  /*9eb40*/  LDL.LU R21, [R1+0x15c4] ;  /* 0x0015c40001157983 */ /* 0x000ea40000300800 */
[----:B------:R-:W-:Y:S02]  /*9eb50*/  IMAD.X R9, R2, 0x1, R12, P6 ;  /* 0x0000000102097824 */ /* 0x000fe400030e060c */
[----:B------:R-:W-:Y:S04]  /*9eb60*/  STL.64 [R1+0x4890], R10 ;  /* 0x0048900a01007387 */ /* 0x000fe80000100a00 */
[----:B------:R0:W-:Y:S02]  /*9eb70*/  STL.64 [R1+0x15f8], R8 ;  /* 0x0015f80801007387 */ /* 0x0001e40000100a00 */
[----:B0-----:R-:W-:-:S02]  /*9eb80*/  IADD3 R8, P6, PT, R16, R13, RZ ;  /* 0x0000000d10087210 */ /* 0x001fc40007fde0ff */
[----:B------:R-:W2:Y:S03]  /*9eb90*/  LDL.LU R16, [R1+0x48b8] ;  /* 0x0048b80001107983 */ /* 0x000ea60000300800 */
[----:B------:R-:W-:Y:S02]  /*9eba0*/  IMAD.X R9, R2, 0x1, R14, P6 ;  /* 0x0000000102097824 */ /* 0x000fe400030e060e */
[----:B------:R-:W2:Y:S01]  /*9ebb0*/  LDL.LU R2, [R1+0x48b4] ;  /* 0x0048b40001027983 */ /* 0x000ea20000300800 */
[----:B----4-:R-:W-:-:S03]  /*9ebc0*/  F2FP.SATFINITE.E4M3.F32.PACK_AB_MERGE_C R3, R3, R5, RZ ;  /* 0x000000050303723e */ /* 0x010fc600048070ff */
[----:B------:R-:W4:Y:S04]  /*9ebd0*/  LDL.LU R6, [R1+0x15c8] ;  /* 0x0015c80001067983 */ /* 0x000f280000300800 */
[----:B------:R-:W4:Y:S04]  /*9ebe0*/  LDL.LU R5, [R1+0x15cc] ;  /* 0x0015cc0001057983 */ /* 0x000f280000300800 */
[----:B------:R3:W-:Y:S04]  /*9ebf0*/  STL.64 [R1+0x15f0], R8 ;  /* 0x0015f00801007387 */ /* 0x0007e80000100a00 */
[----:B------:R0:W-:Y:S04]  /*9ec00*/  STL [R1+0xd8], R3 ;  /* 0x0000d80301007387 */ /* 0x0001e80000100800 */
[----:B------:R-:W4:Y:S01]  /*9ec10*/  LDL.LU R10, [R1+0x15b0] ;  /* 0x0015b000010a7983 */ /* 0x000f220000300800 */
[----:B---3--:R-:W-:-:S03]  /*9ec20*/  F2FP.SATFINITE.E4M3.F32.PACK_AB_MERGE_C R8, R22, R27, RZ ;  /* 0x0000001b1608723e */ /* 0x008fc600048070ff */
[----:B------:R-:W3:Y:S01]  /*9ec30*/  LDL.LU R11, [R1+0x15b4] ;  /* 0x0015b400010b7983 */ /* 0x000ee20000300800 */
[----:B0-----:R-:W-:-:S03]  /*9ec40*/  F2FP.SATFINITE.E4M3.F32.PACK_AB_MERGE_C R3, R29, R26, RZ ;  /* 0x0000001a1d03723e */ /* 0x001fc600048070ff */
[----:B------:R-:W3:Y:S04]  /*9ec50*/  LDL.LU R27, [R1+0x15b8] ;  /* 0x0015b800011b7983 */ /* 0x000ee80000300800 */
[----:B------:R-:W-:Y:S04]  /*9ec60*/  STL [R1+0xe0], R8 ;  /* 0x0000e00801007387 */ /* 0x000fe80000100800 */
[----:B------:R-:W3:Y:S04]  /*9ec70*/  LDL.LU R22, [R1+0x15bc] ;  /* 0x0015bc0001167983 */ /* 0x000ee80000300800 */
[----:B------:R0:W-:Y:S04]  /*9ec80*/  STL [R1+0xc4], R3 ;  /* 0x0000c40301007387 */ /* 0x0001e80000100800 */
[----:B------:R-:W3:Y:S04]  /*9ec90*/  LDL.LU R26, [R1+0x15a0] ;  /* 0x0015a000011a7983 */ /* 0x000ee80000300800 */
[----:B------:R-:W3:Y:S01]  /*9eca0*/  LDL.LU R29, [R1+0x15a4] ;  /* 0x0015a400011d7983 */ /* 0x000ee20000300800 */
[----:B0-----:R-:W-:-:S02]  /*9ecb0*/  SHF.R.S32.HI R3, RZ, 0x1f, R25 ;  /* 0x0000001fff037819 */ /* 0x001fc40000011419 */
[----:B--2---:R-:W-:-:S05]  /*9ecc0*/  IADD3 R8, P6, PT, R25, R2, RZ ;  /* 0x0000000219087210 */ /* 0x004fca0007fde0ff */
[----:B------:R-:W-:-:S05]  /*9ecd0*/  IMAD.X R9, R3, 0x1, R16, P6 ;  /* 0x0000000103097824 */ /* 0x000fca00030e0610 */
[----:B------:R0:W-:Y:S04]  /*9ece0*/  STL.64 [R1+0x15e0], R8 ;  /* 0x0015e00801007387 */ /* 0x0001e80000100a00 */
[----:B0-----:R-:W2:Y:S01]  /*9ecf0*/  LDL.LU R8, [R1+0x48b0] ;  /* 0x0048b00001087983 */ /* 0x001ea20000300800 */
[----:B------:R-:W-:-:S03]  /*9ed00*/  F2FP.SATFINITE.E4M3.F32.PACK_AB_MERGE_C R9, R19, R20, RZ ;  /* 0x000000141309723e */ /* 0x000fc600048070ff */
[----:B------:R-:W3:Y:S04]  /*9ed10*/  LDL.LU R20, [R1+0x15ac] ;  /* 0x0015ac0001147983 */ /* 0x000ee80000300800 */
[----:B------:R0:W-:Y:S04]  /*9ed20*/  STL [R1+0xcc], R9 ;  /* 0x0000cc0901007387 */ /* 0x0001e80000100800 */
[----:B------:R-:W3:Y:S01]  /*9ed30*/  LDL.LU R19, [R1+0x48] ;  /* 0x0000480001137983 */ /* 0x000ee20000300800 */
[----:B--2---:R-:W-:Y:S02]  /*9ed40*/  F2FP.SATFINITE.E4M3.F32.PACK_AB_MERGE_C R15, R15, R8, RZ ;  /* 0x000000080f0f723e */ /* 0x004fe400048070ff */
[----:B------:R-:W-:-:S05]  /*9ed50*/  IADD3 R8, P6, PT, R25, R0, RZ ;  /* 0x0000000019087210 */ /* 0x000fca0007fde0ff */
[----:B0-----:R-:W-:Y:S01]  /*9ed60*/  IMAD.X R9, R3, 0x1, R23, P6 ;  /* 0x0000000103097824 */ /* 0x001fe200030e0617 */
[----:B------:R-:W-:Y:S04]  /*9ed70*/  STL [R1+0x4704], R15 ;  /* 0x0047040f01007387 */ /* 0x000fe80000100800 */
[----:B------:R-:W2:Y:S04]  /*9ed80*/  LDL.LU R3, [R1+0x48ac] ;  /* 0x0048ac0001037983 */ /* 0x000ea80000300800 */
[----:B------:R0:W-:Y:S04]  /*9ed90*/  STL.64 [R1+0x15d0], R8 ;  /* 0x0015d00801007387 */ /* 0x0001e80000100a00 */
[----:B0-----:R-:W2:Y:S04]  /*9eda0*/  LDL.LU R9, [R1+0x48a8] ;  /* 0x0048a80001097983 */ /* 0x001ea80000300800 */
[----:B------:R-:W3:Y:S01]  /*9edb0*/  LDL.LU R15, [R1+0x1598] ;  /* 0x00159800010f7983 */ /* 0x000ee20000300800 */
[----:B----4-:R-:W-:-:S02]  /*9edc0*/  F2FP.SATFINITE.E4M3.F32.PACK_AB_MERGE_C R5, R5, R6, RZ ;  /* 0x000000060505723e */ /* 0x010fc400048070ff */
[----:B--2---:R-:W-:Y:S02]  /*9edd0*/  F2FP.SATFINITE.E4M3.F32.PACK_AB_MERGE_C R8, R28, R9, RZ ;  /* 0x000000091c08723e */ /* 0x004fe400048070ff */
[----:B------:R-:W2:Y:S04]  /*9ede0*/  LDL.LU R28, [R1+0x159c] ;  /* 0x00159c00011c7983 */ /* 0x000ea80000300800 */
[----:B------:R0:W-:Y:S01]  /*9edf0*/  STL [R1+0xb8], R8 ;  /* 0x0000b80801007387 */ /* 0x0001e20000100800 */
[----:B------:R-:W-:Y:S02]  /*9ee00*/  SHF.R.S32.HI R9, RZ, 0x1f, R25 ;  /* 0x0000001fff097819 */ /* 0x000fe40000011419 */
[----:B0-----:R-:W-:Y:S02]  /*9ee10*/  F2FP.SATFINITE.E4M3.F32.PACK_AB_MERGE_C R8, R21, R18, RZ ;  /* 0x000000121508723e */ /* 0x001fe400048070ff */
[----:B------:R-:W4:Y:S04]  /*9ee20*/  LDL.LU R18, [R1+0x1580] ;  /* 0x0015800001127983 */ /* 0x000f280000300800 */
[----:B------:R-:W4:Y:S04]  /*9ee30*/  LDL.LU R21, [R1+0x1584] ;  /* 0x0015840001157983 */ /* 0x000f280000300800 */
[----:B------:R0:W-:Y:S02]  /*9ee40*/  STL [R1+0x33c], R8 ;  /* 0x00033c0801007387 */ /* 0x0001e40000100800 */
[----:B0-----:R-:W-:-:S02]  /*9ee50*/  IADD3 R8, P6, PT, R25, R3, RZ ;  /* 0x0000000319087210 */ /* 0x001fc40007fde0ff */
[----:B------:R0:W-:Y:S03]  /*9ee60*/  STL.64 [R1+0x4888], R2 ;  /* 0x0048880201007387 */ /* 0x0001e60000100a00 */
[----:B------:R-:W-:Y:S01]  /*9ee70*/  IMAD.X R9, R9, 0x1, R4, P6 ;  /* 0x0000000109097824 */ /* 0x000fe200030e0604 */
[----:B0-----:R-:W2:Y:S04]  /*9ee80*/  LDL.LU R2, [R1+0x1590] ;  /* 0x0015900001027983 */ /* 0x001ea80000300800 */
[----:B------:R-:W2:Y:S04]  /*9ee90*/  LDL.LU R3, [R1+0x1594] ;  /* 0x0015940001037983 */ /* 0x000ea80000300800 */
[----:B------:R0:W-:Y:S04]  /*9eea0*/  STL.64 [R1+0x15d8], R8 ;  /* 0x0015d80801007387 */ /* 0x0001e80000100a00 */
[----:B0-----:R-:W2:Y:S04]  /*9eeb0*/  LDL.LU.64 R8, [R1+0x48a0] ;  /* 0x0048a00001087983 */ /* 0x001ea80000300a00 */
[----:B------:R-:W2:Y:S04]  /*9eec0*/  LDL.LU R6, [R1+0x489c] ;  /* 0x00489c0001067983 */ /* 0x000ea80000300800 */
[----:B------:R0:W-:Y:S04]  /*9eed0*/  STL [R1+0x358], R5 ;  /* 0x0003580501007387 */ /* 0x0001e80000100800 */
[----:B0-----:R-:W2:Y:S01]  /*9eee0*/  LDL.LU R5, [R1+0x4898] ;  /* 0x0048980001057983 */ /* 0x001ea20000300800 */
[----:B---3--:R-:W-:-:S05]  /*9eef0*/  F2FP.SATFINITE.E4M3.F32.PACK_AB_MERGE_C R11, R11, R10, RZ ;  /* 0x0000000a0b0b723e */ /* 0x008fca00048070ff */
[----:B------:R-:W-:Y:S01]  /*9ef00*/  STL [R1+0x1c4], R11 ;  /* 0x0001c40b01007387 */ /* 0x000fe20000100800 */
[----:B--2---:R-:W-:-:S03]  /*9ef10*/  IADD3 R10, P6, PT, R25, R5, RZ ;  /* 0x00000005190a7210 */ /* 0x004fc60007fde0ff */
[----:B------:R0:W-:Y:S02]  /*9ef20*/  STL.64 [R1+0x4878], R4 ;  /* 0x0048780401007387 */ /* 0x0001e40000100a00 */
[----:B0-----:R-:W-:Y:S02]  /*9ef30*/  SHF.R.S32.HI R5, RZ, 0x1f, R25 ;  /* 0x0000001fff057819 */ /* 0x001fe40000011419 */
[----:B------:R-:W2:Y:S03]  /*9ef40*/  LDL.LU R4, [R1+0x15a8] ;  /* 0x0015a80001047983 */ /* 0x000ea60000300800 */
[----:B------:R-:W-:-:S05]  /*9ef50*/  IMAD.X R11, R5, 0x1, R6, P6 ;  /* 0x00000001050b7824 */ /* 0x000fca00030e0606 */
[----:B------:R0:W-:Y:S02]  /*9ef60*/  STL.64 [R1+0x15c0], R10 ;  /* 0x0015c00a01007387 */ /* 0x0001e40000100a00 */
[----:B0-----:R-:W-:Y:S02]  /*9ef70*/  F2FP.SATFINITE.E4M3.F32.PACK_AB_MERGE_C R11, R22, R27, RZ ;  /* 0x0000001b160b723e */ /* 0x001fe400048070ff */
[----:B------:R-:W-:Y:S01]  /*9ef80*/  F2FP.SATFINITE.E4M3.F32.PACK_AB_MERGE_C R10, R29, R26, RZ ;  /* 0x0000001a1d0a723e */ /* 0x000fe200048070ff */
[----:B------:R-:W3:Y:S04]  /*9ef90*/  LDL.LU R27, [R1+0x1588] ;  /* 0x00158800011b7983 */ /* 0x000ee80000300800 */
[----:B------:R-:W-:Y:S04]  /*9efa0*/  STL [R1+0x1c8], R11 ;  /* 0x0001c80b01007387 */ /* 0x000fe80000100800 */
[----:B------:R-:W3:Y:S04]  /*9efb0*/  LDL.LU R22, [R1+0x158c] ;  /* 0x00158c0001167983 */ /* 0x000ee80000300800 */
[----:B------:R0:W-:Y:S04]  /*9efc0*/  STL [R1+0x190], R10 ;  /* 0x0001900a01007387 */ /* 0x0001e80000100800 */
[----:B------:R-:W3:Y:S04]  /*9efd0*/  LDL.LU R26, [R1+0x1570] ;  /* 0x00157000011a7983 */ /* 0x000ee80000300800 */
[----:B------:R-:W3:Y:S01]  /*9efe0*/  LDL.LU R29, [R1+0x1574] ;  /* 0x00157400011d7983 */ /* 0x000ee20000300800 */
[----:B0-----:R-:W-:-:S05]  /*9eff0*/  IADD3 R10, P6, PT, R25, R7, RZ ;  /* 0x00000007190a7210 */ /* 0x001fca0007fde0ff */
[----:B------:R-:W-:Y:S01]  /*9f000*/  IMAD.X R11, R5, 0x1, R9, P6 ;  /* 0x00000001050b7824 */ /* 0x000fe200030e0609 */
[----:B------:R-:W-:Y:S04]  /*9f010*/  STL.64 [R1+0x4870], R6 ;  /* 0x0048700601007387 */ /* 0x000fe80000100a00 */
[----:B------:R0:W-:Y:S04]  /*9f020*/  STL.64 [R1+0x15b0], R10 ;  /* 0x0015b00a01007387 */ /* 0x0001e80000100a00 */
[----:B0-----:R-:W3:Y:S01]  /*9f030*/  LDL.LU.64 R10, [R1+0x4890] ;  /* 0x00489000010a7983 */ /* 0x001ee20000300a00 */
[----:B--2---:R-:W-:-:S02]  /*9f040*/  F2FP.SATFINITE.E4M3.F32.PACK_AB_MERGE_C R6, R20, R4, RZ ;  /* 0x000000041406723e */ /* 0x004fc400048070ff */
[----:B------:R-:W-:Y:S01]  /*9f050*/  F2FP.SATFINITE.E4M3.F32.PACK_AB_MERGE_C R4, R3, R2, RZ ;  /* 0x000000020304723e */ /* 0x000fe200048070ff */
[----:B------:R-:W2:Y:S01]  /*9f060*/  LDL.LU R20, [R1+0x157c] ;  /* 0x00157c0001147983 */ /* 0x000ea20000300800 */
[----:B------:R-:W-:-:S03]  /*9f070*/  IADD3 R2, P6, PT, R25, R8, RZ ;  /* 0x0000000819027210 */ /* 0x000fc60007fde0ff */
[----:B------:R-:W-:Y:S04]  /*9f080*/  STL [R1+0x198], R6 ;  /* 0x0001980601007387 */ /* 0x000fe80000100800 */
[----:B------:R-:W-:Y:S04]  /*9f090*/  STL [R1+0x16c], R4 ;  /* 0x00016c0401007387 */ /* 0x000fe80000100800 */
[----:B------:R0:W-:Y:S02]  /*9f0a0*/  STL.64 [R1+0x4880], R8 ;  /* 0x0048800801007387 */ /* 0x0001e40000100a00 */
[----:B0-----:R-:W-:-:S02]  /*9f0b0*/  IMAD.MOV.U32 R8, RZ, RZ, R5 ;  /* 0x000000ffff087224 */ /* 0x001fc400078e0005 */
[----:B------:R-:W2:Y:S02]  /*9f0c0*/  LDL.LU R9, [R1+0x1578] ;  /* 0x0015780001097983 */ /* 0x000ea40000300800 */
[----:B---3--:R-:W-:-:S05]  /*9f0d0*/  IMAD.X R3, R8, 0x1, R10, P6 ;  /* 0x0000000108037824 */ /* 0x008fca00030e060a */
[----:B------:R0:W-:Y:S04]  /*9f0e0*/  STL.64 [R1+0x15a0], R2 ;  /* 0x0015a00201007387 */ /* 0x0001e80000100a00 */
[----:B------:R-:W3:Y:S01]  /*9f0f0*/  LDL.LU R6, [R1+0x1564] ;  /* 0x0015640001067983 */ /* 0x000ee20000300800 */
[----:B0-----:R-:W-:-:S05]  /*9f100*/  F2FP.SATFINITE.E4M3.F32.PACK_AB_MERGE_C R2, R28, R15, RZ ;  /* 0x0000000f1c02723e */ /* 0x001fca00048070ff */
[----:B------:R4:W-:Y:S04]  /*9f110*/  STL [R1+0x164], R2 ;  /* 0x0001640201007387 */ /* 0x0009e80000100800 */
[----:B------:R-:W3:Y:S04]  /*9f120*/  LDL.LU R4, [R1+0x1568] ;  /* 0x0015680001047983 */ /* 0x000ee80000300800 */
[----:B------:R-:W3:Y:S01]  /*9f130*/  LDL.LU R5, [R1+0x156c] ;  /* 0x00156c0001057983 */ /* 0x000ee20000300800 */
[----:B----4-:R-:W-:-:S03]  /*9f140*/  F2FP.SATFINITE.E4M3.F32.PACK_AB_MERGE_C R2, R21, R18, RZ ;  /* 0x000000121502723e */ /* 0x010fc600048070ff */
[----:B------:R-:W4:Y:S04]  /*9f150*/  LDL.LU R7, [R1+0x1550] ;  /* 0x0015500001077983 */ /* 0x000f280000300800 */
[----:B------:R-:W4:Y:S04]  /*9f160*/  LDL.LU R28, [R1+0x1554] ;  /* 0x00155400011c7983 */ /* 0x000f280000300800 */
[----:B------:R0:W-:Y:S04]  /*9f170*/  STL [R1+0x130], R2 ;  /* 0x0001300201007387 */ /* 0x0001e80000100800 */
[----:B------:R-:W3:Y:S04]  /*9f180*/  LDL.LU R18, [R1+0x1558] ;  /* 0x0015580001127983 */ /* 0x000ee80000300800 */
[----:B------:R-:W3:Y:S01]  /*9f190*/  LDL.LU R21, [R1+0x155c] ;  /* 0x00155c0001157983 */ /* 0x000ee20000300800 */
[----:B0-----:R-:W-:-:S05]  /*9f1a0*/  IADD3 R2, P6, PT, R25, R11, RZ ;  /* 0x0000000b19027210 */ /* 0x001fca0007fde0ff */
[----:B------:R-:W-:Y:S01]  /*9f1b0*/  IMAD.X R3, R8, 0x1, R12, P6 ;  /* 0x0000000108037824 */ /* 0x000fe200030e060c */
[----:B------:R0:W-:Y:S04]  /*9f1c0*/  STL.64 [R1+0x4868], R10 ;  /* 0x0048680a01007387 */ /* 0x0001e80000100a00 */
[----:B------:R1:W-:Y:S04]  /*9f1d0*/  STL.64 [R1+0x1590], R2 ;  /* 0x0015900201007387 */ /* 0x0003e80000100a00 */
[----:B0-----:R-:W3:Y:S01]  /*9f1e0*/  LDL.LU R10, [R1+0x1540] ;  /* 0x00154000010a7983 */ /* 0x001ee20000300800 */
[----:B-1----:R-:W-:-:S03]  /*9f1f0*/  IADD3 R2, P6, PT, R25, R13, RZ ;  /* 0x0000000d19027210 */ /* 0x002fc60007fde0ff */
[----:B------:R-:W3:Y:S02]  /*9f200*/  LDL.LU R25, [R1+0x1544] ;  /* 0x0015440001197983 */ /* 0x000ee40000300800 */
[----:B------:R-:W-:Y:S02]  /*9f210*/  IMAD.X R3, R8, 0x1, R14, P6 ;  /* 0x0000000108037824 */ /* 0x000fe400030e060e */
[----:B------:R-:W3:Y:S04]  /*9f220*/  LDL.LU R11, [R1+0x1548] ;  /* 0x00154800010b7983 */ /* 0x000ee80000300800 */
[----:B------:R-:W3:Y:S04]  /*9f230*/  LDL.LU R15, [R1+0x154c] ;  /* 0x00154c00010f7983 */ /* 0x000ee80000300800 */
[----:B------:R0:W-:Y:S04]  /*9f240*/  STL.64 [R1+0x1580], R2 ;  /* 0x0015800201007387 */ /* 0x0001e80000100a00 */
[----:B0-----:R-:W3:Y:S01]  /*9f250*/  LDL.LU.64 R2, [R1+0x4888] ;  /* 0x0048880001027983 */ /* 0x001ee20000300a00 */
[----:B------:R-:W-:-:S02]  /*9f260*/  F2FP.SATFINITE.E4M3.F32.PACK_AB_MERGE_C R22, R22, R27, RZ ;  /* 0x0000001b1616723e */ /* 0x000fc400048070ff */
[----:B------:R-:W-:Y:S01]  /*9f270*/  F2FP.SATFINITE.E4M3.F32.PACK_AB_MERGE_C R8, R29, R26, RZ ;  /* 0x0000001a1d08723e */ /* 0x000fe200048070ff */
[----:B------:R-:W4:Y:S04]  /*9f280*/  LDL.LU R27, [R1+0x1530] ;  /* 0x00153000011b7983 */ /* 0x000f280000300800 */
[----:B------:R0:W-:Y:S04]  /*9f290*/  STL [R1+0x138], R22 ;  /* 0x0001381601007387 */ /* 0x0001e80000100800 */
[----:B0-----:R-:W4:Y:S04]  /*9f2a0*/  LDL.LU R22, [R1+0x1534] ;  /* 0x0015340001167983 */ /* 0x001f280000300800 */
[----:B------:R-:W-:Y:S04]  /*9f2b0*/  STL [R1+0x120], R8 ;  /* 0x0001200801007387 */ /* 0x000fe80000100800 */
[----:B------:R-:W4:Y:S04]  /*9f2c0*/  LDL.LU R26, [R1+0x1538] ;  /* 0x00153800011a7983 */ /* 0x000f280000300800 */
[----:B------:R-:W4:Y:S01]  /*9f2d0*/  LDL.LU R29, [R1+0x153c] ;  /* 0x00153c00011d7983 */ /* 0x000f220000300800 */
[----:B--2---:R-:W-:-:S02]  /*9f2e0*/  F2FP.SATFINITE.E4M3.F32.PACK_AB_MERGE_C R20, R20, R9, RZ ;  /* 0x000000091414723e */ /* 0x004fc400048070ff */
[----:B------:R-:W-:-:S03]  /*9f2f0*/  SHF.R.S32.HI R9, RZ, 0x1f, R19 ;  /* 0x0000001fff097819 */ /* 0x000fc60000011413 */
[----:B------:R0:W-:Y:S04]  /*9f300*/  STL [R1+0x461c], R20 ;  /* 0x00461c1401007387 */ /* 0x0001e80000100800 */
[----:B0-----:R-:W2:Y:S04]  /*9f310*/  LDL.LU R20, [R1+0x1560] ;  /* 0x0015600001147983 */ /* 0x001ea80000300800 */
[----:B------:R-:W-:Y:S01]  /*9f320*/  STL [R1+0x8], R9 ;  /* 0x0000080901007387 */ /* 0x000fe20000100800 */
[----:B---3--:R-:W-:-:S03]  /*9f330*/  IADD3 R8, P6, PT, R19, R2, RZ ;  /* 0x0000000213087210 */ /* 0x008fc60007fde0ff */
[----:B------:R0:W-:Y:S04]  /*9f340*/  STL [R1+0x4858], R2 ;  /* 0x0048580201007387 */ /* 0x0001e80000100800 */
[----:B0-----:R-:W3:Y:S01]  /*9f350*/  LDL.LU R2, [R1+0x8] ;  /* 0x0000080001027983 */ /* 0x001ee20000300800 */
[----:B--2---:R-:W-:Y:S02]  /*9f360*/  F2FP.SATFINITE.E4M3.F32.PACK_AB_MERGE_C R6, R6, R20, RZ ;  /* 0x000000140606723e */ /* 0x004fe400048070ff */
[----:B------:R-:W-:Y:S01]  /*9f370*/  F2FP.SATFINITE.E4M3.F32.PACK_AB_MERGE_C R20, R5, R4, RZ ;  /* 0x000000040514723e */ /* 0x000fe200048070ff */
[----:B---3--:R-:W-:Y:S01]  /*9f380*/  IMAD.X R9, R2, 0x1, R16, P6 ;  /* 0x0000000102097824 */ /* 0x008fe200030e0610 */
[----:B------:R-:W-:-:S04]  /*9f390*/  IADD3 R4, P6, PT, R19, R0, RZ ;  /* 0x0000000013047210 */ /* 0x000fc80007fde0ff */
[----:B------:R0:W-:Y:S01]  /*9f3a0*/  STL.64 [R1+0x1570], R8 ;  /* 0x0015700801007387 */ /* 0x0001e20000100a00 */
[----:B------:R-:W-:-:S03]  /*9f3b0*/  IMAD.X R5, R2, 0x1, R23, P6 ;  /* 0x0000000102057824 */ /* 0x000fc600030e0617 */
[----:B0-----:R-:W2:Y:S04]  /*9f3c0*/  LDL.LU.64 R8, [R1+0x4880] ;  /* 0x0048800001087983 */ /* 0x001ea80000300a00 */
[----:B------:R-:W-:Y:S04]  /*9f3d0*/  STL [R1+0x4644], R20 ;  /* 0x0046441401007387 */ /* 0x000fe80000100800 */
[----:B------:R-:W-:Y:S04]  /*9f3e0*/  STL [R1+0xf0], R6 ;  /* 0x0000f00601007387 */ /* 0x000fe80000100800 */
[----:B------:R0:W-:Y:S04]  /*9f3f0*/  STL.64 [R1+0x1560], R4 ;  /* 0x0015600401007387 */ /* 0x0001e80000100a00 */
[----:B0-----:R-:W3:Y:S01]  /*9f400*/  LDL.LU.64 R4, [R1+0x4878] ;  /* 0x0048780001047983 */ /* 0x001ee20000300a00 */
[----:B----4-:R-:W-:-:S02]  /*9f410*/  F2FP.SATFINITE.E4M3.F32.PACK_AB_MERGE_C R7, R28, R7, RZ ;  /* 0x000000071c07723e */ /* 0x010fc400048070ff */
[----:B------:R-:W-:Y:S01]  /*9f420*/  F2FP.SATFINITE.E4M3.F32.PACK_AB_MERGE_C R6, R21, R18, RZ ;  /* 0x000000121506723e */ /* 0x000fe200048070ff */
[----:B------:R-:W4:Y:S04]  /*9f430*/  LDL.LU R28, [R1+0x1514] ;  /* 0x00151400011c7983 */ /* 0x000f280000300800 */
[----:B------:R-:W-:Y:S04]  /*9f440*/  STL [R1+0x1568], R7 ;  /* 0x0015680701007387 */ /* 0x000fe80000100800 */
[----:B------:R-:W2:Y:S04]  /*9f450*/  LDL.LU R18, [R1+0x1518] ;  /* 0x0015180001127983 */ /* 0x000ea80000300800 */
[----:B------:R0:W-:Y:S04]  /*9f460*/  STL [R1+0x1558], R6 ;  /* 0x0015580601007387 */ /* 0x0001e80000100800 */
[----:B------:R-:W2:Y:S01]  /*9f470*/  LDL.LU R21, [R1+0x151c] ;  /* 0x00151c0001157983 */ /* 0x000ea20000300800 */
[----:B0-----:R-:W-:-:S05]  /*9f480*/  IADD3 R6, P6, PT, R19, R3, RZ ;  /* 0x0000000313067210 */ /* 0x001fca0007fde0ff */
[----:B---3--:R-:W-:-:S05]  /*9f490*/  IMAD.X R7, R2, 0x1, R4, P6 ;  /* 0x0000000102077824 */ /* 0x008fca00030e0604 */
[----:B------:R0:W-:Y:S04]  /*9f4a0*/  STL.64 [R1+0x1550], R6 ;  /* 0x0015500601007387 */ /* 0x0001e80000100a00 */
[----:B0-----:R-:W3:Y:S01]  /*9f4b0*/  LDL.LU.64 R6, [R1+0x4870] ;  /* 0x0048700001067983 */ /* 0x001ee20000300a00 */
[----:B------:R-:W-:Y:S02]  /*9f4c0*/  F2FP.SATFINITE.E4M3.F32.PACK_AB_MERGE_C R25, R25, R10, RZ ;  /* 0x0000000a1919723e */ /* 0x000fe400048070ff */
[----:B------:R-:W-:Y:S02]  /*9f4d0*/  IADD3 R10, P6, PT, R19, R5, RZ ;  /* 0x00000005130a7210 */ /* 0x000fe40007fde0ff */
[----:B------:R-:W-:Y:S01]  /*9f4e0*/  F2FP.SATFINITE.E4M3.F32.PACK_AB_MERGE_C R15, R15, R11, RZ ;  /* 0x0000000b0f0f723e */ /* 0x000fe200048070ff */
[----:B------:R-:W-:Y:S04]  /*9f4f0*/  STL [R1+0x41fc], R25 ;  /* 0x0041fc1901007387 */ /* 0x000fe80000100800 */
[----:B------:R0:W-:Y:S04]  /*9f500*/  STL.64 [R1+0x4850], R4 ;  /* 0x0048500401007387 */ /* 0x0001e80000100a00 */
[----:B------:R1:W-:Y:S04]  /*9f510*/  STL [R1+0x154c], R15 ;  /* 0x00154c0f01007387 */ /* 0x0003e80000100800 */
[----:B0-----:R-:W2:Y:S04]  /*9f520*/  LDL.LU R4, [R1+0x152c] ;  /* 0x00152c0001047983 */ /* 0x001ea80000300800 */
[----:B------:R-:W4:Y:S01]  /*9f530*/  LDL.LU R5, [R1+0x1510] ;  /* 0x0015100001057983 */ /* 0x000f220000300800 */
[----:B------:R-:W-:Y:S01]  /*9f540*/  F2FP.SATFINITE.E4M3.F32.PACK_AB_MERGE_C R25, R29, R26, RZ ;  /* 0x0000001a1d19723e */ /* 0x000fe200048070ff */
[----:B---3--:R-:W-:-:S05]  /*9f550*/  IMAD.X R11, R2, 0x1, R6, P6 ;  /* 0x00000001020b7824 */ /* 0x008fca00030e0606 */
[----:B------:R0:W-:Y:S04]  /*9f560*/  STL.64 [R1+0x1540], R10 ;  /* 0x0015400a01007387 */ /* 0x0001e80000100a00 */
[----:B-1----:R-:W3:Y:S01]  /*9f570*/  LDL.LU R15, [R1+0x1500] ;  /* 0x00150000010f7983 */ /* 0x002ee20000300800 */
[----:B0-----:R-:W-:-:S05]  /*9f580*/  F2FP.SATFINITE.E4M3.F32.PACK_AB_MERGE_C R10, R22, R27, RZ ;  /* 0x0000001b160a723e */ /* 0x001fca00048070ff */
[----:B------:R0:W-:Y:S04]  /*9f590*/  STL [R1+0x1548], R10 ;  /* 0x0015480a01007387 */ /* 0x0001e80000100800 */
[----:B------:R-:W3:Y:S04]  /*9f5a0*/  LDL.LU R27, [R1+0x1504] ;  /* 0x00150400011b7983 */ /* 0x000ee80000300800 */
[----:B------:R-:W3:Y:S01]  /*9f5b0*/  LDL.LU R26, [R1+0x1508] ;  /* 0x00150800011a7983 */ /* 0x000ee20000300800 */
[----:B0-----:R-:W-:-:S03]  /*9f5c0*/  IADD3 R10, P6, PT, R19, R7, RZ ;  /* 0x00000007130a7210 */ /* 0x001fc60007fde0ff */
[----:B------:R-:W3:Y:S04]  /*9f5d0*/  LDL.LU R29, [R1+0x150c] ;  /* 0x00150c00011d7983 */ /* 0x000ee80000300800 */
[----:B------:R0:W-:Y:S01]  /*9f5e0*/  STL.64 [R1+0x4860], R16 ;  /* 0x0048601001007387 */ /* 0x0001e20000100a00 */
[----:B--2---:R-:W-:-:S03]  /*9f5f0*/  IMAD.X R11, R2, 0x1, R9, P6 ;  /* 0x00000001020b7824 */ /* 0x004fc600030e0609 */
[----:B0-----:R-:W2:Y:S04]  /*9f600*/  LDL.LU R16, [R1+0x1524] ;  /* 0x0015240001107983 */ /* 0x001ea80000300800 */
[----:B------:R-:W2:Y:S04]  /*9f610*/  LDL.LU R17, [R1+0x1528] ;  /* 0x0015280001117983 */ /* 0x000ea80000300800 */
[----:B------:R-:W3:Y:S04]  /*9f620*/  LDL.LU R22, [R1+0x14f4] ;  /* 0x0014f40001167983 */ /* 0x000ee80000300800 */
[----:B------:R-:W3:Y:S04]  /*9f630*/  LDL R20, [R1+0x4c] ;  /* 0x00004c0001147983 */ /* 0x000ee80000100800 */
[----:B------:R0:W-:Y:S04]  /*9f640*/  STL [R1+0x4200], R25 ;  /* 0x0042001901007387 */ /* 0x0001e80000100800 */
[----:B0-----:R-:W3:Y:S04]  /*9f650*/  LDL.LU R25, [R1+0x1520] ;  /* 0x0015200001197983 */ /* 0x001ee80000300800 */
[----:B------:R0:W-:Y:S04]  /*9f660*/  STL [R1+0x4840], R7 ;  /* 0x0048400701007387 */ /* 0x0001e80000100800 */
[----:B0-----:R-:W3:Y:S04]  /*9f670*/  LDL.LU R7, [R1+0x14f0] ;  /* 0x0014f00001077983 */ /* 0x001ee80000300800 */
[----:B------:R0:W-:Y:S04]  /*9f680*/  STL.64 [R1+0x1530], R10 ;  /* 0x0015300a01007387 */ /* 0x0001e80000100a00 */
[----:B0-----:R-:W3:Y:S04]  /*9f690*/  LDL.LU.64 R10, [R1+0x4868] ;  /* 0x00486800010a7983 */ /* 0x001ee80000300a00 */
[----:B------:R3:W-:Y:S01]  /*9f6a0*/  STL [R1+0x4844], R9 ;  /* 0x0048440901007387 */ /* 0x0007e20000100800 */
[----:B----4-:R-:W-:-:S02]  /*9f6b0*/  F2FP.SATFINITE.E4M3.F32.PACK_AB_MERGE_C R5, R28, R5, RZ ;  /* 0x000000051c05723e */ /* 0x010fc400048070ff */
[----:B--2---:R-:W-:Y:S02]  /*9f6c0*/  F2FP.SATFINITE.E4M3.F32.PACK_AB_MERGE_C R4, R4, R17, RZ ;  /* 0x000000110404723e */ /* 0x004fe400048070ff */
[----:B---3--:R-:W-:Y:S02]  /*9f6d0*/  F2FP.SATFINITE.E4M3.F32.PACK_AB_MERGE_C R9, R16, R25, RZ ;  /* 0x000000191009723e */ /* 0x008fe400048070ff */
[----:B------:R-:W-:-:S03]  /*9f6e0*/  IADD3 R16, P6, PT, R19, R8, RZ ;  /* 0x0000000813107210 */ /* 0x000fc60007fde0ff */
[----:B------:R0:W-:Y:S04]  /*9f6f0*/  STL [R1+0x1538], R9 ;  /* 0x0015380901007387 */ /* 0x0001e80000100800 */
[----:B------:R1:W-:Y:S01]  /*9f700*/  STL [R1+0x1528], R4 ;  /* 0x0015280401007387 */ /* 0x0003e20000100800 */
[----:B0-----:R-:W-:-:S03]  /*9f710*/  F2FP.SATFINITE.E4M3.F32.PACK_AB_MERGE_C R9, R21, R18, RZ ;  /* 0x000000121509723e */ /* 0x001fc600048070ff */
[----:B-1----:R-:W2:Y:S01]  /*9f720*/  LDL.LU R4, [R1+0x14f8] ;  /* 0x0014f80001047983 */ /* 0x002ea20000300800 */
[----:B------:R-:W-:-:S05]  /*9f730*/  IMAD.X R17, R2, 0x1, R10, P6 ;  /* 0x0000000102117824 */ /* 0x000fca00030e060a */
[----:B------:R0:W-:Y:S04]  /*9f740*/  STL.64 [R1+0x1520], R16 ;  /* 0x0015201001007387 */ /* 0x0001e80000100a00 */
[----:B------:R1:W-:Y:S01]  /*9f750*/  STL [R1+0xc8], R5 ;  /* 0x0000c80501007387 */ /* 0x0003e20000100800 */
[----:B0-----:R-:W-:-:S03]  /*9f760*/  IADD3 R16, P6, PT, R19, R11, RZ ;  /* 0x0000000b13107210 */ /* 0x001fc60007fde0ff */
[----:B-1----:R-:W2:Y:S02]  /*9f770*/  LDL.LU R5, [R1+0x14fc] ;  /* 0x0014fc0001057983 */ /* 0x002ea40000300800 */
[----:B------:R-:W-:Y:S02]  /*9f780*/  IMAD.X R17, R2, 0x1, R12, P6 ;  /* 0x0000000102117824 */ /* 0x000fe400030e060c */
[----:B------:R-:W-:Y:S04]  /*9f790*/  STL [R1+0xd0], R9 ;  /* 0x0000d00901007387 */ /* 0x000fe80000100800 */
[----:B------:R-:W3:Y:S04]  /*9f7a0*/  LDL.LU R28, [R1+0x14e0] ;  /* 0x0014e000011c7983 */ /* 0x000ee80000300800 */
[----:B------:R-:W3:Y:S04]  /*9f7b0*/  LDL.LU R18, [R1+0x14e4] ;  /* 0x0014e40001127983 */ /* 0x000ee80000300800 */
[----:B------:R0:W-:Y:S04]  /*9f7c0*/  STL.64 [R1+0x4838], R10 ;  /* 0x0048380a01007387 */ /* 0x0001e80000100a00 */
[----:B------:R1:W-:Y:S01]  /*9f7d0*/  STL.64 [R1+0x1510], R16 ;  /* 0x0015101001007387 */ /* 0x0003e20000100a00 */
[----:B0-----:R-:W-:-:S03]  /*9f7e0*/  IADD3 R10, P6, PT, R19, R13, RZ ;  /* 0x0000000d130a7210 */ /* 0x001fc60007fde0ff */
[----:B-1----:R-:W4:Y:S02]  /*9f7f0*/  LDL.LU.64 R16, [R1+0x4860] ;  /* 0x0048600001107983 */ /* 0x002f240000300a00 */
[----:B------:R-:W-:Y:S02]  /*9f800*/  IMAD.X R11, R2, 0x1, R14, P6 ;  /* 0x00000001020b7824 */ /* 0x000fe400030e060e */
[----:B------:R-:W2:Y:S04]  /*9f810*/  LDL.LU R25, [R1+0x14ec] ;  /* 0x0014ec0001197983 */ /* 0x000ea80000300800 */
[----:B------:R-:W2:Y:S04]  /*9f820*/  LDL.LU R21, [R1+0x12e0] ;  /* 0x0012e00001157983 */ /* 0x000ea80000300800 */
[----:B------:R-:W2:Y:S04]  /*9f830*/  LDL.LU R19, [R1+0x12e4] ;  /* 0x0012e40001137983 */ /* 0x000ea80000300800 */
[----:B------:R-:W-:Y:S04]  /*9f840*/  STL.64 [R1+0x4830], R12 ;  /* 0x0048300c01007387 */ /* 0x000fe80000100a00 */
[----:B------:R-:W2:Y:S01]  /*9f850*/  LDL.LU R2, [R1+0x4858] ;  /* 0x0048580001027983 */ /* 0x000ea20000300800 */
[----:B------:R-:W-:-:S03]  /*9f860*/  F2FP.SATFINITE.E4M3.F32.PACK_AB_MERGE_C R9, R29, R26, RZ ;  /* 0x0000001a1d09723e */ /* 0x000fc600048070ff */
[----:B------:R0:W-:Y:S01]  /*9f870*/  STL.64 [R1+0x1518], R10 ;  /* 0x0015180a01007387 */ /* 0x0001e20000100a00 */
[----:B------:R-:W-:Y:S01]  /*9f880*/  F2FP.SATFINITE.E4M3.F32.PACK_AB_MERGE_C R7, R22, R7, RZ ;  /* 0x000000071607723e */ /* 0x000fe200048070ff */
[----:B------:R-:W-:Y:S01]  /*9f890*/  IMAD.MOV.U32 R29, RZ, RZ, R24 ;  /* 0x000000ffff1d7224 */ /* 0x000fe200078e0018 */
[----:B0-----:R-:W-:-:S05]  /*9f8a0*/  F2FP.SATFINITE.E4M3.F32.PACK_AB_MERGE_C R10, R27, R15, RZ ;  /* 0x0000000f1b0a723e */ /* 0x001fca00048070ff */
[----:B------:R2:W-:Y:S04]  /*9f8b0*/  STL [R1+0xb4], R10 ;  /* 0x0000b40a01007387 */ /* 0x0005e80000100800 */
[----:B------:R-:W-:Y:S04]  /*9f8c0*/  STL [R1+0xa4], R9 ;  /* 0x0000a40901007387 */ /* 0x000fe80000100800 */
[----:B------:R-:W3:Y:S04]  /*9f8d0*/  LDL.LU R15, [R1+0x12e8] ;  /* 0x0012e800010f7983 */ /* 0x000ee80000300800 */
[----:B------:R-:W3:Y:S04]  /*9f8e0*/  LDL.LU R27, [R1+0x12ec] ;  /* 0x0012ec00011b7983 */ /* 0x000ee80000300800 */
[----:B------:R-:W3:Y:S04]  /*9f8f0*/  LDL.LU R26, [R1+0x14d0] ;  /* 0x0014d000011a7983 */ /* 0x000ee80000300800 */
[----:B------:R-:W3:Y:S04]  /*9f900*/  LDL.LU R24, [R1+0x14d4] ;  /* 0x0014d40001187983 */ /* 0x000ee80000300800 */
[----:B------:R-:W-:Y:S01]  /*9f910*/  STL [R1+0x44], R7 ;  /* 0x0000440701007387 */ /* 0x000fe20000100800 */
[----:B--2---:R-:W-:-:S03]  /*9f920*/  IADD3 R10, P6, PT, R20, R2, RZ ;  /* 0x00000002140a7210 */ /* 0x004fc60007fde0ff */
[----:B------:R0:W-:Y:S04]  /*9f930*/  STL [R1+0x4828], R2 ;  /* 0x0048280201007387 */ /* 0x0001e80000100800 */
[----:B0-----:R-:W2:Y:S04]  /*9f940*/  LDL.LU R2, [R1+0x4c] ;  /* 0x00004c0001027983 */ /* 0x001ea80000300800 */
[----:B------:R-:W2:Y:S01]  /*9f950*/  LDL.LU R9, [R1+0x14d8] ;  /* 0x0014d80001097983 */ /* 0x000ea20000300800 */
[----:B------:R-:W-:-:S05]  /*9f960*/  SHF.R.S32.HI R22, RZ, 0x1f, R20 ;  /* 0x0000001fff167819 */ /* 0x000fca0000011414 */
[----:B----4-:R-:W-:Y:S01]  /*9f970*/  IMAD.X R11, R22, 0x1, R16, P6 ;  /* 0x00000001160b7824 */ /* 0x010fe200030e0610 */
[----:B------:R-:W-:Y:S02]  /*9f980*/  F2FP.SATFINITE.E4M3.F32.PACK_AB_MERGE_C R5, R5, R4, RZ ;  /* 0x000000040505723e */ /* 0x000fe400048070ff */
[----:B---3--:R-:W-:Y:S01]  /*9f990*/  F2FP.SATFINITE.E4M3.F32.PACK_AB_MERGE_C R4, R18, R28, RZ ;  /* 0x0000001c1204723e */ /* 0x008fe200048070ff */
[----:B--2---:R0:W-:Y:S04]  /*9f9a0*/  STL.64 [R1+0x4848], R8 ;  /* 0x0048480801007387 */ /* 0x0041e80000100a00 */
[----:B0-----:R-:W2:Y:S04]  /*9f9b0*/  LDL.LU R9, [R1+0x14e8] ;  /* 0x0014e80001097983 */ /* 0x001ea80000300800 */
[----:B------:R0:W-:Y:S04]  /*9f9c0*/  STL.64 [R1+0x1500], R10 ;  /* 0x0015000a01007387 */ /* 0x0001e80000100a00 */
[----:B------:R-:W3:Y:S04]  /*9f9d0*/  LDL.LU R7, [R1+0x14dc] ;  /* 0x0014dc0001077983 */ /* 0x000ee80000300800 */
[----:B0-----:R-:W4:Y:S04]  /*9f9e0*/  LDL.LU R10, [R1+0x14c0] ;  /* 0x0014c000010a7983 */ /* 0x001f280000300800 */
[----:B------:R-:W4:Y:S04]  /*9f9f0*/  LDL.LU R11, [R1+0x14c4] ;  /* 0x0014c400010b7983 */ /* 0x000f280000300800 */
[----:B------:R-:W3:Y:S04]  /*9fa00*/  LDL.LU R20, [R1+0x50] ;  /* 0x0000500001147983 */ /* 0x000ee80000300800 */
[----:B------:R-:W3:Y:S04]  /*9fa10*/  LDL.LU R12, [R1+0x14c8] ;  /* 0x0014c800010c7983 */ /* 0x000ee80000300800 */
[----:B------:R-:W-:Y:S04]  /*9fa20*/  STL [R1+0x48], R5 ;  /* 0x0000480501007387 */ /* 0x000fe80000100800 */
[----:B------:R-:W3:Y:S04]  /*9fa30*/  LDL.LU R13, [R1+0x14cc] ;  /* 0x0014cc00010d7983 */ /* 0x000ee80000300800 */
[----:B------:R0:W-:Y:S04]  /*9fa40*/  STL [R1+0x34], R4 ;  /* 0x0000340401007387 */ /* 0x0001e80000100800 */
[----:B------:R-:W3:Y:S04]  /*9fa50*/  LDL.LU R28, [R1+0x14b0] ;  /* 0x0014b000011c7983 */ /* 0x000ee80000300800 */
[----:B------:R-:W3:Y:S01]  /*9fa60*/  LDL.LU R18, [R1+0x14b4] ;  /* 0x0014b40001127983 */ /* 0x000ee20000300800 */
[----:B0-----:R-:W-:-:S05]  /*9fa70*/  IADD3 R4, P6, PT, R2, R0, RZ ;  /* 0x0000000002047210 */ /* 0x001fca0007fde0ff */
[----:B------:R-:W-:-:S05]  /*9fa80*/  IMAD.X R5, R22, 0x1, R23, P6 ;  /* 0x0000000116057824 */ /* 0x000fca00030e0617 */
[----:B------:R0:W-:Y:S04]  /*9fa90*/  STL.64 [R1+0x14f0], R4 ;  /* 0x0014f00401007387 */ /* 0x0001e80000100a00 */
[----:B0-----:R-:W3:Y:S01]  /*9faa0*/  LDL.LU.64 R4, [R1+0x4850] ;  /* 0x0048500001047983 */ /* 0x001ee20000300a00 */
[----:B------:R-:W-:-:S03]  /*9fab0*/  F2FP.SATFINITE.E4M3.F32.PACK_AB_MERGE_C R8, R19, R21, RZ ;  /* 0x000000151308723e */ /* 0x000fc600048070ff */
[----:B------:R-:W4:Y:S01]  /*9fac0*/  LDL.LU R21, [R1+0x14b8] ;  /* 0x0014b80001157983 */ /* 0x000f220000300800 */
[----:B------:R-:W-:Y:S02]  /*9fad0*/  F2FP.SATFINITE.E4M3.F32.PACK_AB_MERGE_C R15, R27, R15, RZ ;  /* 0x0000000f1b0f723e */ /* 0x000fe400048070ff */
[----:B--2---:R-:W-:-:S05]  /*9fae0*/  F2FP.SATFINITE.E4M3.F32.PACK_AB_MERGE_C R9, R25, R9, RZ ;  /* 0x000000091909723e */ /* 0x004fca00048070ff */
[----:B------:R-:W-:Y:S04]  /*9faf0*/  STL [R1+0x38], R9 ;  /* 0x0000380901007387 */ /* 0x000fe80000100800 */
[----:B------:R-:W2:Y:S04]  /*9fb00*/  LDL.LU R19, [R1+0x14bc] ;  /* 0x0014bc0001137983 */ /* 0x000ea80000300800 */
[----:B------:R0:W-:Y:S02]  /*9fb10*/  STL [R1+0xc], R8 ;  /* 0x00000c0801007387 */ /* 0x0001e40000100800 */
[----:B0-----:R-:W-:-:S05]  /*9fb20*/  IADD3 R8, P6, PT, R2, R3, RZ ;  /* 0x0000000302087210 */ /* 0x001fca0007fde0ff */
[----:B---3--:R-:W-:-:S05]  /*9fb30*/  IMAD.X R9, R22, 0x1, R4, P6 ;  /* 0x0000000116097824 */ /* 0x008fca00030e0604 */
[----:B------:R0:W-:Y:S04]  /*9fb40*/  STL.64 [R1+0x14e0], R8 ;  /* 0x0014e00801007387 */ /* 0x0001e80000100a00 */
[----:B------:R1:W-:Y:S01]  /*9fb50*/  STL [R1+0x4718], R15 ;  /* 0x0047180f01007387 */ /* 0x0003e20000100800 */
[----:B0-----:R-:W-:-:S03]  /*9fb60*/  F2FP.SATFINITE.E4M3.F32.PACK_AB_MERGE_C R8, R24, R26, RZ ;  /* 0x0000001a1808723e */ /* 0x001fc600048070ff */
[----:B-1----:R-:W3:Y:S04]  /*9fb70*/  LDL.LU R15, [R1+0x14ac] ;  /* 0x0014ac00010f7983 */ /* 0x002ee80000300800 */
[----:B------:R-:W2:Y:S04]  /*9fb80*/  LDL.LU R25, [R1+0x1490] ;  /* 0x0014900001197983 */ /* 0x000ea80000300800 */
[----:B------:R0:W-:Y:S04]  /*9fb90*/  STL [R1+0x1a4], R8 ;  /* 0x0001a40801007387 */ /* 0x0001e80000100800 */
[----:B------:R-:W2:Y:S01]  /*9fba0*/  LDL.LU R27, [R1+0x1494] ;  /* 0x00149400011b7983 */ /* 0x000ea20000300800 */
[----:B0-----:R-:W-:-:S03]  /*9fbb0*/  IADD3 R8, P6, PT, R2, R5, RZ ;  /* 0x0000000502087210 */ /* 0x001fc60007fde0ff */
[----:B------:R0:W-:Y:S02]  /*9fbc0*/  STL.64 [R1+0x4820], R4 ;  /* 0x0048200401007387 */ /* 0x0001e40000100a00 */
[----:B------:R-:W-:Y:S02]  /*9fbd0*/  IMAD.X R9, R22, 0x1, R6, P6 ;  /* 0x0000000116097824 */ /* 0x000fe400030e0606 */
[----:B0-----:R-:W2:Y:S04]  /*9fbe0*/  LDL.LU R4, [R1+0x14a4] ;  /* 0x0014a40001047983 */ /* 0x001ea80000300800 */
[----:B------:R-:W3:Y:S04]  /*9fbf0*/  LDL.LU R5, [R1+0x14a8] ;  /* 0x0014a80001057983 */ /* 0x000ee80000300800 */
[----:B------:R0:W-:Y:S04]  /*9fc00*/  STL.64 [R1+0x14e8], R8 ;  /* 0x0014e80801007387 */ /* 0x0001e80000100a00 */
[----:B0-----:R-:W2:Y:S04]  /*9fc10*/  LDL.LU.64 R8, [R1+0x4848] ;  /* 0x0048480001087983 */ /* 0x001ea80000300a00 */
[----:B------:R-:W3:Y:S04]  /*9fc20*/  LDL.LU R26, [R1+0x1498] ;  /* 0x00149800011a7983 */ /* 0x000ee80000300800 */
[----:B------:R-:W3:Y:S01]  /*9fc30*/  LDL.LU R24, [R1+0x149c] ;  /* 0x00149c0001187983 */ /* 0x000ee20000300800 */
[----:B--2---:R-:W-:-:S03]  /*9fc40*/  F2FP.SATFINITE.E4M3.F32.PACK_AB_MERGE_C R7, R7, R9, RZ ;  /* 0x000000090707723e */ /* 0x004fc600048070ff */
[----:B------:R-:W2:Y:S04]  /*9fc50*/  LDL.LU R9, [R1+0x4844] ;  /* 0x0048440001097983 */ /* 0x000ea80000300800 */
[----:B------:R0:W-:Y:S04]  /*9fc60*/  STL [R1+0x340], R7 ;  /* 0x0003400701007387 */ /* 0x0001e80000100800 */
[----:B0-----:R-:W2:Y:S01]  /*9fc70*/  LDL.LU R7, [R1+0x4840] ;  /* 0x0048400001077983 */ /* 0x001ea20000300800 */
[----:B----4-:R-:W-:-:S05]  /*9fc80*/  F2FP.SATFINITE.E4M3.F32.PACK_AB_MERGE_C R11, R11, R10, RZ ;  /* 0x0000000a0b0b723e */ /* 0x010fca00048070ff */
[----:B------:R0:W-:Y:S01]  /*9fc90*/  STL [R1+0x174], R11 ;  /* 0x0001740b01007387 */ /* 0x0001e20000100800 */
[----:B--2---:R-:W-:-:S03]  /*9fca0*/  IADD3 R10, P6, PT, R2, R7, RZ ;  /* 0x00000007020a7210 */ /* 0x004fc60007fde0ff */
[----:B------:R1:W-:Y:S02]  /*9fcb0*/  STL.64 [R1+0x4818], R6 ;  /* 0x0048180601007387 */ /* 0x0003e40000100a00 */
[----:B0-----:R-:W-:Y:S02]  /*9fcc0*/  IMAD.X R11, R22, 0x1, R9, P6 ;  /* 0x00000001160b7824 */ /* 0x001fe400030e0609 */
[----:B-1----:R-:W2:Y:S04]  /*9fcd0*/  LDL.LU R7, [R1+0x14a0] ;  /* 0x0014a00001077983 */ /* 0x002ea80000300800 */
[----:B------:R0:W-:Y:S04]  /*9fce0*/  STL.64 [R1+0x14d0], R10 ;  /* 0x0014d00a01007387 */ /* 0x0001e80000100a00 */
[----:B0-----:R-:W4:Y:S01]  /*9fcf0*/  LDL.LU.64 R10, [R1+0x4838] ;  /* 0x00483800010a7983 */ /* 0x001f220000300a00 */
[----:B------:R-:W-:-:S02]  /*9fd00*/  F2FP.SATFINITE.E4M3.F32.PACK_AB_MERGE_C R13, R13, R12, RZ ;  /* 0x0000000c0d0d723e */ /* 0x000fc400048070ff */
[----:B------:R-:W-:Y:S02]  /*9fd10*/  IADD3 R12, P6, PT, R2, R8, RZ ;  /* 0x00000008020c7210 */ /* 0x000fe40007fde0ff */
[----:B------:R-:W-:Y:S01]  /*9fd20*/  F2FP.SATFINITE.E4M3.F32.PACK_AB_MERGE_C R6, R18, R28, RZ ;  /* 0x0000001c1206723e */ /* 0x000fe200048070ff */
[----:B------:R4:W-:Y:S04]  /*9fd30*/  STL [R1+0x17c], R13 ;  /* 0x00017c0d01007387 */ /* 0x0009e80000100800 */
[----:B------:R-:W-:Y:S04]  /*9fd40*/  STL.64 [R1+0x4810], R8 ;  /* 0x0048100801007387 */ /* 0x000fe80000100a00 */
[----:B------:R-:W-:Y:S01]  /*9fd50*/  STL [R1+0x148], R6 ;  /* 0x0001480601007387 */ /* 0x000fe20000100800 */
[----:B----4-:R-:W-:-:S05]  /*9fd60*/  IMAD.X R13, R22, 0x1, R10, P6 ;  /* 0x00000001160d7824 */ /* 0x010fca00030e060a */
[----:B------:R0:W-:Y:S04]  /*9fd70*/  STL.64 [R1+0x14c0], R12 ;  /* 0x0014c00c01007387 */ /* 0x0001e80000100a00 */
[----:B0-----:R-:W4:Y:S01]  /*9fd80*/  LDL.LU.64 R12, [R1+0x4830] ;  /* 0x00483000010c7983 */ /* 0x001f220000300a00 */
[----:B------:R-:W-:-:S03]  /*9fd90*/  F2FP.SATFINITE.E4M3.F32.PACK_AB_MERGE_C R6, R19, R21, RZ ;  /* 0x000000151306723e */ /* 0x000fc600048070ff */
[----:B------:R-:W3:Y:S04]  /*9fda0*/  LDL.LU R28, [R1+0x1480] ;  /* 0x00148000011c7983 */ /* 0x000ee80000300800 */
[----:B------:R-:W3:Y:S04]  /*9fdb0*/  LDL.LU R18, [R1+0x1484] ;  /* 0x0014840001127983 */ /* 0x000ee80000300800 */
[----:B------:R-:W3:Y:S01]  /*9fdc0*/  LDL.LU R21, [R1+0x1488] ;  /* 0x0014880001157983 */ /* 0x000ee20000300800 */
[----:B--2---:R-:W-:-:S03]  /*9fdd0*/  F2FP.SATFINITE.E4M3.F32.PACK_AB_MERGE_C R4, R4, R7, RZ ;  /* 0x000000070404723e */ /* 0x004fc600048070ff */
[----:B------:R-:W2:Y:S04]  /*9fde0*/  LDL.LU R19, [R1+0x148c] ;  /* 0x00148c0001137983 */ /* 0x000ea80000300800 */
[----:B------:R0:W-:Y:S04]  /*9fdf0*/  STL [R1+0x154], R6 ;  /* 0x0001540601007387 */ /* 0x0001e80000100800 */
[----:B------:R-:W-:Y:S01]  /*9fe00*/  STL.64 [R1+0x4808], R10 ;  /* 0x0048080a01007387 */ /* 0x000fe20000100a00 */
[----:B0-----:R-:W-:-:S03]  /*9fe10*/  IADD3 R6, P6, PT, R2, R11, RZ ;  /* 0x0000000b02067210 */ /* 0x001fc60007fde0ff */
[----:B------:R0:W-:Y:S02]  /*9fe20*/  STL [R1+0x124], R4 ;  /* 0x0001240401007387 */ /* 0x0001e40000100800 */
[----:B----4-:R-:W-:Y:S01]  /*9fe30*/  IMAD.X R7, R22, 0x1, R12, P6 ;  /* 0x0000000116077824 */ /* 0x010fe200030e060c */
[----:B------:R-:W-:Y:S02]  /*9fe40*/  IADD3 R8, P6, PT, R2, R13, RZ ;  /* 0x0000000d02087210 */ /* 0x000fe40007fde0ff */
[----:B------:R-:W4:Y:S01]  /*9fe50*/  LDL.LU R2, [R1+0x4828] ;  /* 0x0048280001027983 */ /* 0x000f220000300800 */
[----:B---3--:R-:W-:Y:S02]  /*9fe60*/  F2FP.SATFINITE.E4M3.F32.PACK_AB_MERGE_C R5, R15, R5, RZ ;  /* 0x000000050f05723e */ /* 0x008fe400048070ff */
[----:B------:R-:W-:Y:S01]  /*9fe70*/  IMAD.X R9, R22, 0x1, R14, P6 ;  /* 0x0000000116097824 */ /* 0x000fe200030e060e */
[----:B------:R1:W-:Y:S01]  /*9fe80*/  STL.64 [R1+0x14b0], R6 ;  /* 0x0014b00601007387 */ /* 0x0003e20000100a00 */
[----:B0-----:R-:W-:-:S03]  /*9fe90*/  F2FP.SATFINITE.E4M3.F32.PACK_AB_MERGE_C R4, R27, R25, RZ ;  /* 0x000000191b04723e */ /* 0x001fc600048070ff */
[----:B-1----:R-:W3:Y:S04]  /*9fea0*/  LDL.LU R6, [R1+0x1474] ;  /* 0x0014740001067983 */ /* 0x002ee80000300800 */
[----:B------:R-:W2:Y:S04]  /*9feb0*/  LDL.LU R7, [R1+0x1478] ;  /* 0x0014780001077983 */ /* 0x000ea80000300800 */
[----:B------:R-:W3:Y:S04]  /*9fec0*/  LDL.LU R22, [R1+0x147c] ;  /* 0x00147c0001167983 */ /* 0x000ee80000300800 */
[----:B------:R0:W-:Y:S04]  /*9fed0*/  STL.64 [R1+0x14a0], R8 ;  /* 0x0014a00801007387 */ /* 0x0001e80000100a00 */
[----:B0-----:R-:W3:Y:S04]  /*9fee0*/  LDL.LU R8, [R1+0x1460] ;  /* 0x0014600001087983 */ /* 0x001ee80000300800 */
[----:B------:R-:W-:Y:S04]  /*9fef0*/  STL [R1+0x128], R5 ;  /* 0x0001280501007387 */ /* 0x000fe80000100800 */
[----:B------:R-:W3:Y:S04]  /*9ff00*/  LDL.LU R25, [R1+0x1464] ;  /* 0x0014640001197983 */ /* 0x000ee80000300800 */
[----:B------:R0:W-:Y:S04]  /*9ff10*/  STL [R1+0xf8], R4 ;  /* 0x0000f80401007387 */ /* 0x0001e80000100800 */
[----:B------:R-:W3:Y:S01]  /*9ff20*/  LDL.LU R9, [R1+0x1468] ;  /* 0x0014680001097983 */ /* 0x000ee20000300800 */
[----:B0-----:R-:W-:-:S03]  /*9ff30*/  F2FP.SATFINITE.E4M3.F32.PACK_AB_MERGE_C R4, R24, R26, RZ ;  /* 0x0000001a1804723e */ /* 0x001fc600048070ff */
[----:B------:R-:W3:Y:S04]  /*9ff40*/  LDL.LU R24, [R1+0x146c] ;  /* 0x00146c0001187983 */ /* 0x000ee80000300800 */
[----:B------:R0:W-:Y:S04]  /*9ff50*/  STL [R1+0x118], R4 ;  /* 0x0001180401007387 */ /* 0x0001e80000100800 */
[----:B------:R-:W3:Y:S04]  /*9ff60*/  LDL.LU R10, [R1+0x1450] ;  /* 0x00145000010a7983 */ /* 0x000ee80000300800 */
[----:B------:R-:W3:Y:S01]  /*9ff70*/  LDL.LU R27, [R1+0x1454] ;  /* 0x00145400011b7983 */ /* 0x000ee20000300800 */
[----:B0-----:R-:W-:-:S05]  /*9ff80*/  SHF.R.S32.HI R4, RZ, 0x1f, R20 ;  /* 0x0000001fff047819 */ /* 0x001fca0000011414 */
[----:B------:R4:W-:Y:S02]  /*9ff90*/  STL [R1+0x8], R4 ;  /* 0x0000080401007387 */ /* 0x0009e40000100800 */
[----:B----4-:R-:W-:Y:S02]  /*9ffa0*/  IADD3 R4, P6, PT, R20, R2, RZ ;  /* 0x0000000214047210 */ /* 0x010fe40007fde0ff */
[----:B------:R0:W-:Y:S04]  /*9ffb0*/  STL [R1+0x4800], R2 ;  /* 0x0048000201007387 */ /* 0x0001e80000100800 */
[----:B0-----:R-:W4:Y:S01]  /*9ffc0*/  LDL.LU R2, [R1+0x8] ;  /* 0x0000080001027983 */ /* 0x001f220000300800 */
[----:B------:R-:W-:-:S03]  /*9ffd0*/  F2FP.SATFINITE.E4M3.F32.PACK_AB_MERGE_C R18, R18, R28, RZ ;  /* 0x0000001c1212723e */ /* 0x000fc600048070ff */
[----:B------:R-:W3:Y:S04]  /*9ffe0*/  LDL.LU R11, [R1+0x1458] ;  /* 0x00145800010b7983 */ /* 0x000ee80000300800 */
[----:B------:R-:W3:Y:S01]  /*9fff0*/  LDL.LU R26, [R1+0x145c] ;  /* 0x00145c00011a7983 */ /* 0x000ee20000300800 */
[----:B--2---:R-:W-:Y:S01]  /*a0000*/  F2FP.SATFINITE.E4M3.F32.PACK_AB_MERGE_C R19, R19, R21, RZ ;  /* 0x000000151313723e */ /* 0x004fe200048070ff */
[----:B----4-:R-:W-:-:S05]  /*a0010*/  IMAD.X R5, R2, 0x1, R16, P6 ;  /* 0x0000000102057824 */ /* 0x010fca00030e0610 */
[----:B------:R0:W-:Y:S04]  /*a0020*/  STL.64 [R1+0x1490], R4 ;  /* 0x0014900401007387 */ /* 0x0001e80000100a00 */
[----:B------:R1:W-:Y:S01]  /*a0030*/  STL [R1+0x4620], R18 ;  /* 0x0046201201007387 */ /* 0x0003e20000100800 */
[----:B0-----:R-:W-:-:S03]  /*a0040*/  IADD3 R4, P6, PT, R20, R0, RZ ;  /* 0x0000000014047210 */ /* 0x001fc60007fde0ff */
[----:B-1----:R-:W2:Y:S02]  /*a0050*/  LDL.LU R18, [R1+0x1470] ;  /* 0x0014700001127983 */ /* 0x002ea40000300800 */
[----:B------:R-:W-:Y:S02]  /*a0060*/  IMAD.X R5, R2, 0x1, R23, P6 ;  /* 0x0000000102057824 */ /* 0x000fe400030e0617 */
[----:B------:R-:W4:Y:S04]  /*a0070*/  LDL.LU R28, [R1+0x1444] ;  /* 0x00144400011c7983 */ /* 0x000f280000300800 */
[----:B------:R-:W-:Y:S04]  /*a0080*/  STL [R1+0x4640], R19 ;  /* 0x0046401301007387 */ /* 0x000fe80000100800 */
[----:B------:R0:W-:Y:S04]  /*a0090*/  STL.64 [R1+0x1480], R4 ;  /* 0x0014800401007387 */ /* 0x0001e80000100a00 */
[----:B0-----:R-:W4:Y:S01]  /*a00a0*/  LDL.LU.64 R4, [R1+0x4820] ;  /* 0x0048200001047983 */ /* 0x001f220000300a00 */
[----:B---3--:R-:W-:Y:S01]  /*a00b0*/  F2FP.SATFINITE.E4M3.F32.PACK_AB_MERGE_C R22, R22, R7, RZ ;  /* 0x000000071616723e */ /* 0x008fe200048070ff */
[----:B------:R-:W-:-:S02]  /*a00c0*/  IMAD.MOV.U32 R21, RZ, RZ, R29 ;  /* 0x000000ffff157224 */ /* 0x000fc400078e001d */
[----:B------:R-:W3:Y:S04]  /*a00d0*/  LDL.LU R15, [R1+0x1448] ;  /* 0x00144800010f7983 */ /* 0x000ee80000300800 */
[----:B------:R-:W3:Y:S01]  /*a00e0*/  LDL.LU R29, [R1+0x144c] ;  /* 0x00144c00011d7983 */ /* 0x000ee20000300800 */
[----:B--2---:R-:W-:Y:S02]  /*a00f0*/  F2FP.SATFINITE.E4M3.F32.PACK_AB_MERGE_C R19, R6, R18, RZ ;  /* 0x000000120613723e */ /* 0x004fe400048070ff */
[----:B------:R-:W-:-:S03]  /*a0100*/  IADD3 R6, P6, PT, R20, R3, RZ ;  /* 0x0000000314067210 */ /* 0x000fc60007fde0ff */
[----:B------:R0:W-:Y:S04]  /*a0110*/  STL [R1+0x4650], R19 ;  /* 0x0046501301007387 */ /* 0x0001e80000100800 */
[----:B0-----:R-:W2:Y:S04]  /*a0120*/  LDL.LU R19, [R1+0x1440] ;  /* 0x0014400001137983 */ /* 0x001ea80000300800 */
[----:B------:R-:W-:Y:S01]  /*a0130*/  STL [R1+0x46a4], R22 ;  /* 0x0046a41601007387 */ /* 0x000fe20000100800 */
[----:B----4-:R-:W-:-:S05]  /*a0140*/  IMAD.X R7, R2, 0x1, R4, P6 ;  /* 0x0000000102077824 */ /* 0x010fca00030e0604 */
[----:B------:R0:W-:Y:S04]  /*a0150*/  STL.64 [R1+0x1470], R6 ;  /* 0x0014700601007387 */ /* 0x0001e80000100a00 */
[----:B0-----:R-:W4:Y:S01]  /*a0160*/  LDL.LU.64 R6, [R1+0x4818] ;  /* 0x0048180001067983 */ /* 0x001f220000300a00 */
[----:B------:R-:W-:-:S03]  /*a0170*/  F2FP.SATFINITE.E4M3.F32.PACK_AB_MERGE_C R8, R25, R8, RZ ;  /* 0x000000081908723e */ /* 0x000fc600048070ff */
[----:B------:R-:W2:Y:S04]  /*a0180*/  LDL.LU R22, [R1+0x1438] ;  /* 0x0014380001167983 */ /* 0x000ea80000300800 */
[----:B------:R-:W2:Y:S01]  /*a0190*/  LDL.LU R25, [R1+0x143c] ;  /* 0x00143c0001197983 */ /* 0x000ea20000300800 */
[----:B------:R-:W-:-:S03]  /*a01a0*/  F2FP.SATFINITE.E4M3.F32.PACK_AB_MERGE_C R24, R24, R9, RZ ;  /* 0x000000091818723e */ /* 0x000fc600048070ff */
[----:B------:R0:W-:Y:S02]  /*a01b0*/  STL [R1+0x1478], R8 ;  /* 0x0014780801007387 */ /* 0x0001e40000100800 */
[----:B0-----:R-:W-:Y:S02]  /*a01c0*/  IADD3 R8, P6, PT, R20, R5, RZ ;  /* 0x0000000514087210 */ /* 0x001fe40007fde0ff */
[----:B------:R-:W-:Y:S04]  /*a01d0*/  STL [R1+0x4380], R24 ;  /* 0x0043801801007387 */ /* 0x000fe80000100800 */
[----:B------:R0:W-:Y:S04]  /*a01e0*/  STL.64 [R1+0x47f8], R4 ;  /* 0x0047f80401007387 */ /* 0x0001e80000100a00 */
[----:B0-----:R-:W2:Y:S01]  /*a01f0*/  LDL.LU R5, [R1+0x1434] ;  /* 0x0014340001057983 */ /* 0x001ea20000300800 */
[----:B----4-:R-:W-:-:S05]  /*a0200*/  IMAD.X R9, R2, 0x1, R6, P6 ;  /* 0x0000000102097824 */ /* 0x010fca00030e0606 */
[----:B------:R0:W-:Y:S04]  /*a0210*/  STL.64 [R1+0x1460], R8 ;  /* 0x0014600801007387 */ /* 0x0001e80000100a00 */
[----:B0-----:R-:W4:Y:S01]  /*a0220*/  LDL.LU.64 R8, [R1+0x4810] ;  /* 0x0048100001087983 */ /* 0x001f220000300a00 */
[----:B------:R-:W-:Y:S02]  /*a0230*/  F2FP.SATFINITE.E4M3.F32.PACK_AB_MERGE_C R27, R27, R10, RZ ;  /* 0x0000000a1b1b723e */ /* 0x000fe400048070ff */
[----:B------:R-:W-:Y:S02]  /*a0240*/  IADD3 R10, P6, PT, R20, R7, RZ ;  /* 0x00000007140a7210 */ /* 0x000fe40007fde0ff */
[----:B------:R-:W-:Y:S01]  /*a0250*/  F2FP.SATFINITE.E4M3.F32.PACK_AB_MERGE_C R26, R26, R11, RZ ;  /* 0x0000000b1a1a723e */ /* 0x000fe200048070ff */
[----:B------:R0:W-:Y:S04]  /*a0260*/  STL [R1+0x4204], R27 ;  /* 0x0042041b01007387 */ /* 0x0001e80000100800 */
[----:B0-----:R-:W4:Y:S04]  /*a0270*/  LDL.LU R27, [R1+0x1430] ;  /* 0x00143000011b7983 */ /* 0x001f280000300800 */
[----:B------:R-:W-:Y:S04]  /*a0280*/  STL [R1+0x4208], R26 ;  /* 0x0042081a01007387 */ /* 0x000fe80000100800 */
[----:B------:R-:W-:Y:S01]  /*a0290*/  STL.64 [R1+0x47f0], R6 ;  /* 0x0047f00601007387 */ /* 0x000fe20000100a00 */
[----:B--2---:R-:W-:-:S02]  /*a02a0*/  F2FP.SATFINITE.E4M3.F32.PACK_AB_MERGE_C R28, R28, R19, RZ ;  /* 0x000000131c1c723e */ /* 0x004fc400048070ff */
[----:B---3--:R-:W-:Y:S01]  /*a02b0*/  F2FP.SATFINITE.E4M3.F32.PACK_AB_MERGE_C R29, R29, R15, RZ ;  /* 0x0000000f1d1d723e */ /* 0x008fe200048070ff */
[----:B----4-:R-:W-:-:S05]  /*a02c0*/  IMAD.X R11, R2, 0x1, R9, P6 ;  /* 0x00000001020b7824 */ /* 0x010fca00030e0609 */
[----:B------:R0:W-:Y:S04]  /*a02d0*/  STL.64 [R1+0x1450], R10 ;  /* 0x0014500a01007387 */ /* 0x0001e80000100a00 */
[----:B0-----:R-:W2:Y:S04]  /*a02e0*/  LDL.LU.64 R10, [R1+0x4808] ;  /* 0x00480800010a7983 */ /* 0x001ea80000300a00 */
[----:B------:R-:W3:Y:S04]  /*a02f0*/  LDL.LU R18, [R1+0x1424] ;  /* 0x0014240001127983 */ /* 0x000ee80000300800 */
[----:B------:R-:W4:Y:S04]  /*a0300*/  LDL.LU R26, [R1+0x142c] ;  /* 0x00142c00011a7983 */ /* 0x000f280000300800 */
[----:B------:R0:W-:Y:S04]  /*a0310*/  STL [R1+0x420c], R28 ;  /* 0x00420c1c01007387 */ /* 0x0001e80000100800 */
[----:B0-----:R-:W4:Y:S04]  /*a0320*/  LDL.LU R28, [R1+0x1428] ;  /* 0x00142800011c7983 */ /* 0x001f280000300800 */
[----:B------:R-:W3:Y:S04]  /*a0330*/  LDL.LU R4, [R1+0x1410] ;  /* 0x0014100001047983 */ /* 0x000ee80000300800 */
[----:B------:R-:W3:Y:S04]  /*a0340*/  LDL.LU R24, [R1+0x1414] ;  /* 0x0014140001187983 */ /* 0x000ee80000300800 */
[----:B------:R0:W-:Y:S04]  /*a0350*/  STL [R1+0x4210], R29 ;  /* 0x0042101d01007387 */ /* 0x0001e80000100800 */
[----:B0-----:R-:W3:Y:S01]  /*a0360*/  LDL.LU R29, [R1+0x1420] ;  /* 0x00142000011d7983 */ /* 0x001ee20000300800 */
[----:B------:R-:W-:-:S03]  /*a0370*/  IADD3 R6, P6, PT, R20, R8, RZ ;  /* 0x0000000814067210 */ /* 0x000fc60007fde0ff */
[----:B------:R-:W3:Y:S01]  /*a0380*/  LDL.LU R19, [R1+0x1418] ;  /* 0x0014180001137983 */ /* 0x000ee20000300800 */
[----:B------:R-:W-:-:S03]  /*a0390*/  F2FP.SATFINITE.E4M3.F32.PACK_AB_MERGE_C R27, R5, R27, RZ ;  /* 0x0000001b051b723e */ /* 0x000fc600048070ff */
[----:B------:R-:W4:Y:S01]  /*a03a0*/  LDL.LU R15, [R1+0x141c] ;  /* 0x00141c00010f7983 */ /* 0x000f220000300800 */
[----:B------:R-:W-:Y:S01]  /*a03b0*/  F2FP.SATFINITE.E4M3.F32.PACK_AB_MERGE_C R25, R25, R22, RZ ;  /* 0x000000161919723e */ /* 0x000fe200048070ff */
[----:B--2---:R-:W-:-:S05]  /*a03c0*/  IMAD.X R7, R2, 0x1, R10, P6 ;  /* 0x0000000102077824 */ /* 0x004fca00030e060a */
[----:B------:R0:W-:Y:S04]  /*a03d0*/  STL.64 [R1+0x1390], R6 ;  /* 0x0013900601007387 */ /* 0x0001e80000100a00 */
[----:B------:R-:W-:Y:S04]  /*a03e0*/  STL [R1+0x4214], R27 ;  /* 0x0042141b01007387 */ /* 0x000fe80000100800 */
[----:B------:R-:W2:Y:S01]  /*a03f0*/  LDL.LU R5, [R1+0x1400] ;  /* 0x0014000001057983 */ /* 0x000ea20000300800 */
[----:B0-----:R-:W-:-:S03]  /*a0400*/  IADD3 R6, P6, PT, R20, R11, RZ ;  /* 0x0000000b14067210 */ /* 0x001fc60007fde0ff */
[----:B------:R-:W2:Y:S02]  /*a0410*/  LDL.LU R22, [R1+0x1404] ;  /* 0x0014040001167983 */ /* 0x000ea40000300800 */
[----:B------:R-:W-:Y:S02]  /*a0420*/  IMAD.X R7, R2, 0x1, R12, P6 ;  /* 0x0000000102077824 */ /* 0x000fe400030e060c */
[----:B------:R-:W-:Y:S04]  /*a0430*/  STL [R1+0x4218], R25 ;  /* 0x0042181901007387 */ /* 0x000fe80000100800 */
[----:B------:R-:W-:Y:S04]  /*a0440*/  STL.64 [R1+0x47e8], R10 ;  /* 0x0047e80a01007387 */ /* 0x000fe80000100a00 */
[----:B------:R0:W-:Y:S02]  /*a0450*/  STL.64 [R1+0x1430], R6 ;  /* 0x0014300601007387 */ /* 0x0001e40000100a00 */
[----:B0-----:R-:W-:-:S02]  /*a0460*/  IADD3 R6, P6, PT, R20, R13, RZ ;  /* 0x0000000d14067210 */ /* 0x001fc40007fde0ff */
[----:B------:R-:W2:Y:S03]  /*a0470*/  LDL.LU R20, [R1+0x140c] ;  /* 0x00140c0001147983 */ /* 0x000ea60000300800 */
[----:B------:R-:W-:Y:S01]  /*a0480*/  IMAD.X R7, R2, 0x1, R14, P6 ;  /* 0x0000000102077824 */ /* 0x000fe200030e060e */
[----:B------:R0:W-:Y:S01]  /*a0490*/  STL.64 [R1+0x47e0], R12 ;  /* 0x0047e00c01007387 */ /* 0x0001e20000100a00 */
[----:B---3--:R-:W-:Y:S02]  /*a04a0*/  F2FP.SATFINITE.E4M3.F32.PACK_AB_MERGE_C R18, R18, R29, RZ ;  /* 0x0000001d1212723e */ /* 0x008fe400048070ff */
[----:B----4-:R-:W-:Y:S01]  /*a04b0*/  F2FP.SATFINITE.E4M3.F32.PACK_AB_MERGE_C R29, R26, R28, RZ ;  /* 0x0000001c1a1d723e */ /* 0x010fe200048070ff */
[----:B0-----:R-:W3:Y:S04]  /*a04c0*/  LDL.LU R13, [R1+0x1408] ;  /* 0x00140800010d7983 */ /* 0x001ee80000300800 */
[----:B------:R-:W4:Y:S04]  /*a04d0*/  LDL.LU R2, [R1+0x4800] ;  /* 0x0048000001027983 */ /* 0x000f280000300800 */
[----:B------:R0:W-:Y:S04]  /*a04e0*/  STL.64 [R1+0x1398], R6 ;  /* 0x0013980601007387 */ /* 0x0001e80000100a00 */
[----:B0-----:R-:W3:Y:S04]  /*a04f0*/  LDL.LU R6, [R1+0x13f0] ;  /* 0x0013f00001067983 */ /* 0x001ee80000300800 */
[----:B------:R-:W3:Y:S04]  /*a0500*/  LDL.LU R7, [R1+0x13f4] ;  /* 0x0013f40001077983 */ /* 0x000ee80000300800 */
[----:B------:R-:W-:Y:S04]  /*a0510*/  STL [R1+0x4670], R18 ;  /* 0x0046701201007387 */ /* 0x000fe80000100800 */
[----:B------:R-:W3:Y:S04]  /*a0520*/  LDL.LU R28, [R1+0x13fc] ;  /* 0x0013fc00011c7983 */ /* 0x000ee80000300800 */
[----:B------:R-:W3:Y:S04]  /*a0530*/  LDL.LU R10, [R1+0x12d0] ;  /* 0x0012d000010a7983 */ /* 0x000ee80000300800 */
[----:B------:R-:W3:Y:S04]  /*a0540*/  LDL.LU R11, [R1+0x12d4] ;  /* 0x0012d400010b7983 */ /* 0x000ee80000300800 */
[----:B------:R0:W-:Y:S04]  /*a0550*/  STL [R1+0x4660], R29 ;  /* 0x0046601d01007387 */ /* 0x0001e80000100800 */
[----:B0-----:R-:W3:Y:S01]  /*a0560*/  LDL.LU R29, [R1+0x54] ;  /* 0x00005400011d7983 */ /* 0x001ee20000300800 */
[----:B------:R-:W-:-:S05]  /*a0570*/  F2FP.SATFINITE.E4M3.F32.PACK_AB_MERGE_C R26, R24, R4, RZ ;  /* 0x00000004181a723e */ /* 0x000fca00048070ff */
[----:B------:R4:W-:Y:S01]  /*a0580*/  STL [R1+0x4758], R26 ;  /* 0x0047581a01007387 */ /* 0x0009e20000100800 */
[----:B------:R-:W-:Y:S02]  /*a0590*/  F2FP.SATFINITE.E4M3.F32.PACK_AB_MERGE_C R18, R15, R19, RZ ;  /* 0x000000130f12723e */ /* 0x000fe400048070ff */
[----:B--2---:R-:W-:Y:S02]  /*a05a0*/  F2FP.SATFINITE.E4M3.F32.PACK_AB_MERGE_C R22, R22, R5, RZ ;  /* 0x000000051616723e */ /* 0x004fe400048070ff */
[----:B---3--:R-:W-:Y:S02]  /*a05b0*/  SHF.R.S32.HI R25, RZ, 0x1f, R29 ;  /* 0x0000001fff197819 */ /* 0x008fe4000001141d */
[----:B----4-:R-:W-:-:S05]  /*a05c0*/  IADD3 R26, P6, PT, R29, R2, RZ ;  /* 0x000000021d1a7210 */ /* 0x010fca0007fde0ff */
[----:B------:R-:W-:Y:S01]  /*a05d0*/  IMAD.X R27, R25, 0x1, R16, P6 ;  /* 0x00000001191b7824 */ /* 0x000fe200030e0610 */
[----:B------:R-:W-:-:S04]  /*a05e0*/  IADD3 R4, P6, PT, R29, R0, RZ ;  /* 0x000000001d047210 */ /* 0x000fc80007fde0ff */
[----:B------:R0:W-:Y:S01]  /*a05f0*/  STL.64 [R1+0x1380], R26 ;  /* 0x0013801a01007387 */ /* 0x0001e20000100a00 */
[----:B------:R-:W-:-:S03]  /*a0600*/  IMAD.X R5, R25, 0x1, R23, P6 ;  /* 0x0000000119057824 */ /* 0x000fc600030e0617 */
[----:B0-----:R-:W2:Y:S04]  /*a0610*/  LDL.LU R27, [R1+0x12d8] ;  /* 0x0012d800011b7983 */ /* 0x001ea80000300800 */
[----:B------:R-:W2:Y:S04]  /*a0620*/  LDL.LU R24, [R1+0x12dc] ;  /* 0x0012dc0001187983 */ /* 0x000ea80000300800 */
[----:B------:R-:W3:Y:S04]  /*a0630*/  LDL.LU R19, [R1+0x13e0] ;  /* 0x0013e00001137983 */ /* 0x000ee80000300800 */
[----:B------:R-:W3:Y:S04]  /*a0640*/  LDL.LU R15, [R1+0x13e4] ;  /* 0x0013e400010f7983 */ /* 0x000ee80000300800 */
[----:B------:R0:W-:Y:S04]  /*a0650*/  STL [R1+0x4690], R18 ;  /* 0x0046901201007387 */ /* 0x0001e80000100800 */
[----:B0-----:R-:W4:Y:S04]  /*a0660*/  LDL.LU R18, [R1+0x13f8] ;  /* 0x0013f80001127983 */ /* 0x001f280000300800 */
[----:B------:R-:W-:Y:S04]  /*a0670*/  STL [R1+0x46d0], R22 ;  /* 0x0046d01601007387 */ /* 0x000fe80000100800 */
[----:B------:R0:W-:Y:S04]  /*a0680*/  STL.64 [R1+0x1388], R4 ;  /* 0x0013880401007387 */ /* 0x0001e80000100a00 */
[----:B0-----:R-:W2:Y:S01]  /*a0690*/  LDL.LU.64 R4, [R1+0x47f8] ;  /* 0x0047f80001047983 */ /* 0x001ea20000300a00 */
[----:B------:R-:W-:-:S02]  /*a06a0*/  F2FP.SATFINITE.E4M3.F32.PACK_AB_MERGE_C R22, R7, R6, RZ ;  /* 0x000000060716723e */ /* 0x000fc400048070ff */
[----:B------:R-:W-:Y:S01]  /*a06b0*/  IADD3 R6, P6, PT, R29, R3, RZ ;  /* 0x000000031d067210 */ /* 0x000fe20007fde0ff */
[----:B------:R-:W3:Y:S01]  /*a06c0*/  LDL.LU R26, [R1+0x58] ;  /* 0x00005800011a7983 */ /* 0x000ee20000300800 */
[----:B------:R-:W-:-:S03]  /*a06d0*/  F2FP.SATFINITE.E4M3.F32.PACK_AB_MERGE_C R20, R20, R13, RZ ;  /* 0x0000000d1414723e */ /* 0x000fc600048070ff */
[----:B------:R-:W3:Y:S04]  /*a06e0*/  LDL.LU R12, [R1+0x13d0] ;  /* 0x0013d000010c7983 */ /* 0x000ee80000300800 */
[----:B------:R-:W3:Y:S04]  /*a06f0*/  LDL.LU R13, [R1+0x13d4] ;  /* 0x0013d400010d7983 */ /* 0x000ee80000300800 */
[----:B------:R-:W-:Y:S04]  /*a0700*/  STL [R1+0x46f4], R20 ;  /* 0x0046f41401007387 */ /* 0x000fe80000100800 */
[----:B------:R0:W-:Y:S04]  /*a0710*/  STL [R1+0x4748], R22 ;  /* 0x0047481601007387 */ /* 0x0001e80000100800 */
[----:B0-----:R-:W3:Y:S04]  /*a0720*/  LDL.LU R22, [R1+0x13ec] ;  /* 0x0013ec0001167983 */ /* 0x001ee80000300800 */
[----:B------:R-:W-:Y:S01]  /*a0730*/  STL [R1+0x47c0], R3 ;  /* 0x0047c00301007387 */ /* 0x000fe20000100800 */
[----:B----4-:R-:W-:Y:S01]  /*a0740*/  F2FP.SATFINITE.E4M3.F32.PACK_AB_MERGE_C R28, R28, R18, RZ ;  /* 0x000000121c1c723e */ /* 0x010fe200048070ff */
[----:B--2---:R-:W-:-:S05]  /*a0750*/  IMAD.X R7, R25, 0x1, R4, P6 ;  /* 0x0000000119077824 */ /* 0x004fca00030e0604 */
[----:B------:R0:W-:Y:S04]  /*a0760*/  STL.64 [R1+0x1378], R6 ;  /* 0x0013780601007387 */ /* 0x0001e80000100a00 */
[----:B0-----:R-:W2:Y:S04]  /*a0770*/  LDL.LU.64 R6, [R1+0x47f0] ;  /* 0x0047f00001067983 */ /* 0x001ea80000300a00 */
[----:B------:R0:W-:Y:S04]  /*a0780*/  STL [R1+0x47c4], R4 ;  /* 0x0047c40401007387 */ /* 0x0001e80000100800 */
[----:B0-----:R-:W4:Y:S04]  /*a0790*/  LDL.LU R4, [R1+0x13c0] ;  /* 0x0013c00001047983 */ /* 0x001f280000300800 */
[----:B------:R-:W4:Y:S04]  /*a07a0*/  LDL.LU R3, [R1+0x13c4] ;  /* 0x0013c40001037983 */ /* 0x000f280000300800 */
[----:B------:R0:W-:Y:S02]  /*a07b0*/  STL [R1+0x46c0], R28 ;  /* 0x0046c01c01007387 */ /* 0x0001e40000100800 */
[----:B0-----:R-:W-:-:S05]  /*a07c0*/  F2FP.SATFINITE.E4M3.F32.PACK_AB_MERGE_C R28, R11, R10, RZ ;  /* 0x0000000a0b1c723e */ /* 0x001fca00048070ff */
[----:B------:R0:W-:Y:S04]  /*a07d0*/  STL [R1+0x4708], R28 ;  /* 0x0047081c01007387 */ /* 0x0001e80000100800 */
[----:B0-----:R-:W4:Y:S01]  /*a07e0*/  LDL.LU R28, [R1+0x13e8] ;  /* 0x0013e800011c7983 */ /* 0x001f220000300800 */
[----:B------:R-:W-:Y:S02]  /*a07f0*/  IADD3 R10, P6, PT, R29, R5, RZ ;  /* 0x000000051d0a7210 */ /* 0x000fe40007fde0ff */
[----:B------:R-:W-:-:S05]  /*a0800*/  F2FP.SATFINITE.E4M3.F32.PACK_AB_MERGE_C R20, R24, R27, RZ ;  /* 0x0000001b1814723e */ /* 0x000fca00048070ff */
[----:B------:R-:W-:Y:S01]  /*a0810*/  STL [R1+0x471c], R20 ;  /* 0x00471c1401007387 */ /* 0x000fe20000100800 */
[----:B---3--:R-:W-:Y:S01]  /*a0820*/  F2FP.SATFINITE.E4M3.F32.PACK_AB_MERGE_C R12, R13, R12, RZ ;  /* 0x0000000c0d0c723e */ /* 0x008fe200048070ff */
[----:B--2---:R-:W-:-:S05]  /*a0830*/  IMAD.X R11, R25, 0x1, R6, P6 ;  /* 0x00000001190b7824 */ /* 0x004fca00030e0606 */
[----:B------:R0:W-:Y:S04]  /*a0840*/  STL.64 [R1+0x1368], R10 ;  /* 0x0013680a01007387 */ /* 0x0001e80000100a00 */
[----:B------:R-:W2:Y:S04]  /*a0850*/  LDL.LU R18, [R1+0x13cc] ;  /* 0x0013cc0001127983 */ /* 0x000ea80000300800 */
[----:B------:R-:W3:Y:S01]  /*a0860*/  LDL.LU R27, [R1+0x13b0] ;  /* 0x0013b000011b7983 */ /* 0x000ee20000300800 */
[----:B0-----:R-:W-:-:S05]  /*a0870*/  F2FP.SATFINITE.E4M3.F32.PACK_AB_MERGE_C R10, R15, R19, RZ ;  /* 0x000000130f0a723e */ /* 0x001fca00048070ff */
[----:B------:R0:W-:Y:S04]  /*a0880*/  STL [R1+0x1004], R10 ;  /* 0x0010040a01007387 */ /* 0x0001e80000100800 */
[----:B------:R-:W3:Y:S04]  /*a0890*/  LDL.LU R24, [R1+0x13b4] ;  /* 0x0013b40001187983 */ /* 0x000ee80000300800 */
[----:B------:R-:W2:Y:S01]  /*a08a0*/  LDL.LU R19, [R1+0x13b8] ;  /* 0x0013b80001137983 */ /* 0x000ea20000300800 */
[----:B0-----:R-:W-:-:S03]  /*a08b0*/  IADD3 R10, P6, PT, R29, R7, RZ ;  /* 0x000000071d0a7210 */ /* 0x001fc60007fde0ff */
[----:B------:R-:W2:Y:S02]  /*a08c0*/  LDL.LU R15, [R1+0x13bc] ;  /* 0x0013bc00010f7983 */ /* 0x000ea40000300800 */
[----:B------:R-:W-:Y:S02]  /*a08d0*/  IMAD.X R11, R25, 0x1, R9, P6 ;  /* 0x00000001190b7824 */ /* 0x000fe400030e0609 */
[----:B------:R0:W-:Y:S01]  /*a08e0*/  STL.64 [R1+0x47b8], R6 ;  /* 0x0047b80601007387 */ /* 0x0001e20000100a00 */
[----:B----4-:R-:W-:-:S03]  /*a08f0*/  F2FP.SATFINITE.E4M3.F32.PACK_AB_MERGE_C R22, R22, R28, RZ ;  /* 0x0000001c1616723e */ /* 0x010fc600048070ff */
[----:B0-----:R-:W4:Y:S04]  /*a0900*/  LDL.LU R6, [R1+0x13d8] ;  /* 0x0013d80001067983 */ /* 0x001f280000300800 */
[----:B------:R-:W4:Y:S04]  /*a0910*/  LDL.LU R7, [R1+0x13dc] ;  /* 0x0013dc0001077983 */ /* 0x000f280000300800 */
[----:B------:R0:W-:Y:S04]  /*a0920*/  STL.64 [R1+0x1370], R10 ;  /* 0x0013700a01007387 */ /* 0x0001e80000100a00 */
[----:B0-----:R-:W2:Y:S04]  /*a0930*/  LDL.LU.64 R10, [R1+0x47e8] ;  /* 0x0047e800010a7983 */ /* 0x001ea80000300a00 */
[----:B------:R-:W3:Y:S04]  /*a0940*/  LDL.LU R20, [R1+0x1ff4] ;  /* 0x001ff40001147983 */ /* 0x000ee80000300800 */
[----:B------:R0:W-:Y:S04]  /*a0950*/  STL [R1+0x1038], R22 ;  /* 0x0010381601007387 */ /* 0x0001e80000100800 */
[----:B------:R-:W3:Y:S04]  /*a0960*/  LDL.LU R28, [R1+0x1ff8] ;  /* 0x001ff800011c7983 */ /* 0x000ee80000300800 */
[----:B------:R1:W-:Y:S04]  /*a0970*/  STL [R1+0xfc4], R12 ;  /* 0x000fc40c01007387 */ /* 0x0003e80000100800 */
[----:B0-----:R-:W3:Y:S01]  /*a0980*/  LDL.LU R22, [R1+0x1ffc] ;  /* 0x001ffc0001167983 */ /* 0x001ee20000300800 */
[----:B-1----:R-:W-:-:S05]  /*a0990*/  IADD3 R12, P6, PT, R29, R8, RZ ;  /* 0x000000081d0c7210 */ /* 0x002fca0007fde0ff */
[----:B--2---:R-:W-:Y:S01]  /*a09a0*/  IMAD.X R13, R25, 0x1, R10, P6 ;  /* 0x00000001190d7824 */ /* 0x004fe200030e060a */
[----:B---3--:R0:W-:Y:S04]  /*a09b0*/  STL.64 [R1+0x47d0], R22 ;  /* 0x0047d01601007387 */ /* 0x0081e80000100a00 */
[----:B0-----:R-:W2:Y:S04]  /*a09c0*/  LDL.LU R23, [R1+0x13c8] ;  /* 0x0013c80001177983 */ /* 0x001ea80000300800 */
[----:B------:R0:W-:Y:S04]  /*a09d0*/  STL.64 [R1+0x47c8], R8 ;  /* 0x0047c80801007387 */ /* 0x0001e80000100a00 */
[----:B0-----:R-:W3:Y:S04]  /*a09e0*/  LDL.LU R9, [R1+0x1ff0] ;  /* 0x001ff00001097983 */ /* 0x001ee80000300800 */
[----:B------:R0:W-:Y:S04]  /*a09f0*/  STL.64 [R1+0x1360], R12 ;  /* 0x0013600c01007387 */ /* 0x0001e80000100a00 */
[----:B0-----:R-:W2:Y:S01]  /*a0a00*/  LDL.LU.64 R12, [R1+0x47e0] ;  /* 0x0047e000010c7983 */ /* 0x001ea20000300a00 */
[----:B----4-:R-:W-:-:S03]  /*a0a10*/  F2FP.SATFINITE.E4M3.F32.PACK_AB_MERGE_C R6, R7, R6, RZ ;  /* 0x000000060706723e */ /* 0x010fc600048070ff */
[----:B------:R-:W-:Y:S04]  /*a0a20*/  STL.64 [R1+0x47d8], R16 ;  /* 0x0047d81001007387 */ /* 0x000fe80000100a00 */
[----:B------:R0:W-:Y:S01]  /*a0a30*/  STL [R1+0x1000], R6 ;  /* 0x0010000601007387 */ /* 0x0001e20000100800 */
[----:B------:R-:W-:Y:S02]  /*a0a40*/  F2FP.SATFINITE.E4M3.F32.PACK_AB_MERGE_C R3, R3, R4, RZ ;  /* 0x000000040303723e */ /* 0x000fe400048070ff */
[----:B0-----:R-:W-:-:S03]  /*a0a50*/  IADD3 R6, P6, PT, R29, R11, RZ ;  /* 0x0000000b1d067210 */ /* 0x001fc60007fde0ff */
[----:B------:R0:W-:Y:S04]  /*a0a60*/  STL [R1+0xb74], R3 ;  /* 0x000b740301007387 */ /* 0x0001e80000100800 */
[----:B------:R-:W4:Y:S04]  /*a0a70*/  LDL.LU R4, [R1+0x1fe0] ;  /* 0x001fe00001047983 */ /* 0x000f280000300800 */
[----:B0-----:R-:W4:Y:S01]  /*a0a80*/  LDL.LU R3, [R1+0x1fe4] ;  /* 0x001fe40001037983 */ /* 0x001f220000300800 */
[----:B--2---:R-:W-:Y:S01]  /*a0a90*/  IMAD.X R7, R25, 0x1, R12, P6 ;  /* 0x0000000119077824 */ /* 0x004fe200030e060c */
[----:B------:R-:W-:-:S04]  /*a0aa0*/  IADD3 R16, P6, PT, R29, R13, RZ ;  /* 0x0000000d1d107210 */ /* 0x000fc80007fde0ff */
[----:B------:R0:W-:Y:S01]  /*a0ab0*/  STL.64 [R1+0x1358], R6 ;  /* 0x0013580601007387 */ /* 0x0001e20000100a00 */
[----:B------:R-:W-:-:S03]  /*a0ac0*/  IMAD.X R17, R25, 0x1, R14, P6 ;  /* 0x0000000119117824 */ /* 0x000fc600030e060e */
[----:B0-----:R-:W2:Y:S04]  /*a0ad0*/  LDL.LU R6, [R1+0x1fe8] ;  /* 0x001fe80001067983 */ /* 0x001ea80000300800 */
[----:B------:R-:W2:Y:S04]  /*a0ae0*/  LDL.LU R7, [R1+0x1fec] ;  /* 0x001fec0001077983 */ /* 0x000ea80000300800 */
[----:B------:R-:W-:Y:S04]  /*a0af0*/  STL.64 [R1+0x47b0], R12 ;  /* 0x0047b00c01007387 */ /* 0x000fe80000100a00 */
[----:B------:R0:W-:Y:S04]  /*a0b00*/  STL.64 [R1+0x1350], R16 ;  /* 0x0013501001007387 */ /* 0x0001e80000100a00 */
[----:B0-----:R-:W2:Y:S01]  /*a0b10*/  LDL.LU.64 R16, [R1+0x47d8] ;  /* 0x0047d80001107983 */ /* 0x001ea20000300a00 */
[----:B------:R-:W-:-:S02]  /*a0b20*/  F2FP.SATFINITE.E4M3.F32.PACK_AB_MERGE_C R22, R18, R23, RZ ;  /* 0x000000171216723e */ /* 0x000fc400048070ff */
[----:B------:R-:W-:Y:S01]  /*a0b30*/  F2FP.SATFINITE.E4M3.F32.PACK_AB_MERGE_C R18, R24, R27, RZ ;  /* 0x0000001b1812723e */ /* 0x000fe200048070ff */
[----:B------:R-:W3:Y:S04]  /*a0b40*/  LDL.LU R12, [R1+0x1fd0] ;  /* 0x001fd000010c7983 */ /* 0x000ee80000300800 */
[----:B------:R-:W3:Y:S04]  /*a0b50*/  LDL.LU R13, [R1+0x1fd4] ;  /* 0x001fd400010d7983 */ /* 0x000ee80000300800 */
[----:B------:R-:W3:Y:S04]  /*a0b60*/  LDL.LU R29, [R1+0x1fd8] ;  /* 0x001fd800011d7983 */ /* 0x000ee80000300800 */
[----:B------:R-:W3:Y:S04]  /*a0b70*/  LDL.LU R25, [R1+0x1fdc] ;  /* 0x001fdc0001197983 */ /* 0x000ee80000300800 */
[----:B------:R0:W-:Y:S04]  /*a0b80*/  STL [R1+0xb70], R22 ;  /* 0x000b701601007387 */ /* 0x0001e80000100800 */
[----:B------:R-:W4:Y:S01]  /*a0b90*/  LDL.LU R27, [R1+0x1fc0] ;  /* 0x001fc000011b7983 */ /* 0x000f220000300800 */
[----:B------:R-:W-:-:S03]  /*a0ba0*/  F2FP.SATFINITE.E4M3.F32.PACK_AB_MERGE_C R8, R15, R19, RZ ;  /* 0x000000130f08723e */ /* 0x000fc600048070ff */
[----:B------:R1:W-:Y:S01]  /*a0bb0*/  STL [R1+0x998], R18 ;  /* 0x0009981201007387 */ /* 0x0003e20000100800 */
[----:B0-----:R-:W-:-:S03]  /*a0bc0*/  IADD3 R22, P6, PT, R26, R2, RZ ;  /* 0x000000021a167210 */ /* 0x001fc60007fde0ff */
[----:B------:R-:W4:Y:S01]  /*a0bd0*/  LDL.LU R24, [R1+0x1fc4] ;  /* 0x001fc40001187983 */ /* 0x000f220000300800 */
[----:B-1----:R-:W-:-:S03]  /*a0be0*/  SHF.R.S32.HI R18, RZ, 0x1f, R26 ;  /* 0x0000001fff127819 */ /* 0x002fc6000001141a */
[----:B------:R-:W-:Y:S04]  /*a0bf0*/  STL [R1+0x764], R8 ;  /* 0x0007640801007387 */ /* 0x000fe80000100800 */
[----:B------:R-:W4:Y:S04]  /*a0c00*/  LDL.LU R19, [R1+0x1fc8] ;  /* 0x001fc80001137983 */ /* 0x000f280000300800 */
[----:B------:R-:W4:Y:S01]  /*a0c10*/  LDL.LU R15, [R1+0x1fcc] ;  /* 0x001fcc00010f7983 */ /* 0x000f220000300800 */
[----:B--2---:R-:W-:-:S05]  /*a0c20*/  IMAD.X R23, R18, 0x1, R16, P6 ;  /* 0x0000000112177824 */ /* 0x004fca00030e0610 */
[----:B------:R0:W-:Y:S04]  /*a0c30*/  STL.64 [R1+0x1348], R22 ;  /* 0x0013481601007387 */ /* 0x0001e80000100a00 */
[----:B0-----:R-:W2:Y:S01]  /*a0c40*/  LDL.LU.64 R22, [R1+0x47d0] ;  /* 0x0047d00001167983 */ /* 0x001ea20000300a00 */
[----:B---3--:R-:W-:Y:S02]  /*a0c50*/  F2FP.SATFINITE.E4M3.F32.PACK_AB_MERGE_C R9, R20, R9, RZ ;  /* 0x000000091409723e */ /* 0x008fe400048070ff */
[----:B------:R-:W-:-:S03]  /*a0c60*/  IADD3 R8, P6, PT, R26, R0, RZ ;  /* 0x000000001a087210 */ /* 0x000fc60007fde0ff */
[----:B------:R0:W-:Y:S04]  /*a0c70*/  STL [R1+0x4b4], R9 ;  /* 0x0004b40901007387 */ /* 0x0001e80000100800 */
[----:B------:R-:W-:Y:S01]  /*a0c80*/  STL [R1+0x47a0], R0 ;  /* 0x0047a00001007387 */ /* 0x000fe20000100800 */
[----:B----4-:R-:W-:Y:S02]  /*a0c90*/  F2FP.SATFINITE.E4M3.F32.PACK_AB_MERGE_C R3, R3, R4, RZ ;  /* 0x000000040303723e */ /* 0x010fe400048070ff */
[----:B--2---:R-:W-:Y:S01]  /*a0ca0*/  F2FP.SATFINITE.E4M3.F32.PACK_AB_MERGE_C R20, R22, R28, RZ ;  /* 0x0000001c1614723e */ /* 0x004fe200048070ff */
[----:B0-----:R-:W-:-:S04]  /*a0cb0*/  IMAD.X R9, R18, 0x1, R23, P6 ;  /* 0x0000000112097824 */ /* 0x001fc800030e0617 */
[----:B------:R-:W-:Y:S04]  /*a0cc0*/  STL [R1+0x4b0], R20 ;  /* 0x0004b01401007387 */ /* 0x000fe80000100800 */
[----:B------:R0:W-:Y:S04]  /*a0cd0*/  STL.64 [R1+0x1340], R8 ;  /* 0x0013400801007387 */ /* 0x0001e80000100a00 */
[----:B0-----:R-:W2:Y:S04]  /*a0ce0*/  LDL.LU.64 R8, [R1+0x47c8] ;  /* 0x0047c80001087983 */ /* 0x001ea80000300a00 */
[----:B------:R-:W3:Y:S04]  /*a0cf0*/  LDL.LU R0, [R1+0x1fa0] ;  /* 0x001fa00001007983 */ /* 0x000ee80000300800 */
[----:B------:R-:W3:Y:S04]  /*a0d00*/  LDL.LU R20, [R1+0x1fa4] ;  /* 0x001fa40001147983 */ /* 0x000ee80000300800 */
[----:B------:R-:W4:Y:S04]  /*a0d10*/  LDL.LU R28, [R1+0x1fa8] ;  /* 0x001fa800011c7983 */ /* 0x000f280000300800 */
[----:B------:R-:W4:Y:S04]  /*a0d20*/  LDL.LU R22, [R1+0x1fac] ;  /* 0x001fac0001167983 */ /* 0x000f280000300800 */
[----:B------:R0:W-:Y:S04]  /*a0d30*/  STL [R1+0x47a4], R23 ;  /* 0x0047a41701007387 */ /* 0x0001e80000100800 */
[----:B0-----:R-:W2:Y:S04]  /*a0d40*/  LDL.LU R23, [R1+0x1fbc] ;  /* 0x001fbc0001177983 */ /* 0x001ea80000300800 */
[----:B------:R-:W2:Y:S04]  /*a0d50*/  LDL.LU R4, [R1+0x47c4] ;  /* 0x0047c40001047983 */ /* 0x000ea80000300800 */
[----:B------:R0:W-:Y:S04]  /*a0d60*/  STL [R1+0x3e0], R3 ;  /* 0x0003e00301007387 */ /* 0x0001e80000100800 */
[----:B0-----:R-:W2:Y:S01]  /*a0d70*/  LDL.LU R3, [R1+0x47c0] ;  /* 0x0047c00001037983 */ /* 0x001ea20000300800 */
[----:B------:R-:W-:-:S05]  /*a0d80*/  F2FP.SATFINITE.E4M3.F32.PACK_AB_MERGE_C R7, R7, R6, RZ ;  /* 0x000000060707723e */ /* 0x000fca00048070ff */
[----:B------:R0:W-:Y:S01]  /*a0d90*/  STL [R1+0x3e8], R7 ;  /* 0x0003e80701007387 */ /* 0x0001e20000100800 */
[----:B--2---:R-:W-:-:S03]  /*a0da0*/  IADD3 R6, P6, PT, R26, R3, RZ ;  /* 0x000000031a067210 */ /* 0x004fc60007fde0ff */
[----:B------:R1:W-:Y:S02]  /*a0db0*/  STL [R1+0x4790], R3 ;  /* 0x0047900301007387 */ /* 0x0003e40000100800 */
[----:B0-----:R-:W-:Y:S02]  /*a0dc0*/  IMAD.X R7, R18, 0x1, R4, P6 ;  /* 0x0000000112077824 */ /* 0x001fe400030e0604 */
[----:B-1----:R-:W2:Y:S04]  /*a0dd0*/  LDL.LU R3, [R1+0x1fb8] ;  /* 0x001fb80001037983 */ /* 0x002ea80000300800 */
[----:B------:R0:W-:Y:S04]  /*a0de0*/  STL.64 [R1+0x1338], R6 ;  /* 0x0013380601007387 */ /* 0x0001e80000100a00 */
[----:B0-----:R-:W2:Y:S01]  /*a0df0*/  LDL.LU.64 R6, [R1+0x47b8] ;  /* 0x0047b80001067983 */ /* 0x001ea20000300a00 */
[----:B------:R-:W-:-:S02]  /*a0e00*/  F2FP.SATFINITE.E4M3.F32.PACK_AB_MERGE_C R13, R13, R12, RZ ;  /* 0x0000000c0d0d723e */ /* 0x000fc400048070ff */
[----:B------:R-:W-:Y:S02]  /*a0e10*/  F2FP.SATFINITE.E4M3.F32.PACK_AB_MERGE_C R12, R25, R29, RZ ;  /* 0x0000001d190c723e */ /* 0x000fe400048070ff */
[----:B------:R-:W3:Y:S04]  /*a0e20*/  LDL.LU R29, [R1+0x1f90] ;  /* 0x001f9000011d7983 */ /* 0x000ee80000300800 */
[----:B------:R-:W-:Y:S04]  /*a0e30*/  STL [R1+0x3c4], R13 ;  /* 0x0003c40d01007387 */ /* 0x000fe80000100800 */
[----:B------:R-:W3:Y:S04]  /*a0e40*/  LDL.LU R25, [R1+0x1f94] ;  /* 0x001f940001197983 */ /* 0x000ee80000300800 */
[----:B------:R0:W-:Y:S02]  /*a0e50*/  STL [R1+0x3c8], R12 ;  /* 0x0003c80c01007387 */ /* 0x0001e40000100800 */
[----:B0-----:R-:W-:-:S02]  /*a0e60*/  IADD3 R12, P6, PT, R26, R5, RZ ;  /* 0x000000051a0c7210 */ /* 0x001fc40007fde0ff */
        /* <DEDUP_REMOVED lines=13> */
[----:B0-----:R-:W-:-:S05]  /*a0f40*/  IADD3 R12, P6, PT, R26, R7, RZ ;  /* 0x000000071a0c7210 */ /* 0x001fca0007fde0ff */
[----:B------:R-:W-:Y:S01]  /*a0f50*/  IMAD.X R13, R18, 0x1, R9, P6 ;  /* 0x00000001120d7824 */ /* 0x000fe200030e0609 */
[----:B------:R-:W-:Y:S04]  /*a0f60*/  STL.64 [R1+0x4788], R6 ;  /* 0x0047880601007387 */ /* 0x000fe80000100a00 */
[----:B------:R0:W-:Y:S04]  /*a0f70*/  STL.64 [R1+0x1328], R12 ;  /* 0x0013280c01007387 */ /* 0x0001e80000100a00 */
[----:B0-----:R-:W2:Y:S01]  /*a0f80*/  LDL.LU.64 R12, [R1+0x47b0] ;  /* 0x0047b000010c7983 */ /* 0x001ea20000300a00 */
[----:B---3--:R-:W-:-:S02]  /*a0f90*/  F2FP.SATFINITE.E4M3.F32.PACK_AB_MERGE_C R6, R5, R4, RZ ;  /* 0x000000040506723e */ /* 0x008fc400048070ff */
[----:B------:R-:W-:Y:S02]  /*a0fa0*/  IADD3 R4, P6, PT, R26, R8, RZ ;  /* 0x000000081a047210 */ /* 0x000fe40007fde0ff */
[----:B------:R-:W-:Y:S01]  /*a0fb0*/  F2FP.SATFINITE.E4M3.F32.PACK_AB_MERGE_C R3, R23, R3, RZ ;  /* 0x000000031703723e */ /* 0x000fe200048070ff */
[----:B------:R-:W-:Y:S02]  /*a0fc0*/  STL [R1+0x1418], R6 ;  /* 0x0014180601007387 */ /* 0x000fe40000100800 */
[----:B------:R-:W-:Y:S02]  /*a0fd0*/  IMAD.X R5, R18, 0x1, R10, P6 ;  /* 0x0000000112057824 */ /* 0x000fe400030e060a */
[----:B------:R-:W-:Y:S04]  /*a0fe0*/  STL.64 [R1+0x47a8], R8 ;  /* 0x0047a80801007387 */ /* 0x000fe80000100a00 */
[----:B------:R0:W-:Y:S04]  /*a0ff0*/  STL [R1+0x1414], R3 ;  /* 0x0014140301007387 */ /* 0x0001e80000100800 */
[----:B------:R1:W-:Y:S01]  /*a1000*/  STL.64 [R1+0x1320], R4 ;  /* 0x0013200401007387 */ /* 0x0003e20000100a00 */
[----:B0-----:R-:W-:-:S02]  /*a1010*/  F2FP.SATFINITE.E4M3.F32.PACK_AB_MERGE_C R3, R20, R0, RZ ;  /* 0x000000001403723e */ /* 0x001fc400048070ff */
[----:B----4-:R-:W-:Y:S02]  /*a1020*/  F2FP.SATFINITE.E4M3.F32.PACK_AB_MERGE_C R0, R22, R28, RZ ;  /* 0x0000001c1600723e */ /* 0x010fe400048070ff */
[----:B-1----:R-:W-:Y:S01]  /*a1030*/  IADD3 R4, P6, PT, R26, R11, RZ ;  /* 0x0000000b1a047210 */ /* 0x002fe20007fde0ff */
[----:B------:R-:W-:Y:S04]  /*a1040*/  STL [R1+0x1428], R3 ;  /* 0x0014280301007387 */ /* 0x000fe80000100800 */
[----:B------:R0:W-:Y:S04]  /*a1050*/  STL [R1+0x1424], R0 ;  /* 0x0014240001007387 */ /* 0x0001e80000100800 */
[----:B------:R-:W3:Y:S04]  /*a1060*/  LDL.LU R23, [R1+0x2038] ;  /* 0x0020380001177983 */ /* 0x000ee80000300800 */
[----:B0-----:R-:W3:Y:S01]  /*a1070*/  LDL.LU R0, [R1+0x203c] ;  /* 0x00203c0001007983 */ /* 0x001ee20000300800 */
[----:B--2---:R-:W-:-:S02]  /*a1080*/  F2FP.SATFINITE.E4M3.F32.PACK_AB_MERGE_C R9, R24, R27, RZ ;  /* 0x0000001b1809723e */ /* 0x004fc400048070ff */
[----:B------:R-:W-:Y:S01]  /*a1090*/  F2FP.SATFINITE.E4M3.F32.PACK_AB_MERGE_C R8, R15, R19, RZ ;  /* 0x000000130f08723e */ /* 0x000fe200048070ff */
[----:B------:R-:W-:Y:S01]  /*a10a0*/  IMAD.X R5, R18, 0x1, R12, P6 ;  /* 0x0000000112057824 */ /* 0x000fe200030e060c */
[----:B------:R-:W-:-:S04]  /*a10b0*/  IADD3 R6, P6, PT, R26, R13, RZ ;  /* 0x0000000d1a067210 */ /* 0x000fc80007fde0ff */
[----:B------:R0:W-:Y:S01]  /*a10c0*/  STL.64 [R1+0x1310], R4 ;  /* 0x0013100401007387 */ /* 0x0001e20000100a00 */
[----:B------:R-:W-:-:S03]  /*a10d0*/  IMAD.X R7, R18, 0x1, R14, P6 ;  /* 0x0000000112077824 */ /* 0x000fc600030e060e */
[----:B0-----:R-:W2:Y:S04]  /*a10e0*/  LDL.LU R4, [R1+0x2020] ;  /* 0x0020200001047983 */ /* 0x001ea80000300800 */
[----:B------:R-:W2:Y:S04]  /*a10f0*/  LDL.LU R5, [R1+0x2024] ;  /* 0x0020240001057983 */ /* 0x000ea80000300800 */
[----:B------:R-:W-:Y:S04]  /*a1100*/  STL.64 [R1+0x4780], R12 ;  /* 0x0047800c01007387 */ /* 0x000fe80000100a00 */
[----:B------:R0:W-:Y:S04]  /*a1110*/  STL.64 [R1+0x1318], R6 ;  /* 0x0013180601007387 */ /* 0x0001e80000100a00 */
[----:B------:R-:W4:Y:S01]  /*a1120*/  LDL.LU R3, [R1+0x2028] ;  /* 0x0020280001037983 */ /* 0x000f220000300800 */
[----:B0-----:R-:W-:-:S03]  /*a1130*/  F2FP.SATFINITE.E4M3.F32.PACK_AB_MERGE_C R7, R25, R29, RZ ;  /* 0x0000001d1907723e */ /* 0x001fc600048070ff */
[----:B------:R-:W2:Y:S04]  /*a1140*/  LDL.LU R6, [R1+0x2010] ;  /* 0x0020100001067983 */ /* 0x000ea80000300800 */
[----:B------:R0:W-:Y:S04]  /*a1150*/  STL [R1+0x145c], R7 ;  /* 0x00145c0701007387 */ /* 0x0001e80000100800 */
[----:B0-----:R-:W2:Y:S04]  /*a1160*/  LDL.LU R7, [R1+0x2014] ;  /* 0x0020140001077983 */ /* 0x001ea80000300800 */
[----:B------:R-:W2:Y:S04]  /*a1170*/  LDL.LU R12, [R1+0x2018] ;  /* 0x00201800010c7983 */ /* 0x000ea80000300800 */
[----:B------:R-:W2:Y:S04]  /*a1180*/  LDL.LU R13, [R1+0x201c] ;  /* 0x00201c00010d7983 */ /* 0x000ea80000300800 */
[----:B------:R-:W2:Y:S04]  /*a1190*/  LDL.LU R28, [R1+0x2000] ;  /* 0x00200000011c7983 */ /* 0x000ea80000300800 */
[----:B------:R-:W2:Y:S04]  /*a11a0*/  LDL.LU R18, [R1+0x2004] ;  /* 0x0020040001127983 */ /* 0x000ea80000300800 */
[----:B------:R-:W2:Y:S04]  /*a11b0*/  LDL.LU R26, [R1+0x2008] ;  /* 0x00200800011a7983 */ /* 0x000ea80000300800 */
[----:B------:R-:W-:Y:S04]  /*a11c0*/  STL [R1+0x144c], R9 ;  /* 0x00144c0901007387 */ /* 0x000fe80000100800 */
[----:B------:R-:W2:Y:S04]  /*a11d0*/  LDL.LU R25, [R1+0x200c] ;  /* 0x00200c0001197983 */ /* 0x000ea80000300800 */
[----:B------:R-:W-:Y:S04]  /*a11e0*/  STL [R1+0x1498], R8 ;  /* 0x0014980801007387 */ /* 0x000fe80000100800 */
[----:B------:R-:W2:Y:S04]  /*a11f0*/  LDL.LU R27, [R1+0x1f80] ;  /* 0x001f8000011b7983 */ /* 0x000ea80000300800 */
[----:B------:R-:W2:Y:S04]  /*a1200*/  LDL.LU R15, [R1+0x1f84] ;  /* 0x001f8400010f7983 */ /* 0x000ea80000300800 */
[----:B------:R-:W2:Y:S04]  /*a1210*/  LDL.LU R22, [R1+0x60] ;  /* 0x0000600001167983 */ /* 0x000ea80000300800 */
[----:B--2---:R0:W-:Y:S04]  /*a1220*/  STL [R1+0x4778], R22 ;  /* 0x0047781601007387 */ /* 0x0041e80000100800 */
[----:B0-----:R-:W2:Y:S02]  /*a1230*/  LDL.LU R22, [R1+0x5c] ;  /* 0x00005c0001167983 */ /* 0x001ea40000300800 */
[----:B--2---:R-:W-:-:S05]  /*a1240*/  SHF.R.S32.HI R8, RZ, 0x1f, R22 ;  /* 0x0000001fff087819 */ /* 0x004fca0000011416 */
[----:B------:R0:W-:Y:S04]  /*a1250*/  STL [R1+0x8], R8 ;  /* 0x0000080801007387 */ /* 0x0001e80000100800 */
[----:B------:R-:W2:Y:S04]  /*a1260*/  LDL.LU R20, [R1+0x1f88] ;  /* 0x001f880001147983 */ /* 0x000ea80000300800 */
[----:B------:R-:W2:Y:S01]  /*a1270*/  LDL.LU R29, [R1+0x1f8c] ;  /* 0x001f8c00011d7983 */ /* 0x000ea20000300800 */
[----:B0-----:R-:W-:-:S03]  /*a1280*/  IADD3 R8, P6, PT, R22, R2, RZ ;  /* 0x0000000216087210 */ /* 0x001fc60007fde0ff */
[----:B------:R-:W2:Y:S04]  /*a1290*/  LDL.LU R24, [R1+0x1f70] ;  /* 0x001f700001187983 */ /* 0x000ea80000300800 */
[----:B------:R-:W2:Y:S04]  /*a12a0*/  LDL.LU R19, [R1+0x1f74] ;  /* 0x001f740001137983 */ /* 0x000ea80000300800 */
[----:B------:R0:W-:Y:S04]  /*a12b0*/  STL [R1+0x4774], R2 ;  /* 0x0047740201007387 */ /* 0x0001e80000100800 */
[----:B0-----:R-:W2:Y:S01]  /*a12c0*/  LDL.LU R2, [R1+0x8] ;  /* 0x0000080001027983 */ /* 0x001ea20000300800 */
[----:B---3--:R-:W-:Y:S01]  /*a12d0*/  F2FP.SATFINITE.E4M3.F32.PACK_AB_MERGE_C R0, R0, R23, RZ ;  /* 0x000000170000723e */ /* 0x008fe200048070ff */
[----:B--2---:R-:W-:-:S05]  /*a12e0*/  IMAD.X R9, R2, 0x1, R16, P6 ;  /* 0x0000000102097824 */ /* 0x004fca00030e0610 */
[----:B------:R0:W-:Y:S04]  /*a12f0*/  STL.64 [R1+0x1308], R8 ;  /* 0x0013080801007387 */ /* 0x0001e80000100a00 */
[----:B0-----:R-:W2:Y:S04]  /*a1300*/  LDL.LU.64 R8, [R1+0x47a8] ;  /* 0x0047a80001087983 */ /* 0x001ea80000300a00 */
[----:B------:R-:W3:Y:S04]  /*a1310*/  LDL.LU R23, [R1+0x47a4] ;  /* 0x0047a40001177983 */ /* 0x000ee80000300800 */
[----:B------:R0:W-:Y:S04]  /*a1320*/  STL [R1+0x148c], R0 ;  /* 0x00148c0001007387 */ /* 0x0001e80000100800 */
[----:B0-----:R-:W2:Y:S01]  /*a1330*/  LDL.LU R0, [R1+0x47a0] ;  /* 0x0047a00001007983 */ /* 0x001ea20000300800 */
[----:B------:R-:W-:-:S05]  /*a1340*/  F2FP.SATFINITE.E4M3.F32.PACK_AB_MERGE_C R5, R5, R4, RZ ;  /* 0x000000040505723e */ /* 0x000fca00048070ff */
[----:B------:R-:W-:Y:S01]  /*a1350*/  STL [R1+0x14b8], R5 ;  /* 0x0014b80501007387 */ /* 0x000fe20000100800 */
[----:B--2---:R-:W-:-:S03]  /*a1360*/  IADD3 R4, P6, PT, R22, R0, RZ ;  /* 0x0000000016047210 */ /* 0x004fc60007fde0ff */
[----:B------:R0:W-:Y:S04]  /*a1370*/  STL [R1+0x476c], R0 ;  /* 0x00476c0001007387 */ /* 0x0001e80000100800 */
[----:B0-----:R-:W4:Y:S01]  /*a1380*/  LDL.LU R0, [R1+0x202c] ;  /* 0x00202c0001007983 */ /* 0x001f220000300800 */
[----:B---3--:R-:W-:-:S05]  /*a1390*/  IMAD.X R5, R2, 0x1, R23, P6 ;  /* 0x0000000102057824 */ /* 0x008fca00030e0617 */
[----:B------:R0:W-:Y:S04]  /*a13a0*/  STL.64 [R1+0x1300], R4 ;  /* 0x0013000401007387 */ /* 0x0001e80000100a00 */
[----:B0-----:R-:W2:Y:S01]  /*a13b0*/  LDL.LU.64 R4, [R1+0x4798] ;  /* 0x0047980001047983 */ /* 0x001ea20000300a00 */
[----:B----4-:R-:W-:-:S03]  /*a13c0*/  F2FP.SATFINITE.E4M3.F32.PACK_AB_MERGE_C R0, R0, R3, RZ ;  /* 0x000000030000723e */ /* 0x010fc600048070ff */
[----:B------:R-:W3:Y:S04]  /*a13d0*/  LDL.LU R3, [R1+0x4790] ;  /* 0x0047900001037983 */ /* 0x000ee80000300800 */
[----:B------:R0:W-:Y:S02]  /*a13e0*/  STL [R1+0x14ac], R0 ;  /* 0x0014ac0001007387 */ /* 0x0001e40000100800 */
[----:B0-----:R-:W-:-:S05]  /*a13f0*/  F2FP.SATFINITE.E4M3.F32.PACK_AB_MERGE_C R0, R7, R6, RZ ;  /* 0x000000060700723e */ /* 0x001fca00048070ff */
[----:B------:R-:W-:Y:S01]  /*a1400*/  STL [R1+0x14d8], R0 ;  /* 0x0014d80001007387 */ /* 0x000fe20000100800 */
[----:B---3--:R-:W-:-:S05]  /*a1410*/  IADD3 R6, P6, PT, R22, R3, RZ ;  /* 0x0000000316067210 */ /* 0x008fca0007fde0ff */
[----:B--2---:R-:W-:-:S05]  /*a1420*/  IMAD.X R7, R2, 0x1, R4, P6 ;  /* 0x0000000102077824 */ /* 0x004fca00030e0604 */
[----:B------:R0:W-:Y:S04]  /*a1430*/  STL.64 [R1+0x12f0], R6 ;  /* 0x0012f00601007387 */ /* 0x0001e80000100a00 */
[----:B0-----:R-:W2:Y:S01]  /*a1440*/  LDL.LU.64 R6, [R1+0x4788] ;  /* 0x0047880001067983 */ /* 0x001ea20000300a00 */
[----:B------:R-:W-:Y:S02]  /*a1450*/  F2FP.SATFINITE.E4M3.F32.PACK_AB_MERGE_C R13, R13, R12, RZ ;  /* 0x0000000c0d0d723e */ /* 0x000fe400048070ff */
[----:B------:R-:W-:Y:S02]  /*a1460*/  IADD3 R12, P6, PT, R22, R5, RZ ;  /* 0x00000005160c7210 */ /* 0x000fe40007fde0ff */
[----:B------:R-:W-:Y:S01]  /*a1470*/  F2FP.SATFINITE.E4M3.F32.PACK_AB_MERGE_C R0, R18, R28, RZ ;  /* 0x0000001c1200723e */ /* 0x000fe200048070ff */
[----:B------:R-:W-:Y:S04]  /*a1480*/  STL [R1+0x14cc], R13 ;  /* 0x0014cc0d01007387 */ /* 0x000fe80000100800 */
[----:B------:R0:W-:Y:S04]  /*a1490*/  STL [R1+0x475c], R5 ;  /* 0x00475c0501007387 */ /* 0x0001e80000100800 */
[----:B------:R1:W-:Y:S04]  /*a14a0*/  STL [R1+0x1508], R0 ;  /* 0x0015080001007387 */ /* 0x0003e80000100800 */
[----:B0-----:R-:W3:Y:S01]  /*a14b0*/  LDL.LU R5, [R1+0x13a4] ;  /* 0x0013a40001057983 */ /* 0x001ee20000300800 */
[----:B-1----:R-:W-:Y:S01]  /*a14c0*/  F2FP.SATFINITE.E4M3.F32.PACK_AB_MERGE_C R0, R15, R27, RZ ;  /* 0x0000001b0f00723e */ /* 0x002fe200048070ff */
[----:B--2---:R-:W-:-:S05]  /*a14d0*/  IMAD.X R13, R2, 0x1, R6, P6 ;  /* 0x00000001020d7824 */ /* 0x004fca00030e0606 */
[----:B------:R0:W-:Y:S04]  /*a14e0*/  STL.64 [R1+0x12f8], R12 ;  /* 0x0012f80c01007387 */ /* 0x0001e80000100a00 */
[----:B------:R-:W2:Y:S01]  /*a14f0*/  LDL.LU R28, [R1+0x13a8] ;  /* 0x0013a800011c7983 */ /* 0x000ea20000300800 */
[----:B0-----:R-:W-:-:S05]  /*a1500*/  F2FP.SATFINITE.E4M3.F32.PACK_AB_MERGE_C R12, R25, R26, RZ ;  /* 0x0000001a190c723e */ /* 0x001fca00048070ff */
[----:B------:R0:W-:Y:S04]  /*a1510*/  STL [R1+0x14fc], R12 ;  /* 0x0014fc0c01007387 */ /* 0x0001e80000100800 */
[----:B------:R-:W2:Y:S04]  /*a1520*/  LDL.LU R26, [R1+0x13ac] ;  /* 0x0013ac00011a7983 */ /* 0x000ea80000300800 */
[----:B------:R1:W-:Y:S01]  /*a1530*/  STL [R1+0x152c], R0 ;  /* 0x00152c0001007387 */ /* 0x0003e20000100800 */
[----:B0-----:R-:W-:-:S03]  /*a1540*/  IADD3 R12, P6, PT, R22, R7, RZ ;  /* 0x00000007160c7210 */ /* 0x001fc60007fde0ff */
[----:B------:R-:W4:Y:S04]  /*a1550*/  LDL.LU R18, [R1+0x12c0] ;  /* 0x0012c00001127983 */ /* 0x000f280000300800 */
[----:B------:R-:W4:Y:S01]  /*a1560*/  LDL.LU R25, [R1+0x12c4] ;  /* 0x0012c40001197983 */ /* 0x000f220000300800 */
[----:B------:R-:W-:-:S03]  /*a1570*/  IMAD.X R13, R2, 0x1, R9, P6 ;  /* 0x00000001020d7824 */ /* 0x000fc600030e0609 */
[----:B------:R-:W2:Y:S01]  /*a1580*/  LDL.LU R27, [R1+0x12c8] ;  /* 0x0012c800011b7983 */ /* 0x000ea20000300800 */
[----:B-1----:R-:W-:-:S03]  /*a1590*/  F2FP.SATFINITE.E4M3.F32.PACK_AB_MERGE_C R0, R19, R24, RZ ;  /* 0x000000181300723e */ /* 0x002fc600048070ff */
[----:B------:R-:W2:Y:S04]  /*a15a0*/  LDL.LU R15, [R1+0x12cc] ;  /* 0x0012cc00010f7983 */ /* 0x000ea80000300800 */
[----:B------:R0:W-:Y:S04]  /*a15b0*/  STL.64 [R1+0x4760], R6 ;  /* 0x0047600601007387 */ /* 0x0001e80000100a00 */
[----:B------:R-:W-:Y:S01]  /*a15c0*/  STL.64 [R1+0x12e8], R12 ;  /* 0x0012e80c01007387 */ /* 0x000fe20000100a00 */
[----:B0-----:R-:W-:-:S05]  /*a15d0*/  F2FP.SATFINITE.E4M3.F32.PACK_AB_MERGE_C R6, R29, R20, RZ ;  /* 0x000000141d06723e */ /* 0x001fca00048070ff */
[----:B------:R-:W-:Y:S04]  /*a15e0*/  STL [R1+0x150c], R6 ;  /* 0x00150c0601007387 */ /* 0x000fe80000100800 */
[----:B------:R0:W-:Y:S04]  /*a15f0*/  STL [R1+0x99c], R0 ;  /* 0x00099c0001007387 */ /* 0x0001e80000100800 */
[----:B0-----:R-:W2:Y:S04]  /*a1600*/  LDL.LU R0, [R1+0x12b0] ;  /* 0x0012b00001007983 */ /* 0x001ea80000300800 */
[----:B------:R-:W2:Y:S04]  /*a1610*/  LDL.LU R6, [R1+0x12b8] ;  /* 0x0012b80001067983 */ /* 0x000ea80000300800 */
[----:B------:R-:W2:Y:S04]  /*a1620*/  LDL.LU R24, [R1+0x12bc] ;  /* 0x0012bc0001187983 */ /* 0x000ea80000300800 */
[----:B--2---:R0:W-:Y:S04]  /*a1630*/  STL [R1+0x4770], R24 ;  /* 0x0047701801007387 */ /* 0x0041e80000100800 */
[----:B0-----:R-:W3:Y:S04]  /*a1640*/  LDL.LU R24, [R1+0x13a0] ;  /* 0x0013a00001187983 */ /* 0x001ee80000300800 */
[----:B------:R-:W2:Y:S01]  /*a1650*/  LDL.LU R7, [R1+0x12a0] ;  /* 0x0012a00001077983 */ /* 0x000ea20000300800 */
[----:B------:R-:W-:-:S05]  /*a1660*/  IADD3 R12, P6, PT, R22, R8, RZ ;  /* 0x00000008160c7210 */ /* 0x000fca0007fde0ff */
[----:B------:R-:W-:Y:S01]  /*a1670*/  IMAD.X R13, R2, 0x1, R10, P6 ;  /* 0x00000001020d7824 */ /* 0x000fe200030e060a */
[----:B--2---:R0:W-:Y:S04]  /*a1680*/  STL [R1+0x4768], R7 ;  /* 0x0047680701007387 */ /* 0x0041e80000100800 */
[----:B0-----:R-:W2:Y:S04]  /*a1690*/  LDL.LU R7, [R1+0x12b4] ;  /* 0x0012b40001077983 */ /* 0x001ea80000300800 */
[----:B------:R-:W2:Y:S04]  /*a16a0*/  LDL.LU R20, [R1+0x12a4] ;  /* 0x0012a40001147983 */ /* 0x000ea80000300800 */
[----:B------:R-:W2:Y:S04]  /*a16b0*/  LDL.LU R29, [R1+0x12a8] ;  /* 0x0012a800011d7983 */ /* 0x000ea80000300800 */
[----:B------:R-:W2:Y:S04]  /*a16c0*/  LDL.LU R19, [R1+0x12ac] ;  /* 0x0012ac0001137983 */ /* 0x000ea80000300800 */
[----:B------:R0:W-:Y:S04]  /*a16d0*/  STL.64 [R1+0x4750], R8 ;  /* 0x0047500801007387 */ /* 0x0001e80000100a00 */
[----:B0-----:R-:W2:Y:S04]  /*a16e0*/  LDL.LU R8, [R1+0x1f78] ;  /* 0x001f780001087983 */ /* 0x001ea80000300800 */
[----:B------:R-:W2:Y:S04]  /*a16f0*/  LDL.LU R9, [R1+0x1f7c] ;  /* 0x001f7c0001097983 */ /* 0x000ea80000300800 */
[----:B------:R0:W-:Y:S04]  /*a1700*/  STL.64 [R1+0x12e0], R12 ;  /* 0x0012e00c01007387 */ /* 0x0001e80000100a00 */
[----:B0-----:R-:W4:Y:S01]  /*a1710*/  LDL.LU.64 R12, [R1+0x4780] ;  /* 0x00478000010c7983 */ /* 0x001f220000300a00 */
[----:B---3--:R-:W-:-:S02]  /*a1720*/  F2FP.SATFINITE.E4M3.F32.PACK_AB_MERGE_C R5, R5, R24, RZ ;  /* 0x000000180505723e */ /* 0x008fc400048070ff */
[----:B--2---:R-:W-:Y:S02]  /*a1730*/  F2FP.SATFINITE.E4M3.F32.PACK_AB_MERGE_C R9, R9, R8, RZ ;  /* 0x000000080909723e */ /* 0x004fe400048070ff */
[----:B------:R-:W-:-:S03]  /*a1740*/  IADD3 R8, P6, PT, R22, R11, RZ ;  /* 0x0000000b16087210 */ /* 0x000fc60007fde0ff */
[----:B------:R4:W-:Y:S04]  /*a1750*/  STL [R1+0xd68], R9 ;  /* 0x000d680901007387 */ /* 0x0009e80000100800 */
[----:B------:R-:W-:Y:S01]  /*a1760*/  STL [R1+0x760], R5 ;  /* 0x0007600501007387 */ /* 0x000fe20000100800 */
[----:B----4-:R-:W-:-:S05]  /*a1770*/  IMAD.X R9, R2, 0x1, R12, P6 ;  /* 0x0000000102097824 */ /* 0x010fca00030e060c */
[----:B------:R0:W-:Y:S02]  /*a1780*/  STL.64 [R1+0x12d0], R8 ;  /* 0x0012d00801007387 */ /* 0x0001e40000100a00 */
[----:B0-----:R-:W-:Y:S02]  /*a1790*/  IADD3 R8, P6, PT, R22, R13, RZ ;  /* 0x0000000d16087210 */ /* 0x001fe40007fde0ff */
[----:B------:R-:W2:Y:S03]  /*a17a0*/  LDL.LU R22, [R1+0x4778] ;  /* 0x0047780001167983 */ /* 0x000ea60000300800 */
[----:B------:R-:W-:Y:S02]  /*a17b0*/  IMAD.X R9, R2, 0x1, R14, P6 ;  /* 0x0000000102097824 */ /* 0x000fe400030e060e */
[----:B------:R-:W3:Y:S04]  /*a17c0*/  LDL.LU R2, [R1+0x4774] ;  /* 0x0047740001027983 */ /* 0x000ee80000300800 */
[----:B------:R0:W-:Y:S01]  /*a17d0*/  STL.64 [R1+0x12d8], R8 ;  /* 0x0012d80801007387 */ /* 0x0001e20000100a00 */
[----:B------:R-:W-:-:S03]  /*a17e0*/  F2FP.SATFINITE.E4M3.F32.PACK_AB_MERGE_C R24, R25, R18, RZ ;  /* 0x000000121918723e */ /* 0x000fc600048070ff */
[----:B------:R-:W4:Y:S01]  /*a17f0*/  LDL.LU R5, [R1+0x1290] ;  /* 0x0012900001057983 */ /* 0x000f220000300800 */
[----:B0-----:R-:W-:-:S03]  /*a1800*/  F2FP.SATFINITE.E4M3.F32.PACK_AB_MERGE_C R8, R26, R28, RZ ;  /* 0x0000001c1a08723e */ /* 0x001fc600048070ff */
[----:B------:R-:W4:Y:S01]  /*a1810*/  LDL.LU R26, [R1+0x1294] ;  /* 0x00129400011a7983 */ /* 0x000f220000300800 */
[----:B------:R-:W-:-:S03]  /*a1820*/  F2FP.SATFINITE.E4M3.F32.PACK_AB_MERGE_C R18, R15, R27, RZ ;  /* 0x0000001b0f12723e */ /* 0x000fc600048070ff */
[----:B------:R0:W-:Y:S04]  /*a1830*/  STL [R1+0xd6c], R8 ;  /* 0x000d6c0801007387 */ /* 0x0001e80000100800 */
[----:B0-----:R-:W4:Y:S04]  /*a1840*/  LDL.LU R8, [R1+0x1298] ;  /* 0x0012980001087983 */ /* 0x001f280000300800 */
[----:B------:R-:W4:Y:S04]  /*a1850*/  LDL.LU R9, [R1+0x129c] ;  /* 0x00129c0001097983 */ /* 0x000f280000300800 */
[----:B------:R3:W-:Y:S04]  /*a1860*/  STL [R1+0x3f4], R24 ;  /* 0x0003f41801007387 */ /* 0x0007e80000100800 */
[----:B------:R-:W-:Y:S01]  /*a1870*/  STL [R1+0xfc0], R18 ;  /* 0x000fc01201007387 */ /* 0x000fe20000100800 */
[----:B------:R-:W-:-:S02]  /*a1880*/  F2FP.SATFINITE.E4M3.F32.PACK_AB_MERGE_C R7, R7, R0, RZ ;  /* 0x000000000707723e */ /* 0x000fc400048070ff */
[----:B--2---:R-:W-:Y:S02]  /*a1890*/  SHF.R.S32.HI R15, RZ, 0x1f, R22 ;  /* 0x0000001fff0f7819 */ /* 0x004fe40000011416 */
[----:B---3--:R-:W-:-:S05]  /*a18a0*/  IADD3 R24, P6, PT, R22, R2, RZ ;  /* 0x0000000216187210 */ /* 0x008fca0007fde0ff */
[----:B------:R-:W-:-:S05]  /*a18b0*/  IMAD.X R25, R15, 0x1, R16, P6 ;  /* 0x000000010f197824 */ /* 0x000fca00030e0610 */
[----:B------:R0:W-:Y:S04]  /*a18c0*/  STL.64 [R1+0x12c0], R24 ;  /* 0x0012c01801007387 */ /* 0x0001e80000100a00 */
[----:B0-----:R-:W2:Y:S04]  /*a18d0*/  LDL.LU R24, [R1+0x4770] ;  /* 0x0047700001187983 */ /* 0x001ea80000300800 */
[----:B------:R-:W3:Y:S04]  /*a18e0*/  LDL.LU R28, [R1+0x1250] ;  /* 0x00125000011c7983 */ /* 0x000ee80000300800 */
[----:B------:R-:W3:Y:S04]  /*a18f0*/  LDL.LU R25, [R1+0x1254] ;  /* 0x0012540001197983 */ /* 0x000ee80000300800 */
[----:B------:R-:W3:Y:S04]  /*a1900*/  LDL.LU R18, [R1+0x1258] ;  /* 0x0012580001127983 */ /* 0x000ee80000300800 */
[----:B------:R-:W3:Y:S04]  /*a1910*/  LDL.LU R27, [R1+0x125c] ;  /* 0x00125c00011b7983 */ /* 0x000ee80000300800 */
[----:B------:R-:W3:Y:S04]  /*a1920*/  LDL.LU R0, [R1+0x476c] ;  /* 0x00476c0001007983 */ /* 0x000ee80000300800 */
[----:B------:R-:W-:Y:S01]  /*a1930*/  STL [R1+0x3e4], R7 ;  /* 0x0003e40701007387 */ /* 0x000fe20000100800 */
[----:B--2---:R-:W-:-:S03]  /*a1940*/  F2FP.SATFINITE.E4M3.F32.PACK_AB_MERGE_C R6, R24, R6, RZ ;  /* 0x000000061806723e */ /* 0x004fc600048070ff */
[----:B------:R-:W2:Y:S04]  /*a1950*/  LDL.LU R24, [R1+0x64] ;  /* 0x0000640001187983 */ /* 0x000ea80000300800 */
[----:B------:R3:W-:Y:S02]  /*a1960*/  STL [R1+0x12b8], R6 ;  /* 0x0012b80601007387 */ /* 0x0007e40000100800 */
[----:B---3--:R-:W-:Y:S02]  /*a1970*/  IADD3 R6, P6, PT, R22, R0, RZ ;  /* 0x0000000016067210 */ /* 0x008fe40007fde0ff */
[----:B------:R-:W-:Y:S03]  /*a1980*/  STL [R1+0x474c], R0 ;  /* 0x00474c0001007387 */ /* 0x000fe60000100800 */
[----:B------:R-:W-:-:S05]  /*a1990*/  IMAD.X R7, R15, 0x1, R23, P6 ;  /* 0x000000010f077824 */ /* 0x000fca00030e0617 */
[----:B------:R0:W-:Y:S04]  /*a19a0*/  STL.64 [R1+0x12b0], R6 ;  /* 0x0012b00601007387 */ /* 0x0001e80000100a00 */
[----:B0-----:R-:W3:Y:S01]  /*a19b0*/  LDL.LU R7, [R1+0x4768] ;  /* 0x0047680001077983 */ /* 0x001ee20000300800 */
[----:B------:R-:W-:-:S03]  /*a19c0*/  F2FP.SATFINITE.E4M3.F32.PACK_AB_MERGE_C R0, R19, R29, RZ ;  /* 0x0000001d1300723e */ /* 0x000fc600048070ff */
[----:B------:R-:W2:Y:S01]  /*a19d0*/  LDL.LU R29, [R1+0x1220] ;  /* 0x00122000011d7983 */ /* 0x000ea20000300800 */
[----:B----4-:R-:W-:Y:S02]  /*a19e0*/  F2FP.SATFINITE.E4M3.F32.PACK_AB_MERGE_C R26, R26, R5, RZ ;  /* 0x000000051a1a723e */ /* 0x010fe400048070ff */
[----:B---3--:R-:W-:-:S05]  /*a19f0*/  F2FP.SATFINITE.E4M3.F32.PACK_AB_MERGE_C R6, R20, R7, RZ ;  /* 0x000000071406723e */ /* 0x008fca00048070ff */
[----:B------:R0:W-:Y:S04]  /*a1a00*/  STL [R1+0x3c0], R6 ;  /* 0x0003c00601007387 */ /* 0x0001e80000100800 */
[----:B------:R-:W2:Y:S01]  /*a1a10*/  LDL.LU R19, [R1+0x1224] ;  /* 0x0012240001137983 */ /* 0x000ea20000300800 */
[----:B0-----:R-:W-:-:S03]  /*a1a20*/  IADD3 R6, P6, PT, R22, R3, RZ ;  /* 0x0000000316067210 */ /* 0x001fc60007fde0ff */
[----:B------:R0:W-:Y:S02]  /*a1a30*/  STL [R1+0x12a8], R0 ;  /* 0x0012a80001007387 */ /* 0x0001e40000100800 */
[----:B------:R-:W-:Y:S02]  /*a1a40*/  IMAD.X R7, R15, 0x1, R4, P6 ;  /* 0x000000010f077824 */ /* 0x000fe400030e0604 */
[----:B0-----:R-:W3:Y:S04]  /*a1a50*/  LDL.LU R0, [R1+0x1228] ;  /* 0x0012280001007983 */ /* 0x001ee80000300800 */
[----:B------:R-:W3:Y:S04]  /*a1a60*/  LDL.LU R20, [R1+0x122c] ;  /* 0x00122c0001147983 */ /* 0x000ee80000300800 */
[----:B------:R0:W-:Y:S04]  /*a1a70*/  STL [R1+0x4738], R3 ;  /* 0x0047380301007387 */ /* 0x0001e80000100800 */
[----:B0-----:R-:W4:Y:S04]  /*a1a80*/  LDL.LU R3, [R1+0x128c] ;  /* 0x00128c0001037983 */ /* 0x001f280000300800 */
[----:B------:R0:W-:Y:S04]  /*a1a90*/  STL.64 [R1+0x12a0], R6 ;  /* 0x0012a00601007387 */ /* 0x0001e80000100a00 */
[----:B0-----:R-:W2:Y:S04]  /*a1aa0*/  LDL.LU.64 R6, [R1+0x4760] ;  /* 0x0047600001067983 */ /* 0x001ea80000300a00 */
[----:B------:R0:W-:Y:S04]  /*a1ab0*/  STL [R1+0x473c], R4 ;  /* 0x00473c0401007387 */ /* 0x0001e80000100800 */
[----:B0-----:R-:W4:Y:S04]  /*a1ac0*/  LDL.LU R4, [R1+0x1288] ;  /* 0x0012880001047983 */ /* 0x001f280000300800 */
[----:B------:R-:W2:Y:S01]  /*a1ad0*/  LDL.LU R5, [R1+0x475c] ;  /* 0x00475c0001057983 */ /* 0x000ea20000300800 */
[----:B------:R-:W-:-:S03]  /*a1ae0*/  F2FP.SATFINITE.E4M3.F32.PACK_AB_MERGE_C R9, R9, R8, RZ ;  /* 0x000000080909723e */ /* 0x000fc600048070ff */
[----:B------:R0:W-:Y:S04]  /*a1af0*/  STL [R1+0x394], R26 ;  /* 0x0003941a01007387 */ /* 0x0001e80000100800 */
[----:B0-----:R-:W3:Y:S04]  /*a1b00*/  LDL.LU R26, [R1+0x4758] ;  /* 0x00475800011a7983 */ /* 0x001ee80000300800 */
[----:B------:R0:W-:Y:S01]  /*a1b10*/  STL [R1+0x1290], R9 ;  /* 0x0012900901007387 */ /* 0x0001e20000100800 */
[----:B--2---:R-:W-:-:S03]  /*a1b20*/  IADD3 R8, P6, PT, R22, R5, RZ ;  /* 0x0000000516087210 */ /* 0x004fc60007fde0ff */
[----:B------:R1:W-:Y:S02]  /*a1b30*/  STL [R1+0x4728], R5 ;  /* 0x0047280501007387 */ /* 0x0003e40000100800 */
[----:B0-----:R-:W-:Y:S02]  /*a1b40*/  IMAD.X R9, R15, 0x1, R6, P6 ;  /* 0x000000010f097824 */ /* 0x001fe400030e0606 */
[----:B-1----:R-:W2:Y:S04]  /*a1b50*/  LDL.LU R5, [R1+0x1284] ;  /* 0x0012840001057983 */ /* 0x002ea80000300800 */
[----:B------:R0:W-:Y:S04]  /*a1b60*/  STL.64 [R1+0x1278], R8 ;  /* 0x0012780801007387 */ /* 0x0001e80000100a00 */
[----:B0-----:R-:W2:Y:S04]  /*a1b70*/  LDL.LU.64 R8, [R1+0x4750] ;  /* 0x0047500001087983 */ /* 0x001ea80000300a00 */
[----:B------:R0:W-:Y:S04]  /*a1b80*/  STL [R1+0x472c], R6 ;  /* 0x00472c0601007387 */ /* 0x0001e80000100800 */
[----:B0-----:R-:W2:Y:S01]  /*a1b90*/  LDL.LU R6, [R1+0x1280] ;  /* 0x0012800001067983 */ /* 0x001ea20000300800 */
[----:B----4-:R-:W-:-:S02]  /*a1ba0*/  F2FP.SATFINITE.E4M3.F32.PACK_AB_MERGE_C R3, R3, R4, RZ ;  /* 0x000000040303723e */ /* 0x010fc400048070ff */
[----:B------:R-:W-:Y:S02]  /*a1bb0*/  IADD3 R4, P6, PT, R22, R7, RZ ;  /* 0x0000000716047210 */ /* 0x000fe40007fde0ff */
[----:B------:R-:W-:Y:S02]  /*a1bc0*/  F2FP.SATFINITE.E4M3.F32.PACK_AB_MERGE_C R25, R25, R28, RZ ;  /* 0x0000001c1919723e */ /* 0x000fe400048070ff */
[----:B------:R-:W-:Y:S02]  /*a1bd0*/  F2FP.SATFINITE.E4M3.F32.PACK_AB_MERGE_C R27, R27, R18, RZ ;  /* 0x000000121b1b723e */ /* 0x000fe400048070ff */
[----:B---3--:R-:W-:Y:S02]  /*a1be0*/  F2FP.SATFINITE.E4M3.F32.PACK_AB_MERGE_C R0, R20, R0, RZ ;  /* 0x000000001400723e */ /* 0x008fe400048070ff */
[----:B--2---:R-:W-:Y:S01]  /*a1bf0*/  F2FP.SATFINITE.E4M3.F32.PACK_AB_MERGE_C R6, R5, R6, RZ ;  /* 0x000000060506723e */ /* 0x004fe200048070ff */
[----:B------:R-:W-:-:S04]  /*a1c00*/  IMAD.X R5, R15, 0x1, R9, P6 ;  /* 0x000000010f057824 */ /* 0x000fc800030e0609 */
[----:B------:R-:W-:Y:S04]  /*a1c10*/  STL [R1+0x380], R6 ;  /* 0x0003800601007387 */ /* 0x000fe80000100800 */
[----:B------:R-:W-:Y:S04]  /*a1c20*/  STL [R1+0x1280], R3 ;  /* 0x0012800301007387 */ /* 0x000fe80000100800 */
[----:B------:R-:W-:Y:S04]  /*a1c30*/  STL [R1+0x4370], R25 ;  /* 0x0043701901007387 */ /* 0x000fe80000100800 */
[----:B------:R0:W-:Y:S04]  /*a1c40*/  STL.64 [R1+0x1270], R4 ;  /* 0x0012700401007387 */ /* 0x0001e80000100a00 */
[----:B------:R1:W-:Y:S01]  /*a1c50*/  STL [R1+0x4374], R27 ;  /* 0x0043741b01007387 */ /* 0x0003e20000100800 */
[----:B0-----:R-:W-:-:S03]  /*a1c60*/  IADD3 R4, P6, PT, R22, R8, RZ ;  /* 0x0000000816047210 */ /* 0x001fc60007fde0ff */
[----:B------:R-:W-:Y:S02]  /*a1c70*/  STL [R1+0x46a0], R26 ;  /* 0x0046a01a01007387 */ /* 0x000fe40000100800 */
[----:B------:R-:W-:Y:S02]  /*a1c80*/  IMAD.X R5, R15, 0x1, R10, P6 ;  /* 0x000000010f057824 */ /* 0x000fe400030e060a */
[----:B------:R-:W-:Y:S04]  /*a1c90*/  STL.64 [R1+0x4720], R8 ;  /* 0x0047200801007387 */ /* 0x000fe80000100a00 */
[----:B-1----:R-:W2:Y:S04]  /*a1ca0*/  LDL.LU R27, [R1+0x11f0] ;  /* 0x0011f000011b7983 */ /* 0x002ea80000300800 */
[----:B------:R-:W2:Y:S01]  /*a1cb0*/  LDL.LU R25, [R1+0x11f4] ;  /* 0x0011f40001197983 */ /* 0x000ea20000300800 */
[----:B------:R-:W-:-:S03]  /*a1cc0*/  F2FP.SATFINITE.E4M3.F32.PACK_AB_MERGE_C R3, R19, R29, RZ ;  /* 0x0000001d1303723e */ /* 0x000fc600048070ff */
[----:B------:R0:W-:Y:S04]  /*a1cd0*/  STL.64 [R1+0x1268], R4 ;  /* 0x0012680401007387 */ /* 0x0001e80000100a00 */
[----:B------:R-:W3:Y:S04]  /*a1ce0*/  LDL.LU R28, [R1+0x11f8] ;  /* 0x0011f800011c7983 */ /* 0x000ee80000300800 */
[----:B------:R-:W3:Y:S01]  /*a1cf0*/  LDL.LU R18, [R1+0x11fc] ;  /* 0x0011fc0001127983 */ /* 0x000ee20000300800 */
[----:B0-----:R-:W-:-:S03]  /*a1d00*/  IADD3 R4, P6, PT, R22, R11, RZ ;  /* 0x0000000b16047210 */ /* 0x001fc60007fde0ff */
[----:B------:R-:W4:Y:S02]  /*a1d10*/  LDL.LU R29, [R1+0x10e0] ;  /* 0x0010e000011d7983 */ /* 0x000f240000300800 */
[----:B------:R-:W-:Y:S02]  /*a1d20*/  IMAD.X R5, R15, 0x1, R12, P6 ;  /* 0x000000010f057824 */ /* 0x000fe400030e060c */
[----:B------:R-:W4:Y:S04]  /*a1d30*/  LDL.LU R19, [R1+0x10e4] ;  /* 0x0010e40001137983 */ /* 0x000f280000300800 */
[----:B------:R-:W-:Y:S04]  /*a1d40*/  STL [R1+0x1408], R3 ;  /* 0x0014080301007387 */ /* 0x000fe80000100800 */
[----:B------:R-:W-:Y:S04]  /*a1d50*/  STL.64 [R1+0x4710], R10 ;  /* 0x0047100a01007387 */ /* 0x000fe80000100a00 */
[----:B------:R0:W-:Y:S04]  /*a1d60*/  STL [R1+0x1404], R0 ;  /* 0x0014040001007387 */ /* 0x0001e80000100800 */
[----:B------:R1:W-:Y:S04]  /*a1d70*/  STL.64 [R1+0x1260], R4 ;  /* 0x0012600401007387 */ /* 0x0003e80000100a00 */
[----:B0-----:R-:W4:Y:S01]  /*a1d80*/  LDL.LU R0, [R1+0x10e8] ;  /* 0x0010e80001007983 */ /* 0x001f220000300800 */
[----:B-1----:R-:W-:-:S03]  /*a1d90*/  IADD3 R4, P6, PT, R22, R13, RZ ;  /* 0x0000000d16047210 */ /* 0x002fc60007fde0ff */
[----:B------:R-:W4:Y:S02]  /*a1da0*/  LDL.LU R22, [R1+0x10ec] ;  /* 0x0010ec0001167983 */ /* 0x000f240000300800 */
[----:B------:R-:W-:Y:S02]  /*a1db0*/  IMAD.X R5, R15, 0x1, R14, P6 ;  /* 0x000000010f057824 */ /* 0x000fe400030e060e */
[----:B------:R-:W-:Y:S04]  /*a1dc0*/  STL.64 [R1+0x4730], R12 ;  /* 0x0047300c01007387 */ /* 0x000fe80000100a00 */
[----:B------:R0:W-:Y:S04]  /*a1dd0*/  STL.64 [R1+0x1258], R4 ;  /* 0x0012580401007387 */ /* 0x0001e80000100a00 */
[----:B0-----:R-:W4:Y:S04]  /*a1de0*/  LDL.LU R4, [R1+0x10b8] ;  /* 0x0010b80001047983 */ /* 0x001f280000300800 */
[----:B------:R-:W4:Y:S04]  /*a1df0*/  LDL.LU R3, [R1+0x10bc] ;  /* 0x0010bc0001037983 */ /* 0x000f280000300800 */
[----:B------:R-:W4:Y:S04]  /*a1e00*/  LDL.LU R12, [R1+0x1080] ;  /* 0x00108000010c7983 */ /* 0x000f280000300800 */
[----:B------:R-:W4:Y:S01]  /*a1e10*/  LDL.LU R13, [R1+0x1084] ;  /* 0x00108400010d7983 */ /* 0x000f220000300800 */
[----:B--2---:R-:W-:-:S02]  /*a1e20*/  F2FP.SATFINITE.E4M3.F32.PACK_AB_MERGE_C R25, R25, R27, RZ ;  /* 0x0000001b1919723e */ /* 0x004fc400048070ff */
[----:B---3--:R-:W-:Y:S02]  /*a1e30*/  F2FP.SATFINITE.E4M3.F32.PACK_AB_MERGE_C R18, R18, R28, RZ ;  /* 0x0000001c1212723e */ /* 0x008fe400048070ff */
[----:B------:R-:W-:Y:S02]  /*a1e40*/  SHF.R.S32.HI R28, RZ, 0x1f, R24 ;  /* 0x0000001fff1c7819 */ /* 0x000fe40000011418 */
[----:B----4-:R-:W-:Y:S01]  /*a1e50*/  F2FP.SATFINITE.E4M3.F32.PACK_AB_MERGE_C R22, R22, R0, RZ ;  /* 0x000000001616723e */ /* 0x010fe200048070ff */
[----:B------:R0:W-:Y:S04]  /*a1e60*/  STL.64 [R1+0x4740], R12 ;  /* 0x0047400c01007387 */ /* 0x0001e80000100a00 */
[----:B0-----:R-:W2:Y:S04]  /*a1e70*/  LDL.LU R12, [R1+0x10b0] ;  /* 0x0010b000010c7983 */ /* 0x001ea80000300800 */
[----:B------:R-:W2:Y:S04]  /*a1e80*/  LDL.LU R13, [R1+0x10b4] ;  /* 0x0010b400010d7983 */ /* 0x000ea80000300800 */
[----:B------:R-:W3:Y:S04]  /*a1e90*/  LDL.LU R6, [R1+0x1088] ;  /* 0x0010880001067983 */ /* 0x000ee80000300800 */
[----:B------:R-:W3:Y:S04]  /*a1ea0*/  LDL.LU R5, [R1+0x108c] ;  /* 0x00108c0001057983 */ /* 0x000ee80000300800 */
[----:B------:R-:W4:Y:S04]  /*a1eb0*/  LDL.LU R8, [R1+0x1060] ;  /* 0x0010600001087983 */ /* 0x000f280000300800 */
[----:B------:R-:W4:Y:S04]  /*a1ec0*/  LDL.LU R9, [R1+0x1064] ;  /* 0x0010640001097983 */ /* 0x000f280000300800 */
[----:B------:R-:W3:Y:S04]  /*a1ed0*/  LDL.LU R20, [R1+0x1068] ;  /* 0x0010680001147983 */ /* 0x000ee80000300800 */
[----:B------:R-:W3:Y:S04]  /*a1ee0*/  LDL.LU R15, [R1+0x106c] ;  /* 0x00106c00010f7983 */ /* 0x000ee80000300800 */
[----:B------:R-:W3:Y:S04]  /*a1ef0*/  LDL.LU R10, [R1+0x1040] ;  /* 0x00104000010a7983 */ /* 0x000ee80000300800 */
[----:B------:R-:W3:Y:S04]  /*a1f00*/  LDL.LU R11, [R1+0x1044] ;  /* 0x00104400010b7983 */ /* 0x000ee80000300800 */
[----:B------:R-:W3:Y:S04]  /*a1f10*/  LDL.LU R26, [R1+0x300] ;  /* 0x00030000011a7983 */ /* 0x000ee80000300800 */
[----:B------:R0:W-:Y:S04]  /*a1f20*/  STL [R1+0x1410], R25 ;  /* 0x0014101901007387 */ /* 0x0001e80000100800 */
[----:B------:R-:W3:Y:S04]  /*a1f30*/  LDL.LU R27, [R1+0x304] ;  /* 0x00030400011b7983 */ /* 0x000ee80000300800 */
[----:B------:R1:W-:Y:S01]  /*a1f40*/  STL [R1+0x140c], R18 ;  /* 0x00140c1201007387 */ /* 0x0003e20000100800 */
[----:B0-----:R-:W-:-:S02]  /*a1f50*/  F2FP.SATFINITE.E4M3.F32.PACK_AB_MERGE_C R25, R19, R29, RZ ;  /* 0x0000001d1319723e */ /* 0x001fc400048070ff */
[----:B-1----:R-:W-:-:S03]  /*a1f60*/  IADD3 R18, P6, PT, R24, R2, RZ ;  /* 0x0000000218127210 */ /* 0x002fc60007fde0ff */
[----:B------:R0:W-:Y:S02]  /*a1f70*/  STL [R1+0x1420], R25 ;  /* 0x0014201901007387 */ /* 0x0001e40000100800 */
[----:B------:R-:W-:Y:S02]  /*a1f80*/  IMAD.X R19, R28, 0x1, R16, P6 ;  /* 0x000000011c137824 */ /* 0x000fe400030e0610 */
[----:B0-----:R-:W3:Y:S04]  /*a1f90*/  LDL.LU R25, [R1+0x30c] ;  /* 0x00030c0001197983 */ /* 0x001ee80000300800 */
[----:B------:R0:W-:Y:S04]  /*a1fa0*/  STL.64 [R1+0x1250], R18 ;  /* 0x0012501201007387 */ /* 0x0001e80000100a00 */
[----:B0-----:R-:W3:Y:S04]  /*a1fb0*/  LDL.LU R18, [R1+0x18c] ;  /* 0x00018c0001127983 */ /* 0x001ee80000300800 */
[----:B------:R-:W3:Y:S04]  /*a1fc0*/  LDL.LU R29, [R1+0xe4] ;  /* 0x0000e400011d7983 */ /* 0x000ee80000300800 */
[----:B------:R-:W3:Y:S04]  /*a1fd0*/  LDL.LU R19, [R1+0xc] ;  /* 0x00000c0001137983 */ /* 0x000ee80000300800 */
[----:B------:R-:W3:Y:S04]  /*a1fe0*/  LDL.LU R0, [R1+0x474c] ;  /* 0x00474c0001007983 */ /* 0x000ee80000300800 */
[----:B------:R0:W-:Y:S04]  /*a1ff0*/  STL [R1+0x141c], R22 ;  /* 0x00141c1601007387 */ /* 0x0001e80000100800 */
[----:B0-----:R-:W4:Y:S01]  /*a2000*/  LDL.LU R22, [R1+0x4748] ;  /* 0x0047480001167983 */ /* 0x001f220000300800 */
[----:B------:R-:W-:-:S02]  /*a2010*/  F2FP.SATFINITE.E4M3.F32.PACK_AB_MERGE_C R3, R3, R4, RZ ;  /* 0x000000040303723e */ /* 0x000fc400048070ff */
[----:B--2---:R-:W-:-:S05]  /*a2020*/  F2FP.SATFINITE.E4M3.F32.PACK_AB_MERGE_C R13, R13, R12, RZ ;  /* 0x0000000c0d0d723e */ /* 0x004fca00048070ff */
[----:B------:R0:W-:Y:S01]  /*a2030*/  STL [R1+0x143c], R13 ;  /* 0x00143c0d01007387 */ /* 0x0001e20000100800 */
[----:B---3--:R-:W-:-:S05]  /*a2040*/  IADD3 R12, P6, PT, R24, R0, RZ ;  /* 0x00000000180c7210 */ /* 0x008fca0007fde0ff */
[----:B0-----:R-:W-:-:S05]  /*a2050*/  IMAD.X R13, R28, 0x1, R23, P6 ;  /* 0x000000011c0d7824 */ /* 0x001fca00030e0617 */
[----:B------:R0:W-:Y:S04]  /*a2060*/  STL.64 [R1+0x1240], R12 ;  /* 0x0012400c01007387 */ /* 0x0001e80000100a00 */
[----:B0-----:R-:W2:Y:S04]  /*a2070*/  LDL.LU.64 R12, [R1+0x4740] ;  /* 0x00474000010c7983 */ /* 0x001ea80000300a00 */
[----:B----4-:R0:W-:Y:S04]  /*a2080*/  STL.64 [R1+0x46f8], R22 ;  /* 0x0046f81601007387 */ /* 0x0101e80000100a00 */
[----:B0-----:R-:W3:Y:S04]  /*a2090*/  LDL.LU R22, [R1+0x104c] ;  /* 0x00104c0001167983 */ /* 0x001ee80000300800 */
[----:B------:R-:W4:Y:S04]  /*a20a0*/  LDL.LU R23, [R1+0x308] ;  /* 0x0003080001177983 */ /* 0x000f280000300800 */
        /* <DEDUP_REMOVED lines=8> */
[----:B------:R0:W-:Y:S04]  /*a2130*/  STL.64 [R1+0x1248], R12 ;  /* 0x0012480c01007387 */ /* 0x0001e80000100a00 */
[----:B0-----:R-:W2:Y:S04]  /*a2140*/  LDL.LU.64 R12, [R1+0x4730] ;  /* 0x00473000010c7983 */ /* 0x001ea80000300a00 */
[----:B------:R-:W3:Y:S04]  /*a2150*/  LDL.LU R6, [R1+0x472c] ;  /* 0x00472c0001067983 */ /* 0x000ee80000300800 */
[----:B------:R0:W-:Y:S04]  /*a2160*/  STL [R1+0x147c], R5 ;  /* 0x00147c0501007387 */ /* 0x0001e80000100800 */
[----:B0-----:R-:W2:Y:S01]  /*a2170*/  LDL.LU R5, [R1+0x4728] ;  /* 0x0047280001057983 */ /* 0x001ea20000300800 */
[----:B------:R-:W-:-:S05]  /*a2180*/  F2FP.SATFINITE.E4M3.F32.PACK_AB_MERGE_C R9, R9, R8, RZ ;  /* 0x000000080909723e */ /* 0x000fca00048070ff */
[----:B------:R3:W-:Y:S01]  /*a2190*/  STL [R1+0x14a8], R9 ;  /* 0x0014a80901007387 */ /* 0x0007e20000100800 */
[----:B--2---:R-:W-:-:S05]  /*a21a0*/  IADD3 R8, P6, PT, R24, R5, RZ ;  /* 0x0000000518087210 */ /* 0x004fca0007fde0ff */
[----:B---3--:R-:W-:-:S05]  /*a21b0*/  IMAD.X R9, R28, 0x1, R6, P6 ;  /* 0x000000011c097824 */ /* 0x008fca00030e0606 */
[----:B------:R0:W-:Y:S04]  /*a21c0*/  STL.64 [R1+0x1238], R8 ;  /* 0x0012380801007387 */ /* 0x0001e80000100a00 */
[----:B0-----:R-:W2:Y:S01]  /*a21d0*/  LDL.LU.64 R8, [R1+0x4720] ;  /* 0x0047200001087983 */ /* 0x001ea20000300a00 */
[----:B------:R-:W-:Y:S02]  /*a21e0*/  F2FP.SATFINITE.E4M3.F32.PACK_AB_MERGE_C R15, R15, R20, RZ ;  /* 0x000000140f0f723e */ /* 0x000fe400048070ff */
[----:B------:R-:W-:Y:S01]  /*a21f0*/  F2FP.SATFINITE.E4M3.F32.PACK_AB_MERGE_C R11, R11, R10, RZ ;  /* 0x0000000a0b0b723e */ /* 0x000fe200048070ff */
[----:B------:R-:W3:Y:S01]  /*a2200*/  LDL.LU R20, [R1+0x471c] ;  /* 0x00471c0001147983 */ /* 0x000ee20000300800 */
[----:B------:R-:W-:-:S03]  /*a2210*/  IADD3 R10, P6, PT, R24, R7, RZ ;  /* 0x00000007180a7210 */ /* 0x000fc60007fde0ff */
[----:B------:R0:W-:Y:S04]  /*a2220*/  STL [R1+0x149c], R15 ;  /* 0x00149c0f01007387 */ /* 0x0001e80000100800 */
[----:B0-----:R-:W3:Y:S04]  /*a2230*/  LDL.LU R15, [R1+0x4718] ;  /* 0x00471800010f7983 */ /* 0x001ee80000300800 */
[----:B------:R-:W-:Y:S04]  /*a2240*/  STL [R1+0x14c8], R11 ;  /* 0x0014c80b01007387 */ /* 0x000fe80000100800 */
[----:B------:R0:W-:Y:S04]  /*a2250*/  STL.64 [R1+0x46e8], R6 ;  /* 0x0046e80601007387 */ /* 0x0001e80000100a00 */
[----:B0-----:R-:W3:Y:S01]  /*a2260*/  LDL.LU R7, [R1+0x1048] ;  /* 0x0010480001077983 */ /* 0x001ee20000300800 */
[----:B--2---:R-:W-:-:S05]  /*a2270*/  IMAD.X R11, R28, 0x1, R9, P6 ;  /* 0x000000011c0b7824 */ /* 0x004fca00030e0609 */
[----:B------:R0:W-:Y:S04]  /*a2280*/  STL.64 [R1+0x1230], R10 ;  /* 0x0012300a01007387 */ /* 0x0001e80000100a00 */
[----:B0-----:R-:W2:Y:S01]  /*a2290*/  LDL.LU.64 R10, [R1+0x4710] ;  /* 0x00471000010a7983 */ /* 0x001ea20000300a00 */
[----:B------:R-:W-:-:S03]  /*a22a0*/  F2FP.SATFINITE.E4M3.F32.PACK_AB_MERGE_C R6, R27, R26, RZ ;  /* 0x0000001a1b06723e */ /* 0x000fc600048070ff */
[----:B------:R-:W4:Y:S01]  /*a22b0*/  LDL.LU R26, [R1+0x194] ;  /* 0x00019400011a7983 */ /* 0x000f220000300800 */
[----:B---3--:R-:W-:-:S05]  /*a22c0*/  F2FP.SATFINITE.E4M3.F32.PACK_AB_MERGE_C R7, R22, R7, RZ ;  /* 0x000000071607723e */ /* 0x008fca00048070ff */
[----:B------:R-:W-:Y:S04]  /*a22d0*/  STL [R1+0x14bc], R7 ;  /* 0x0014bc0701007387 */ /* 0x000fe80000100800 */
[----:B------:R-:W3:Y:S04]  /*a22e0*/  LDL.LU R27, [R1+0xe8] ;  /* 0x0000e800011b7983 */ /* 0x000ee80000300800 */
[----:B------:R0:W-:Y:S02]  /*a22f0*/  STL [R1+0x14f8], R6 ;  /* 0x0014f80601007387 */ /* 0x0001e40000100800 */
[----:B0-----:R-:W-:-:S02]  /*a2300*/  IADD3 R6, P6, PT, R24, R8, RZ ;  /* 0x0000000818067210 */ /* 0x001fc40007fde0ff */
[----:B------:R0:W-:Y:S02]  /*a2310*/  STL.64 [R1+0x46d8], R8 ;  /* 0x0046d80801007387 */ /* 0x0001e40000100a00 */
[----:B0-----:R-:W-:Y:S02]  /*a2320*/  LOP3.LUT R9, R18, 0xffff, RZ, 0xc0, !PT ;  /* 0x0000ffff12097812 */ /* 0x001fe400078ec0ff */
[----:B------:R-:W-:Y:S01]  /*a2330*/  LOP3.LUT R8, R29, 0xffff, RZ, 0xc0, !PT ;  /* 0x0000ffff1d087812 */ /* 0x000fe200078ec0ff */
[----:B--2---:R-:W-:-:S05]  /*a2340*/  IMAD.X R7, R28, 0x1, R10, P6 ;  /* 0x000000011c077824 */ /* 0x004fca00030e060a */
[----:B------:R4:W-:Y:S02]  /*a2350*/  STL.64 [R1+0x1228], R6 ;  /* 0x0012280601007387 */ /* 0x0009e40000100a00 */
[----:B----4-:R-:W-:Y:S02]  /*a2360*/  F2FP.SATFINITE.E4M3.F32.PACK_AB_MERGE_C R6, R25, R23, RZ ;  /* 0x000000171906723e */ /* 0x010fe400048070ff */
[----:B------:R-:W-:Y:S02]  /*a2370*/  SHF.R.U32.HI R7, RZ, 0x8, R9 ;  /* 0x00000008ff077819 */ /* 0x000fe40000011609 */
[--C-:B------:R-:W-:Y:S01]  /*a2380*/  PRMT R9, R9, 0x3340, R8.reuse ;  /* 0x0000334009097816 */ /* 0x100fe20000000008 */
[----:B------:R0:W-:Y:S01]  /*a2390*/  STL [R1+0x14dc], R6 ;  /* 0x0014dc0601007387 */ /* 0x0001e20000100800 */
[----:B------:R-:W-:Y:S02]  /*a23a0*/  SHF.R.U32.HI R8, RZ, 0x8, R8 ;  /* 0x00000008ff087819 */ /* 0x000fe40000011608 */
[----:B------:R-:W-:Y:S01]  /*a23b0*/  LOP3.LUT R7, R7, 0xffff, RZ, 0xc0, !PT ;  /* 0x0000ffff07077812 */ /* 0x000fe200078ec0ff */
[----:B------:R-:W2:Y:S01]  /*a23c0*/  LDL.LU R25, [R1+0x12c] ;  /* 0x00012c0001197983 */ /* 0x000ea20000300800 */
[----:B------:R-:W-:-:S02]  /*a23d0*/  LOP3.LUT R8, R8, 0xffff, RZ, 0xc0, !PT ;  /* 0x0000ffff08087812 */ /* 0x000fc400078ec0ff */
[----:B0-----:R-:W-:-:S04]  /*a23e0*/  LOP3.LUT R6, R19, 0xffff, RZ, 0xc0, !PT ;  /* 0x0000ffff13067812 */ /* 0x001fc800078ec0ff */
[----:B------:R-:W-:Y:S02]  /*a23f0*/  PRMT R18, R6, 0x3340, R0 ;  /* 0x0000334006127816 */ /* 0x000fe40000000000 */
[----:B------:R-:W-:Y:S02]  /*a2400*/  PRMT R7, R7, 0x3340, R8 ;  /* 0x0000334007077816 */ /* 0x000fe40000000008 */
[----:B------:R-:W-:Y:S02]  /*a2410*/  PRMT R9, R9, 0x5410, R18 ;  /* 0x0000541009097816 */ /* 0x000fe40000000012 */
[----:B------:R-:W-:Y:S01]  /*a2420*/  IADD3 R8, P6, PT, R24, R11, RZ ;  /* 0x0000000b18087210 */ /* 0x000fe20007fde0ff */
[----:B------:R-:W4:Y:S04]  /*a2430*/  LDL.LU R18, [R1+0x2d8] ;  /* 0x0002d80001127983 */ /* 0x000f280000300800 */
[----:B------:R0:W-:Y:S04]  /*a2440*/  STL [R1+0x18ec], R9 ;  /* 0x0018ec0901007387 */ /* 0x0001e80000100800 */
[----:B------:R-:W4:Y:S01]  /*a2450*/  LDL.LU R19, [R1+0x264] ;  /* 0x0002640001137983 */ /* 0x000f220000300800 */
[----:B0-----:R-:W-:-:S03]  /*a2460*/  IMAD.X R9, R28, 0x1, R12, P6 ;  /* 0x000000011c097824 */ /* 0x001fc600030e060c */
[----:B------:R-:W-:Y:S04]  /*a2470*/  STL [R1+0x17ec], R7 ;  /* 0x0017ec0701007387 */ /* 0x000fe80000100800 */
[----:B------:R-:W4:Y:S04]  /*a2480*/  LDL.LU R29, [R1+0x2b0] ;  /* 0x0002b000011d7983 */ /* 0x000f280000300800 */
[----:B------:R0:W-:Y:S01]  /*a2490*/  STL.64 [R1+0x1220], R8 ;  /* 0x0012200801007387 */ /* 0x0001e20000100a00 */
[----:B------:R-:W-:-:S03]  /*a24a0*/  SHF.R.U32.HI R6, RZ, 0x8, R6 ;  /* 0x00000008ff067819 */ /* 0x000fc60000011606 */
[----:B------:R-:W-:Y:S01]  /*a24b0*/  STL.64 [R1+0x46c8], R12 ;  /* 0x0046c80c01007387 */ /* 0x000fe20000100a00 */
[----:B------:R-:W-:Y:S02]  /*a24c0*/  LOP3.LUT R6, R6, 0xffff, RZ, 0xc0, !PT ;  /* 0x0000ffff06067812 */ /* 0x000fe400078ec0ff */
[----:B0-----:R-:W-:Y:S02]  /*a24d0*/  IADD3 R8, P6, PT, R24, R13, RZ ;  /* 0x0000000d18087210 */ /* 0x001fe40007fde0ff */
[----:B------:R-:W4:Y:S03]  /*a24e0*/  LDL.LU R24, [R1+0x68] ;  /* 0x0000680001187983 */ /* 0x000f260000300800 */
[----:B------:R-:W-:Y:S02]  /*a24f0*/  IMAD.X R9, R28, 0x1, R14, P6 ;  /* 0x000000011c097824 */ /* 0x000fe400030e060e */
[----:B------:R-:W4:Y:S04]  /*a2500*/  LDL.LU R28, [R1+0x4708] ;  /* 0x00470800011c7983 */ /* 0x000f280000300800 */
[----:B------:R0:W-:Y:S02]  /*a2510*/  STL.64 [R1+0x1218], R8 ;  /* 0x0012180801007387 */ /* 0x0001e40000100a00 */
[----:B0-----:R-:W-:-:S02]  /*a2520*/  PRMT R8, R6, 0x3340, R0 ;  /* 0x0000334006087816 */ /* 0x001fc40000000000 */
[----:B------:R-:W-:-:S03]  /*a2530*/  LOP3.LUT R6, R15, 0xffff, RZ, 0xc0, !PT ;  /* 0x0000ffff0f067812 */ /* 0x000fc600078ec0ff */
[----:B------:R3:W-:Y:S04]  /*a2540*/  STL [R1+0x129c], R8 ;  /* 0x00129c0801007387 */ /* 0x0007e80000100800 */
[----:B------:R-:W4:Y:S01]  /*a2550*/  LDL.LU R15, [R1+0x4704] ;  /* 0x00470400010f7983 */ /* 0x000f220000300800 */
[----:B------:R-:W-:Y:S02]  /*a2560*/  LOP3.LUT R7, R26, 0xffff, RZ, 0xc0, !PT ;  /* 0x0000ffff1a077812 */ /* 0x000fe400078ec0ff */
[----:B---3--:R-:W-:-:S04]  /*a2570*/  LOP3.LUT R8, R27, 0xffff, RZ, 0xc0, !PT ;  /* 0x0000ffff1b087812 */ /* 0x008fc800078ec0ff */
[--C-:B------:R-:W-:Y:S02]  /*a2580*/  PRMT R9, R7, 0x3340, R8.reuse ;  /* 0x0000334007097816 */ /* 0x100fe40000000008 */
[----:B------:R-:W-:Y:S02]  /*a2590*/  SHF.R.U32.HI R7, RZ, 0x8, R7 ;  /* 0x00000008ff077819 */ /* 0x000fe40000011607 */
[----:B------:R-:W-:Y:S02]  /*a25a0*/  SHF.R.U32.HI R8, RZ, 0x8, R8 ;  /* 0x00000008ff087819 */ /* 0x000fe40000011608 */
[----:B------:R-:W-:Y:S02]  /*a25b0*/  PRMT R12, R6, 0x3340, R0 ;  /* 0x00003340060c7816 */ /* 0x000fe40000000000 */
[----:B------:R-:W-:Y:S02]  /*a25c0*/  SHF.R.U32.HI R6, RZ, 0x8, R6 ;  /* 0x00000008ff067819 */ /* 0x000fe40000011606 */
[----:B------:R-:W-:-:S02]  /*a25d0*/  LOP3.LUT R7, R7, 0xffff, RZ, 0xc0, !PT ;  /* 0x0000ffff07077812 */ /* 0x000fc400078ec0ff */
[----:B------:R-:W-:Y:S02]  /*a25e0*/  LOP3.LUT R8, R8, 0xffff, RZ, 0xc0, !PT ;  /* 0x0000ffff08087812 */ /* 0x000fe400078ec0ff */
[----:B------:R-:W-:Y:S02]  /*a25f0*/  PRMT R9, R9, 0x5410, R12 ;  /* 0x0000541009097816 */ /* 0x000fe4000000000c */
[----:B------:R-:W-:Y:S02]  /*a2600*/  LOP3.LUT R6, R6, 0xffff, RZ, 0xc0, !PT ;  /* 0x0000ffff06067812 */ /* 0x000fe400078ec0ff */
[----:B------:R-:W-:Y:S01]  /*a2610*/  PRMT R7, R7, 0x3340, R8 ;  /* 0x0000334007077816 */ /* 0x000fe20000000008 */
[----:B------:R-:W-:Y:S01]  /*a2620*/  STL [R1+0x18dc], R9 ;  /* 0x0018dc0901007387 */ /* 0x000fe20000100800 */
[----:B------:R-:W-:-:S03]  /*a2630*/  PRMT R6, R6, 0x3340, R0 ;  /* 0x0000334006067816 */ /* 0x000fc60000000000 */
[----:B------:R-:W-:Y:S04]  /*a2640*/  STL [R1+0x17d8], R7 ;  /* 0x0017d80701007387 */ /* 0x000fe80000100800 */
[----:B------:R0:W-:Y:S01]  /*a2650*/  STL [R1+0x1400], R6 ;  /* 0x0014000601007387 */ /* 0x0001e20000100800 */
[----:B--2---:R-:W-:Y:S02]  /*a2660*/  LOP3.LUT R8, R25, 0xffff, RZ, 0xc0, !PT ;  /* 0x0000ffff19087812 */ /* 0x004fe400078ec0ff */
[----:B----4-:R-:W-:Y:S02]  /*a2670*/  LOP3.LUT R12, R18, 0xffff, RZ, 0xc0, !PT ;  /* 0x0000ffff120c7812 */ /* 0x010fe400078ec0ff */
[----:B0-----:R-:W-:-:S04]  /*a2680*/  LOP3.LUT R6, R19, 0xffff, RZ, 0xc0, !PT ;  /* 0x0000ffff13067812 */ /* 0x001fc800078ec0ff */
[----:B------:R-:W-:Y:S02]  /*a2690*/  PRMT R22, R6, 0x3340, R0 ;  /* 0x0000334006167816 */ /* 0x000fe40000000000 */
[----:B------:R-:W-:Y:S02]  /*a26a0*/  LOP3.LUT R13, R29, 0xffff, RZ, 0xc0, !PT ;  /* 0x0000ffff1d0d7812 */ /* 0x000fe400078ec0ff */
[----:B------:R-:W-:-:S04]  /*a26b0*/  LOP3.LUT R7, R28, 0xffff, RZ, 0xc0, !PT ;  /* 0x0000ffff1c077812 */ /* 0x000fc800078ec0ff */
[----:B------:R-:W-:Y:S02]  /*a26c0*/  PRMT R19, R7, 0x3340, R0 ;  /* 0x0000334007137816 */ /* 0x000fe40000000000 */
[----:B------:R-:W-:Y:S02]  /*a26d0*/  SHF.R.S32.HI R26, RZ, 0x1f, R24 ;  /* 0x0000001fff1a7819 */ /* 0x000fe40000011418 */
[----:B------:R-:W-:Y:S02]  /*a26e0*/  LOP3.LUT R9, R15, 0xffff, RZ, 0xc0, !PT ;  /* 0x0000ffff0f097812 */ /* 0x000fe400078ec0ff */
[----:B------:R-:W2:Y:S02]  /*a26f0*/  LDL.LU R15, [R1+0x4700] ;  /* 0x00470000010f7983 */ /* 0x000ea40000300800 */
[----:B------:R-:W-:Y:S02]  /*a2700*/  PRMT R18, R8, 0x3340, R9 ;  /* 0x0000334008127816 */ /* 0x000fe40000000009 */
[----:B------:R-:W3:Y:S02]  /*a2710*/  LDL.LU R27, [R1+0x13c] ;  /* 0x00013c00011b7983 */ /* 0x000ee40000300800 */
[----:B------:R-:W-:-:S02]  /*a2720*/  PRMT R18, R18, 0x5410, R19 ;  /* 0x0000541012127816 */ /* 0x000fc40000000013 */
[----:B------:R-:W-:-:S04]  /*a2730*/  PRMT R19, R12, 0x3340, R13 ;  /* 0x000033400c137816 */ /* 0x000fc8000000000d */
[----:B------:R-:W-:Y:S02]  /*a2740*/  PRMT R19, R19, 0x5410, R22 ;  /* 0x0000541013137816 */ /* 0x000fe40000000016 */
[----:B------:R-:W-:Y:S01]  /*a2750*/  IADD3 R22, P6, PT, R24, R2, RZ ;  /* 0x0000000218167210 */ /* 0x000fe20007fde0ff */
[----:B------:R0:W-:Y:S04]  /*a2760*/  STL [R1+0x18d8], R18 ;  /* 0x0018d81201007387 */ /* 0x0001e80000100800 */
[----:B------:R-:W-:Y:S01]  /*a2770*/  IMAD.X R23, R26, 0x1, R16, P6 ;  /* 0x000000011a177824 */ /* 0x000fe200030e0610 */
[----:B0-----:R-:W4:Y:S04]  /*a2780*/  LDL.LU R18, [R1+0xb8] ;  /* 0x0000b80001127983 */ /* 0x001f280000300800 */
[----:B------:R-:W4:Y:S04]  /*a2790*/  LDL.LU R25, [R1+0x2dc] ;  /* 0x0002dc0001197983 */ /* 0x000f280000300800 */
[----:B------:R-:W4:Y:S04]  /*a27a0*/  LDL.LU R28, [R1+0x2b4] ;  /* 0x0002b400011c7983 */ /* 0x000f280000300800 */
[----:B------:R-:W-:Y:S04]  /*a27b0*/  STL [R1+0x18cc], R19 ;  /* 0x0018cc1301007387 */ /* 0x000fe80000100800 */
[----:B------:R0:W-:Y:S04]  /*a27c0*/  STL.64 [R1+0x1210], R22 ;  /* 0x0012101601007387 */ /* 0x0001e80000100a00 */
[----:B0-----:R-:W4:Y:S01]  /*a27d0*/  LDL.LU.64 R22, [R1+0x46f8] ;  /* 0x0046f80001167983 */ /* 0x001f220000300a00 */
[----:B------:R-:W-:-:S02]  /*a27e0*/  SHF.R.U32.HI R12, RZ, 0x8, R12 ;  /* 0x00000008ff0c7819 */ /* 0x000fc4000001160c */
[----:B------:R-:W-:Y:S02]  /*a27f0*/  SHF.R.U32.HI R13, RZ, 0x8, R13 ;  /* 0x00000008ff0d7819 */ /* 0x000fe4000001160d */
[----:B------:R-:W-:Y:S02]  /*a2800*/  SHF.R.U32.HI R8, RZ, 0x8, R8 ;  /* 0x00000008ff087819 */ /* 0x000fe40000011608 */
[----:B------:R-:W-:Y:S02]  /*a2810*/  SHF.R.U32.HI R9, RZ, 0x8, R9 ;  /* 0x00000008ff097819 */ /* 0x000fe40000011609 */
[----:B------:R-:W-:Y:S02]  /*a2820*/  LOP3.LUT R12, R12, 0xffff, RZ, 0xc0, !PT ;  /* 0x0000ffff0c0c7812 */ /* 0x000fe400078ec0ff */
[----:B------:R-:W-:Y:S02]  /*a2830*/  LOP3.LUT R13, R13, 0xffff, RZ, 0xc0, !PT ;  /* 0x0000ffff0d0d7812 */ /* 0x000fe400078ec0ff */
[----:B------:R-:W-:-:S02]  /*a2840*/  LOP3.LUT R8, R8, 0xffff, RZ, 0xc0, !PT ;  /* 0x0000ffff08087812 */ /* 0x000fc400078ec0ff */
[----:B------:R-:W-:Y:S02]  /*a2850*/  LOP3.LUT R9, R9, 0xffff, RZ, 0xc0, !PT ;  /* 0x0000ffff09097812 */ /* 0x000fe400078ec0ff */
[----:B------:R-:W-:Y:S02]  /*a2860*/  PRMT R13, R12, 0x3340, R13 ;  /* 0x000033400c0d7816 */ /* 0x000fe4000000000d */
[----:B------:R-:W-:Y:S02]  /*a2870*/  SHF.R.U32.HI R7, RZ, 0x8, R7 ;  /* 0x00000008ff077819 */ /* 0x000fe40000011607 */
[----:B------:R-:W-:Y:S02]  /*a2880*/  PRMT R12, R8, 0x3340, R9 ;  /* 0x00003340080c7816 */ /* 0x000fe40000000009 */
[----:B------:R-:W-:Y:S02]  /*a2890*/  IADD3 R8, P6, PT, R24, R0, RZ ;  /* 0x0000000018087210 */ /* 0x000fe40007fde0ff */
[----:B------:R-:W-:-:S02]  /*a28a0*/  SHF.R.U32.HI R6, RZ, 0x8, R6 ;  /* 0x00000008ff067819 */ /* 0x000fc40000011606 */
[----:B------:R-:W-:Y:S02]  /*a28b0*/  LOP3.LUT R7, R7, 0xffff, RZ, 0xc0, !PT ;  /* 0x0000ffff07077812 */ /* 0x000fe400078ec0ff */
[----:B------:R-:W-:Y:S02]  /*a28c0*/  LOP3.LUT R6, R6, 0xffff, RZ, 0xc0, !PT ;  /* 0x0000ffff06067812 */ /* 0x000fe400078ec0ff */
[--C-:B------:R-:W-:Y:S01]  /*a28d0*/  PRMT R7, R7, 0x3340, R0.reuse ;  /* 0x0000334007077816 */ /* 0x100fe20000000000 */
[----:B------:R3:W-:Y:S01]  /*a28e0*/  STL [R1+0x17c8], R13 ;  /* 0x0017c80d01007387 */ /* 0x0007e20000100800 */
[----:B------:R-:W-:-:S03]  /*a28f0*/  PRMT R6, R6, 0x3340, R0 ;  /* 0x0000334006067816 */ /* 0x000fc60000000000 */
[----:B------:R2:W-:Y:S01]  /*a2900*/  STL [R1+0x17ac], R12 ;  /* 0x0017ac0c01007387 */ /* 0x0005e20000100800 */
[----:B---3--:R-:W-:Y:S02]  /*a2910*/  LOP3.LUT R13, R27, 0xffff, RZ, 0xc0, !PT ;  /* 0x0000ffff1b0d7812 */ /* 0x008fe400078ec0ff */
[----:B--2---:R-:W-:Y:S02]  /*a2920*/  LOP3.LUT R12, R15, 0xffff, RZ, 0xc0, !PT ;  /* 0x0000ffff0f0c7812 */ /* 0x004fe400078ec0ff */
[----:B----4-:R-:W-:Y:S01]  /*a2930*/  LOP3.LUT R18, R18, 0xffff, RZ, 0xc0, !PT ;  /* 0x0000ffff12127812 */ /* 0x010fe200078ec0ff */
[----:B------:R-:W-:-:S05]  /*a2940*/  IMAD.X R9, R26, 0x1, R23, P6 ;  /* 0x000000011a097824 */ /* 0x000fca00030e0617 */
[----:B------:R-:W-:Y:S04]  /*a2950*/  STL.64 [R1+0x1208], R8 ;  /* 0x0012080801007387 */ /* 0x000fe80000100a00 */
[----:B------:R-:W-:Y:S04]  /*a2960*/  STL [R1+0x12ac], R7 ;  /* 0x0012ac0701007387 */ /* 0x000fe80000100800 */
[----:B------:R-:W2:Y:S04]  /*a2970*/  LDL.LU R29, [R1+0x2e0] ;  /* 0x0002e000011d7983 */ /* 0x000ea80000300800 */
[----:B------:R0:W-:Y:S04]  /*a2980*/  STL [R1+0x13fc], R6 ;  /* 0x0013fc0601007387 */ /* 0x0001e80000100800 */
[----:B------:R-:W3:Y:S01]  /*a2990*/  LDL.LU R19, [R1+0x250] ;  /* 0x0002500001137983 */ /* 0x000ee20000300800 */
[----:B0-----:R-:W-:-:S03]  /*a29a0*/  LOP3.LUT R6, R20, 0xffff, RZ, 0xc0, !PT ;  /* 0x0000ffff14067812 */ /* 0x001fc600078ec0ff */
[----:B------:R-:W4:Y:S01]  /*a29b0*/  LDL.LU R20, [R1+0x46f4] ;  /* 0x0046f40001147983 */ /* 0x000f220000300800 */
[----:B------:R-:W-:-:S03]  /*a29c0*/  PRMT R7, R6, 0x3340, R0 ;  /* 0x0000334006077816 */ /* 0x000fc60000000000 */
[----:B------:R0:W-:Y:S01]  /*a29d0*/  STL [R1+0x194c], R6 ;  /* 0x00194c0601007387 */ /* 0x0001e20000100800 */
[----:B------:R-:W-:Y:S02]  /*a29e0*/  LOP3.LUT R8, R25, 0xffff, RZ, 0xc0, !PT ;  /* 0x0000ffff19087812 */ /* 0x000fe400078ec0ff */
[----:B------:R-:W-:Y:S01]  /*a29f0*/  LOP3.LUT R9, R28, 0xffff, RZ, 0xc0, !PT ;  /* 0x0000ffff1c097812 */ /* 0x000fe200078ec0ff */
[----:B------:R-:W4:Y:S01]  /*a2a00*/  LDL.LU R15, [R1+0x46f0] ;  /* 0x0046f000010f7983 */ /* 0x000f220000300800 */
[----:B0-----:R-:W-:-:S04]  /*a2a10*/  PRMT R6, R13, 0x3340, R18 ;  /* 0x000033400d067816 */ /* 0x001fc80000000012 */
[----:B------:R-:W-:Y:S02]  /*a2a20*/  PRMT R25, R6, 0x5410, R7 ;  /* 0x0000541006197816 */ /* 0x000fe40000000007 */
[----:B------:R-:W-:Y:S02]  /*a2a30*/  PRMT R7, R12, 0x3340, R0 ;  /* 0x000033400c077816 */ /* 0x000fe40000000000 */
[----:B------:R-:W-:Y:S01]  /*a2a40*/  PRMT R6, R8, 0x3340, R9 ;  /* 0x0000334008067816 */ /* 0x000fe20000000009 */
[----:B------:R0:W-:Y:S03]  /*a2a50*/  STL [R1+0x18c8], R25 ;  /* 0x0018c81901007387 */ /* 0x0001e60000100800 */
[----:B0-----:R-:W-:Y:S02]  /*a2a60*/  PRMT R25, R6, 0x5410, R7 ;  /* 0x0000541006197816 */ /* 0x001fe40000000007 */
[----:B------:R-:W-:-:S05]  /*a2a70*/  IADD3 R6, P6, PT, R24, R3, RZ ;  /* 0x0000000318067210 */ /* 0x000fca0007fde0ff */
[----:B------:R-:W-:Y:S01]  /*a2a80*/  IMAD.X R7, R26, 0x1, R4, P6 ;  /* 0x000000011a077824 */ /* 0x000fe200030e0604 */
[----:B------:R-:W-:Y:S04]  /*a2a90*/  STL [R1+0x189c], R25 ;  /* 0x00189c1901007387 */ /* 0x000fe80000100800 */
[----:B------:R0:W-:Y:S04]  /*a2aa0*/  STL.64 [R1+0x11f8], R6 ;  /* 0x0011f80601007387 */ /* 0x0001e80000100a00 */
[----:B0-----:R-:W4:Y:S01]  /*a2ab0*/  LDL.LU.64 R6, [R1+0x46e8] ;  /* 0x0046e80001067983 */ /* 0x001f220000300a00 */
[----:B------:R-:W-:-:S02]  /*a2ac0*/  SHF.R.U32.HI R13, RZ, 0x8, R13 ;  /* 0x00000008ff0d7819 */ /* 0x000fc4000001160d */
[----:B------:R-:W-:Y:S01]  /*a2ad0*/  SHF.R.U32.HI R18, RZ, 0x8, R18 ;  /* 0x00000008ff127819 */ /* 0x000fe20000011612 */
[----:B------:R-:W4:Y:S01]  /*a2ae0*/  LDL.LU R27, [R1+0x1b8] ;  /* 0x0001b800011b7983 */ /* 0x000f220000300800 */
[----:B------:R-:W-:Y:S02]  /*a2af0*/  SHF.R.U32.HI R8, RZ, 0x8, R8 ;  /* 0x00000008ff087819 */ /* 0x000fe40000011608 */
[----:B------:R-:W-:Y:S02]  /*a2b00*/  SHF.R.U32.HI R9, RZ, 0x8, R9 ;  /* 0x00000008ff097819 */ /* 0x000fe40000011609 */
[----:B------:R-:W-:Y:S02]  /*a2b10*/  LOP3.LUT R13, R13, 0xffff, RZ, 0xc0, !PT ;  /* 0x0000ffff0d0d7812 */ /* 0x000fe400078ec0ff */
[----:B------:R-:W-:Y:S02]  /*a2b20*/  LOP3.LUT R18, R18, 0xffff, RZ, 0xc0, !PT ;  /* 0x0000ffff12127812 */ /* 0x000fe400078ec0ff */
[----:B------:R-:W-:-:S02]  /*a2b30*/  LOP3.LUT R8, R8, 0xffff, RZ, 0xc0, !PT ;  /* 0x0000ffff08087812 */ /* 0x000fc400078ec0ff */
[----:B------:R-:W-:Y:S02]  /*a2b40*/  LOP3.LUT R9, R9, 0xffff, RZ, 0xc0, !PT ;  /* 0x0000ffff09097812 */ /* 0x000fe400078ec0ff */
[----:B------:R-:W-:Y:S02]  /*a2b50*/  PRMT R13, R13, 0x3340, R18 ;  /* 0x000033400d0d7816 */ /* 0x000fe40000000012 */
[----:B------:R-:W-:-:S03]  /*a2b60*/  PRMT R8, R8, 0x3340, R9 ;  /* 0x0000334008087816 */ /* 0x000fc60000000009 */
[----:B------:R4:W-:Y:S04]  /*a2b70*/  STL [R1+0x17dc], R13 ;  /* 0x0017dc0d01007387 */ /* 0x0009e80000100800 */
[----:B------:R-:W4:Y:S04]  /*a2b80*/  LDL.LU R28, [R1+0x34] ;  /* 0x00003400011c7983 */ /* 0x000f280000300800 */
[----:B------:R0:W-:Y:S04]  /*a2b90*/  STL [R1+0x179c], R8 ;  /* 0x00179c0801007387 */ /* 0x0001e80000100800 */
[----:B------:R-:W4:Y:S01]  /*a2ba0*/  LDL.LU R18, [R1+0x100] ;  /* 0x0001000001127983 */ /* 0x000f220000300800 */
[----:B--2---:R-:W-:-:S02]  /*a2bb0*/  LOP3.LUT R25, R29, 0xffff, RZ, 0xc0, !PT ;  /* 0x0000ffff1d197812 */ /* 0x004fc400078ec0ff */
[----:B---3--:R-:W-:-:S04]  /*a2bc0*/  LOP3.LUT R19, R19, 0xffff, RZ, 0xc0, !PT ;  /* 0x0000ffff13137812 */ /* 0x008fc800078ec0ff */
[----:B------:R-:W-:Y:S02]  /*a2bd0*/  PRMT R9, R19, 0x3340, R0 ;  /* 0x0000334013097816 */ /* 0x000fe40000000000 */
[----:B----4-:R-:W-:Y:S02]  /*a2be0*/  LOP3.LUT R13, R15, 0xffff, RZ, 0xc0, !PT ;  /* 0x0000ffff0f0d7812 */ /* 0x010fe400078ec0ff */
[----:B------:R-:W2:Y:S02]  /*a2bf0*/  LDL.LU R15, [R1+0x46e0] ;  /* 0x0046e000010f7983 */ /* 0x000ea40000300800 */
[----:B0-----:R-:W-:Y:S02]  /*a2c00*/  PRMT R8, R25, 0x3340, R13 ;  /* 0x0000334019087816 */ /* 0x001fe4000000000d */
[----:B------:R-:W3:Y:S02]  /*a2c10*/  LDL.LU R29, [R1+0x28c] ;  /* 0x00028c00011d7983 */ /* 0x000ee40000300800 */
[----:B------:R-:W-:-:S02]  /*a2c20*/  PRMT R9, R8, 0x5410, R9 ;  /* 0x0000541008097816 */ /* 0x000fc40000000009 */
[----:B------:R-:W-:-:S03]  /*a2c30*/  IADD3 R8, P6, PT, R24, R5, RZ ;  /* 0x0000000518087210 */ /* 0x000fc60007fde0ff */
[----:B------:R0:W-:Y:S04]  /*a2c40*/  STL [R1+0x1898], R9 ;  /* 0x0018980901007387 */ /* 0x0001e80000100800 */
[----:B------:R-:W-:Y:S01]  /*a2c50*/  STL.64 [R1+0x46b8], R4 ;  /* 0x0046b80401007387 */ /* 0x000fe20000100a00 */
[----:B0-----:R-:W-:-:S05]  /*a2c60*/  IMAD.X R9, R26, 0x1, R6, P6 ;  /* 0x000000011a097824 */ /* 0x001fca00030e0606 */
[----:B------:R0:W-:Y:S04]  /*a2c70*/  STL.64 [R1+0x10e0], R8 ;  /* 0x0010e00801007387 */ /* 0x0001e80000100a00 */
[----:B0-----:R-:W4:Y:S01]  /*a2c80*/  LDL.LU.64 R8, [R1+0x46d8] ;  /* 0x0046d80001087983 */ /* 0x001f220000300a00 */
[----:B------:R-:W-:Y:S02]  /*a2c90*/  SHF.R.U32.HI R5, RZ, 0x8, R25 ;  /* 0x00000008ff057819 */ /* 0x000fe40000011619 */
[----:B------:R-:W-:Y:S01]  /*a2ca0*/  SHF.R.U32.HI R13, RZ, 0x8, R13 ;  /* 0x00000008ff0d7819 */ /* 0x000fe2000001160d */
[----:B------:R-:W3:Y:S01]  /*a2cb0*/  LDL.LU R25, [R1+0x15c] ;  /* 0x00015c0001197983 */ /* 0x000ee20000300800 */
[----:B------:R-:W-:Y:S02]  /*a2cc0*/  SHF.R.U32.HI R4, RZ, 0x8, R19 ;  /* 0x00000008ff047819 */ /* 0x000fe40000011613 */
[----:B------:R-:W-:-:S02]  /*a2cd0*/  LOP3.LUT R5, R5, 0xffff, RZ, 0xc0, !PT ;  /* 0x0000ffff05057812 */ /* 0x000fc400078ec0ff */
[----:B------:R-:W-:Y:S02]  /*a2ce0*/  LOP3.LUT R13, R13, 0xffff, RZ, 0xc0, !PT ;  /* 0x0000ffff0d0d7812 */ /* 0x000fe400078ec0ff */
[----:B------:R-:W-:Y:S02]  /*a2cf0*/  LOP3.LUT R4, R4, 0xffff, RZ, 0xc0, !PT ;  /* 0x0000ffff04047812 */ /* 0x000fe400078ec0ff */
[----:B------:R-:W-:Y:S02]  /*a2d00*/  PRMT R5, R5, 0x3340, R13 ;  /* 0x0000334005057816 */ /* 0x000fe4000000000d */
[----:B------:R-:W-:-:S03]  /*a2d10*/  PRMT R13, R4, 0x3340, R0 ;  /* 0x00003340040d7816 */ /* 0x000fc60000000000 */
[----:B------:R-:W-:Y:S04]  /*a2d20*/  STL [R1+0x178c], R5 ;  /* 0x00178c0501007387 */ /* 0x000fe80000100800 */
[----:B------:R-:W-:Y:S04]  /*a2d30*/  STL [R1+0x1298], R13 ;  /* 0x0012980d01007387 */ /* 0x000fe80000100800 */
[----:B------:R0:W-:Y:S04]  /*a2d40*/  STL.64 [R1+0x46b0], R6 ;  /* 0x0046b00601007387 */ /* 0x0001e80000100a00 */
[----:B------:R-:W3:Y:S01]  /*a2d50*/  LDL.LU R19, [R1+0xc4] ;  /* 0x0000c40001137983 */ /* 0x000ee20000300800 */
[----:B------:R-:W-:-:S02]  /*a2d60*/  IADD3 R4, P6, PT, R24, R7, RZ ;  /* 0x0000000718047210 */ /* 0x000fc40007fde0ff */
[----:B0-----:R-:W-:Y:S02]  /*a2d70*/  LOP3.LUT R7, R28, 0xffff, RZ, 0xc0, !PT ;  /* 0x0000ffff1c077812 */ /* 0x001fe400078ec0ff */
[----:B--2---:R-:W-:Y:S02]  /*a2d80*/  LOP3.LUT R13, R15, 0xffff, RZ, 0xc0, !PT ;  /* 0x0000ffff0f0d7812 */ /* 0x004fe400078ec0ff */
[----:B------:R-:W-:Y:S01]  /*a2d90*/  PRMT R15, R7, 0x3340, R0 ;  /* 0x00003340070f7816 */ /* 0x000fe20000000000 */
[----:B----4-:R-:W-:-:S05]  /*a2da0*/  IMAD.X R5, R26, 0x1, R9, P6 ;  /* 0x000000011a057824 */ /* 0x010fca00030e0609 */
[----:B------:R0:W-:Y:S02]  /*a2db0*/  STL.64 [R1+0x11f0], R4 ;  /* 0x0011f00401007387 */ /* 0x0001e40000100a00 */
[----:B0-----:R-:W-:-:S04]  /*a2dc0*/  SHF.R.U32.HI R4, RZ, 0x8, R12 ;  /* 0x00000008ff047819 */ /* 0x001fc8000001160c */
[----:B------:R-:W-:-:S04]  /*a2dd0*/  LOP3.LUT R4, R4, 0xffff, RZ, 0xc0, !PT ;  /* 0x0000ffff04047812 */ /* 0x000fc800078ec0ff */
[----:B------:R-:W-:Y:S02]  /*a2de0*/  PRMT R5, R4, 0x3340, R0 ;  /* 0x0000334004057816 */ /* 0x000fe40000000000 */
[----:B------:R-:W-:-:S03]  /*a2df0*/  LOP3.LUT R4, R27, 0xffff, RZ, 0xc0, !PT ;  /* 0x0000ffff1b047812 */ /* 0x000fc600078ec0ff */
[----:B------:R0:W-:Y:S01]  /*a2e00*/  STL [R1+0x1294], R5 ;  /* 0x0012940501007387 */ /* 0x0001e20000100800 */
[----:B---3--:R-:W-:Y:S02]  /*a2e10*/  LOP3.LUT R12, R29, 0xffff, RZ, 0xc0, !PT ;  /* 0x0000ffff1d0c7812 */ /* 0x008fe400078ec0ff */
[----:B0-----:R-:W-:-:S04]  /*a2e20*/  LOP3.LUT R5, R18, 0xffff, RZ, 0xc0, !PT ;  /* 0x0000ffff12057812 */ /* 0x001fc800078ec0ff */
[----:B------:R-:W-:-:S04]  /*a2e30*/  PRMT R6, R4, 0x3340, R5 ;  /* 0x0000334004067816 */ /* 0x000fc80000000005 */
[----:B------:R-:W-:Y:S02]  /*a2e40*/  PRMT R15, R6, 0x5410, R15 ;  /* 0x00005410060f7816 */ /* 0x000fe4000000000f */
[----:B------:R-:W-:Y:S02]  /*a2e50*/  SHF.R.U32.HI R6, RZ, 0x8, R13 ;  /* 0x00000008ff067819 */ /* 0x000fe4000001160d */
[--C-:B------:R-:W-:Y:S02]  /*a2e60*/  PRMT R13, R13, 0x3340, R12.reuse ;  /* 0x000033400d0d7816 */ /* 0x100fe4000000000c */
[----:B------:R-:W-:Y:S02]  /*a2e70*/  SHF.R.U32.HI R12, RZ, 0x8, R12 ;  /* 0x00000008ff0c7819 */ /* 0x000fe4000001160c */
[----:B------:R-:W-:Y:S02]  /*a2e80*/  SHF.R.U32.HI R4, RZ, 0x8, R4 ;  /* 0x00000008ff047819 */ /* 0x000fe40000011604 */
[----:B------:R-:W-:-:S02]  /*a2e90*/  SHF.R.U32.HI R5, RZ, 0x8, R5 ;  /* 0x00000008ff057819 */ /* 0x000fc40000011605 */
[----:B------:R-:W-:Y:S02]  /*a2ea0*/  LOP3.LUT R6, R6, 0xffff, RZ, 0xc0, !PT ;  /* 0x0000ffff06067812 */ /* 0x000fe400078ec0ff */
[----:B------:R-:W-:Y:S02]  /*a2eb0*/  LOP3.LUT R12, R12, 0xffff, RZ, 0xc0, !PT ;  /* 0x0000ffff0c0c7812 */ /* 0x000fe400078ec0ff */
[----:B------:R-:W-:Y:S02]  /*a2ec0*/  LOP3.LUT R4, R4, 0xffff, RZ, 0xc0, !PT ;  /* 0x0000ffff04047812 */ /* 0x000fe400078ec0ff */
[----:B------:R-:W-:Y:S01]  /*a2ed0*/  LOP3.LUT R5, R5, 0xffff, RZ, 0xc0, !PT ;  /* 0x0000ffff05057812 */ /* 0x000fe200078ec0ff */
[----:B------:R0:W-:Y:S03]  /*a2ee0*/  STL [R1+0x1894], R15 ;  /* 0x0018940f01007387 */ /* 0x0001e60000100800 */
[----:B------:R-:W-:Y:S01]  /*a2ef0*/  PRMT R5, R4, 0x3340, R5 ;  /* 0x0000334004057816 */ /* 0x000fe20000000005 */
[----:B------:R1:W-:Y:S04]  /*a2f00*/  STL [R1+0x304], R13 ;  /* 0x0003040d01007387 */ /* 0x0003e80000100800 */
[----:B------:R-:W2:Y:S01]  /*a2f10*/  LDL.LU R18, [R1+0x1bc] ;  /* 0x0001bc0001127983 */ /* 0x000ea20000300800 */
[----:B0-----:R-:W-:-:S03]  /*a2f20*/  PRMT R15, R6, 0x3340, R12 ;  /* 0x00003340060f7816 */ /* 0x001fc6000000000c */
[----:B------:R-:W3:Y:S01]  /*a2f30*/  LDL.LU R28, [R1+0x38] ;  /* 0x00003800011c7983 */ /* 0x000ee20000300800 */
[----:B------:R-:W-:-:S03]  /*a2f40*/  LOP3.LUT R4, R25, 0xffff, RZ, 0xc0, !PT ;  /* 0x0000ffff19047812 */ /* 0x000fc600078ec0ff */
[----:B------:R-:W4:Y:S01]  /*a2f50*/  LDL.LU R29, [R1+0x104] ;  /* 0x00010400011d7983 */ /* 0x000f220000300800 */
[----:B------:R-:W-:-:S03]  /*a2f60*/  LOP3.LUT R6, R22, 0xffff, RZ, 0xc0, !PT ;  /* 0x0000ffff16067812 */ /* 0x000fc600078ec0ff */
[----:B------:R-:W-:Y:S04]  /*a2f70*/  STL [R1+0x413c], R15 ;  /* 0x00413c0f01007387 */ /* 0x000fe80000100800 */
[----:B------:R0:W-:Y:S01]  /*a2f80*/  STL [R1+0x1768], R5 ;  /* 0x0017680501007387 */ /* 0x0001e20000100800 */
[----:B-1----:R-:W-:-:S03]  /*a2f90*/  PRMT R13, R6, 0x3340, R0 ;  /* 0x00003340060d7816 */ /* 0x002fc60000000000 */
[----:B------:R-:W4:Y:S01]  /*a2fa0*/  LDL.LU R22, [R1+0x46d0] ;  /* 0x0046d00001167983 */ /* 0x000f220000300800 */
[----:B0-----:R-:W-:-:S04]  /*a2fb0*/  LOP3.LUT R5, R19, 0xffff, RZ, 0xc0, !PT ;  /* 0x0000ffff13057812 */ /* 0x001fc800078ec0ff */
[----:B------:R-:W-:-:S04]  /*a2fc0*/  PRMT R12, R4, 0x3340, R5 ;  /* 0x00003340040c7816 */ /* 0x000fc80000000005 */
[----:B------:R-:W-:Y:S02]  /*a2fd0*/  PRMT R15, R12, 0x5410, R13 ;  /* 0x000054100c0f7816 */ /* 0x000fe4000000000d */
[----:B------:R-:W-:Y:S01]  /*a2fe0*/  IADD3 R12, P6, PT, R24, R8, RZ ;  /* 0x00000008180c7210 */ /* 0x000fe20007fde0ff */
[----:B------:R-:W-:Y:S04]  /*a2ff0*/  STL.64 [R1+0x46a8], R8 ;  /* 0x0046a80801007387 */ /* 0x000fe80000100a00 */
        /* <DEDUP_REMOVED lines=8> */
[----:B------:R-:W-:Y:S02]  /*a3080*/  LOP3.LUT R7, R7, 0xffff, RZ, 0xc0, !PT ;  /* 0x0000ffff07077812 */ /* 0x000fe400078ec0ff */
[----:B------:R-:W-:Y:S02]  /*a3090*/  LOP3.LUT R4, R4, 0xffff, RZ, 0xc0, !PT ;  /* 0x0000ffff04047812 */ /* 0x000fe400078ec0ff */
[----:B------:R-:W-:Y:S02]  /*a30a0*/  LOP3.LUT R5, R5, 0xffff, RZ, 0xc0, !PT ;  /* 0x0000ffff05057812 */ /* 0x000fe400078ec0ff */
[----:B------:R-:W-:-:S02]  /*a30b0*/  PRMT R7, R7, 0x3340, R0 ;  /* 0x0000334007077816 */ /* 0x000fc40000000000 */
[----:B------:R-:W-:-:S03]  /*a30c0*/  PRMT R4, R4, 0x3340, R5 ;  /* 0x0000334004047816 */ /* 0x000fc60000000005 */
[----:B------:R-:W-:Y:S04]  /*a30d0*/  STL [R1+0x13f8], R7 ;  /* 0x0013f80701007387 */ /* 0x000fe80000100800 */
[----:B------:R-:W4:Y:S04]  /*a30e0*/  LDL.LU R5, [R1+0x320] ;  /* 0x0003200001057983 */ /* 0x000f280000300800 */
[----:B------:R0:W-:Y:S04]  /*a30f0*/  STL [R1+0x1758], R4 ;  /* 0x0017580401007387 */ /* 0x0001e80000100800 */
[----:B0-----:R-:W4:Y:S01]  /*a3100*/  LDL.LU R4, [R1+0x270] ;  /* 0x0002700001047983 */ /* 0x001f220000300800 */
[----:B--2---:R-:W-:-:S03]  /*a3110*/  LOP3.LUT R8, R18, 0xffff, RZ, 0xc0, !PT ;  /* 0x0000ffff12087812 */ /* 0x004fc600078ec0ff */
[----:B------:R-:W2:Y:S01]  /*a3120*/  LDL.LU R18, [R1+0x2c4] ;  /* 0x0002c40001127983 */ /* 0x000ea20000300800 */
[----:B---3--:R-:W-:Y:S02]  /*a3130*/  LOP3.LUT R7, R28, 0xffff, RZ, 0xc0, !PT ;  /* 0x0000ffff1c077812 */ /* 0x008fe400078ec0ff */
[----:B------:R-:W-:Y:S02]  /*a3140*/  IADD3 R28, P6, PT, R24, R11, RZ ;  /* 0x0000000b181c7210 */ /* 0x000fe40007fde0ff */
[----:B----4-:R-:W-:Y:S02]  /*a3150*/  LOP3.LUT R9, R29, 0xffff, RZ, 0xc0, !PT ;  /* 0x0000ffff1d097812 */ /* 0x010fe400078ec0ff */
[----:B------:R-:W-:Y:S02]  /*a3160*/  PRMT R25, R7, 0x3340, R0 ;  /* 0x0000334007197816 */ /* 0x000fe40000000000 */
[----:B------:R-:W-:Y:S02]  /*a3170*/  PRMT R15, R8, 0x3340, R9 ;  /* 0x00003340080f7816 */ /* 0x000fe40000000009 */
[----:B------:R-:W-:-:S02]  /*a3180*/  SHF.R.U32.HI R8, RZ, 0x8, R8 ;  /* 0x00000008ff087819 */ /* 0x000fc40000011608 */
[----:B------:R-:W-:Y:S02]  /*a3190*/  SHF.R.U32.HI R9, RZ, 0x8, R9 ;  /* 0x00000008ff097819 */ /* 0x000fe40000011609 */
[----:B------:R-:W-:Y:S02]  /*a31a0*/  PRMT R15, R15, 0x5410, R25 ;  /* 0x000054100f0f7816 */ /* 0x000fe40000000019 */
[----:B------:R-:W-:Y:S02]  /*a31b0*/  LOP3.LUT R8, R8, 0xffff, RZ, 0xc0, !PT ;  /* 0x0000ffff08087812 */ /* 0x000fe400078ec0ff */
[----:B------:R-:W-:Y:S01]  /*a31c0*/  LOP3.LUT R9, R9, 0xffff, RZ, 0xc0, !PT ;  /* 0x0000ffff09097812 */ /* 0x000fe200078ec0ff */
[----:B------:R-:W-:Y:S03]  /*a31d0*/  STL [R1+0x188c], R15 ;  /* 0x00188c0f01007387 */ /* 0x000fe60000100800 */
[----:B------:R-:W-:Y:S01]  /*a31e0*/  PRMT R8, R8, 0x3340, R9 ;  /* 0x0000334008087816 */ /* 0x000fe20000000009 */
[----:B------:R-:W-:Y:S01]  /*a31f0*/  IMAD.X R29, R26, 0x1, R12, P6 ;  /* 0x000000011a1d7824 */ /* 0x000fe200030e060c */
[----:B------:R-:W-:-:S05]  /*a3200*/  IADD3 R24, P6, PT, R24, R13, RZ ;  /* 0x0000000d18187210 */ /* 0x000fca0007fde0ff */
[----:B------:R-:W-:Y:S01]  /*a3210*/  IMAD.X R25, R26, 0x1, R14, P6 ;  /* 0x000000011a197824 */ /* 0x000fe200030e060e */
[----:B------:R0:W-:Y:S04]  /*a3220*/  STL.64 [R1+0x10b8], R28 ;  /* 0x0010b81c01007387 */ /* 0x0001e80000100a00 */
[----:B0-----:R-:W3:Y:S04]  /*a3230*/  LDL.LU R28, [R1+0x46c0] ;  /* 0x0046c000011c7983 */ /* 0x001ee80000300800 */
[----:B------:R-:W-:Y:S04]  /*a3240*/  STL.64 [R1+0x4698], R12 ;  /* 0x0046980c01007387 */ /* 0x000fe80000100a00 */
[----:B------:R0:W-:Y:S04]  /*a3250*/  STL.64 [R1+0x10d0], R24 ;  /* 0x0010d01801007387 */ /* 0x0001e80000100a00 */
[----:B------:R-:W4:Y:S04]  /*a3260*/  LDL.LU R27, [R1+0x168] ;  /* 0x00016800011b7983 */ /* 0x000f280000300800 */
[----:B------:R1:W-:Y:S04]  /*a3270*/  STL [R1+0x170c], R8 ;  /* 0x00170c0801007387 */ /* 0x0003e80000100800 */
[----:B0-----:R-:W4:Y:S04]  /*a3280*/  LDL.LU R25, [R1+0xcc] ;  /* 0x0000cc0001197983 */ /* 0x001f280000300800 */
[----:B------:R-:W4:Y:S04]  /*a3290*/  LDL.LU R26, [R1+0x318] ;  /* 0x00031800011a7983 */ /* 0x000f280000300800 */
[----:B------:R-:W4:Y:S04]  /*a32a0*/  LDL.LU R29, [R1+0x274] ;  /* 0x00027400011d7983 */ /* 0x000f280000300800 */
[----:B------:R-:W4:Y:S01]  /*a32b0*/  LDL.LU R24, [R1+0x2c8] ;  /* 0x0002c80001187983 */ /* 0x000f220000300800 */
[----:B------:R-:W-:-:S02]  /*a32c0*/  SHF.R.U32.HI R7, RZ, 0x8, R7 ;  /* 0x00000008ff077819 */ /* 0x000fc40000011607 */
[----:B------:R-:W-:Y:S02]  /*a32d0*/  SHF.R.U32.HI R6, RZ, 0x8, R6 ;  /* 0x00000008ff067819 */ /* 0x000fe40000011606 */
[----:B------:R-:W-:Y:S02]  /*a32e0*/  LOP3.LUT R7, R7, 0xffff, RZ, 0xc0, !PT ;  /* 0x0000ffff07077812 */ /* 0x000fe400078ec0ff */
[----:B------:R-:W-:Y:S02]  /*a32f0*/  LOP3.LUT R6, R6, 0xffff, RZ, 0xc0, !PT ;  /* 0x0000ffff06067812 */ /* 0x000fe400078ec0ff */
[--C-:B------:R-:W-:Y:S02]  /*a3300*/  PRMT R7, R7, 0x3340, R0.reuse ;  /* 0x0000334007077816 */ /* 0x100fe40000000000 */
[----:B------:R-:W-:-:S03]  /*a3310*/  PRMT R6, R6, 0x3340, R0 ;  /* 0x0000334006067816 */ /* 0x000fc60000000000 */
[----:B------:R-:W-:Y:S01]  /*a3320*/  STL [R1+0x13f4], R7 ;  /* 0x0013f40701007387 */ /* 0x000fe20000100800 */
[----:B------:R-:W-:Y:S02]  /*a3330*/  LOP3.LUT R5, R5, 0xffff, RZ, 0xc0, !PT ;  /* 0x0000ffff05057812 */ /* 0x000fe400078ec0ff */
[----:B------:R-:W-:Y:S01]  /*a3340*/  LOP3.LUT R4, R4, 0xffff, RZ, 0xc0, !PT ;  /* 0x0000ffff04047812 */ /* 0x000fe200078ec0ff */
[----:B------:R2:W-:Y:S03]  /*a3350*/  STL [R1+0x13f0], R6 ;  /* 0x0013f00601007387 */ /* 0x0005e60000100800 */
[----:B-1----:R-:W-:Y:S02]  /*a3360*/  PRMT R8, R4, 0x3340, R0 ;  /* 0x0000334004087816 */ /* 0x002fe40000000000 */
[----:B------:R-:W-:-:S04]  /*a3370*/  SHF.R.U32.HI R4, RZ, 0x8, R4 ;  /* 0x00000008ff047819 */ /* 0x000fc80000011604 */
[----:B------:R-:W-:Y:S02]  /*a3380*/  LOP3.LUT R4, R4, 0xffff, RZ, 0xc0, !PT ;  /* 0x0000ffff04047812 */ /* 0x000fe400078ec0ff */
[----:B--2---:R-:W-:-:S04]  /*a3390*/  LOP3.LUT R6, R18, 0xffff, RZ, 0xc0, !PT ;  /* 0x0000ffff12067812 */ /* 0x004fc800078ec0ff */
[--C-:B------:R-:W-:Y:S02]  /*a33a0*/  PRMT R7, R5, 0x3340, R6.reuse ;  /* 0x0000334005077816 */ /* 0x100fe40000000006 */
[----:B------:R-:W-:Y:S02]  /*a33b0*/  SHF.R.U32.HI R5, RZ, 0x8, R5 ;  /* 0x00000008ff057819 */ /* 0x000fe40000011605 */
[----:B------:R-:W-:Y:S02]  /*a33c0*/  SHF.R.U32.HI R6, RZ, 0x8, R6 ;  /* 0x00000008ff067819 */ /* 0x000fe40000011606 */
[----:B------:R-:W-:Y:S02]  /*a33d0*/  PRMT R7, R7, 0x5410, R8 ;  /* 0x0000541007077816 */ /* 0x000fe40000000008 */
[----:B------:R-:W-:Y:S02]  /*a33e0*/  SHF.R.S32.HI R18, RZ, 0x1f, R19 ;  /* 0x0000001fff127819 */ /* 0x000fe40000011413 */
[----:B------:R-:W-:-:S02]  /*a33f0*/  IADD3 R8, P6, PT, R19, R2, RZ ;  /* 0x0000000213087210 */ /* 0x000fc40007fde0ff */
[----:B------:R-:W-:Y:S02]  /*a3400*/  LOP3.LUT R5, R5, 0xffff, RZ, 0xc0, !PT ;  /* 0x0000ffff05057812 */ /* 0x000fe400078ec0ff */
[----:B------:R-:W-:Y:S01]  /*a3410*/  LOP3.LUT R6, R6, 0xffff, RZ, 0xc0, !PT ;  /* 0x0000ffff06067812 */ /* 0x000fe200078ec0ff */
[----:B------:R-:W-:-:S03]  /*a3420*/  IMAD.X R9, R18, 0x1, R16, P6 ;  /* 0x0000000112097824 */ /* 0x000fc600030e0610 */
[----:B------:R-:W-:Y:S02]  /*a3430*/  PRMT R6, R5, 0x3340, R6 ;  /* 0x0000334005067816 */ /* 0x000fe40000000006 */
[----:B------:R-:W-:Y:S01]  /*a3440*/  PRMT R5, R4, 0x3340, R0 ;  /* 0x0000334004057816 */ /* 0x000fe20000000000 */
[----:B------:R-:W-:Y:S04]  /*a3450*/  STL [R1+0x1888], R7 ;  /* 0x0018880701007387 */ /* 0x000fe80000100800 */
[----:B------:R-:W-:Y:S04]  /*a3460*/  STL.64 [R1+0x1080], R8 ;  /* 0x0010800801007387 */ /* 0x000fe80000100a00 */
[----:B------:R-:W-:Y:S04]  /*a3470*/  STL [R1+0x16ec], R6 ;  /* 0x0016ec0601007387 */ /* 0x000fe80000100800 */
[----:B------:R0:W-:Y:S01]  /*a3480*/  STL [R1+0x13ec], R5 ;  /* 0x0013ec0501007387 */ /* 0x0001e20000100800 */
[----:B---3--:R-:W-:-:S04]  /*a3490*/  LOP3.LUT R4, R28, 0xffff, RZ, 0xc0, !PT ;  /* 0x0000ffff1c047812 */ /* 0x008fc800078ec0ff */
[----:B0-----:R-:W-:Y:S02]  /*a34a0*/  PRMT R5, R4, 0x3340, R0 ;  /* 0x0000334004057816 */ /* 0x001fe40000000000 */
[----:B----4-:R-:W-:Y:S02]  /*a34b0*/  LOP3.LUT R8, R27, 0xffff, RZ, 0xc0, !PT ;  /* 0x0000ffff1b087812 */ /* 0x010fe400078ec0ff */
[----:B------:R-:W2:Y:S04]  /*a34c0*/  LDL.LU R27, [R1+0x2f0] ;  /* 0x0002f000011b7983 */ /* 0x000ea80000300800 */
[----:B------:R-:W3:Y:S01]  /*a34d0*/  LDL.LU R28, [R1+0x254] ;  /* 0x00025400011c7983 */ /* 0x000ee20000300800 */
[----:B------:R-:W-:-:S03]  /*a34e0*/  LOP3.LUT R9, R25, 0xffff, RZ, 0xc0, !PT ;  /* 0x0000ffff19097812 */ /* 0x000fc600078ec0ff */
[----:B------:R0:W-:Y:S01]  /*a34f0*/  STL [R1+0x1948], R4 ;  /* 0x0019480401007387 */ /* 0x0001e20000100800 */
[----:B------:R-:W-:-:S03]  /*a3500*/  LOP3.LUT R6, R26, 0xffff, RZ, 0xc0, !PT ;  /* 0x0000ffff1a067812 */ /* 0x000fc600078ec0ff */
[----:B------:R-:W4:Y:S01]  /*a3510*/  LDL.LU R25, [R1+0x298] ;  /* 0x0002980001197983 */ /* 0x000f220000300800 */
[----:B------:R-:W-:Y:S02]  /*a3520*/  LOP3.LUT R12, R29, 0xffff, RZ, 0xc0, !PT ;  /* 0x0000ffff1d0c7812 */ /* 0x000fe400078ec0ff */
[----:B0-----:R-:W-:Y:S02]  /*a3530*/  PRMT R4, R8, 0x3340, R9 ;  /* 0x0000334008047816 */ /* 0x001fe40000000009 */
[----:B------:R-:W-:Y:S02]  /*a3540*/  LOP3.LUT R7, R24, 0xffff, RZ, 0xc0, !PT ;  /* 0x0000ffff18077812 */ /* 0x000fe400078ec0ff */
[----:B------:R-:W-:Y:S02]  /*a3550*/  PRMT R13, R4, 0x5410, R5 ;  /* 0x00005410040d7816 */ /* 0x000fe40000000005 */
[----:B------:R-:W-:Y:S02]  /*a3560*/  PRMT R5, R12, 0x3340, R0 ;  /* 0x000033400c057816 */ /* 0x000fe40000000000 */
[----:B------:R-:W-:Y:S01]  /*a3570*/  PRMT R4, R6, 0x3340, R7 ;  /* 0x0000334006047816 */ /* 0x000fe20000000007 */
[----:B------:R0:W-:Y:S03]  /*a3580*/  STL [R1+0x187c], R13 ;  /* 0x00187c0d01007387 */ /* 0x0001e60000100800 */
[----:B0-----:R-:W-:-:S02]  /*a3590*/  PRMT R13, R4, 0x5410, R5 ;  /* 0x00005410040d7816 */ /* 0x001fc40000000005 */
        /* <DEDUP_REMOVED lines=19> */
[----:B------:R-:W4:Y:S04]  /*a36d0*/  LDL.LU R29, [R1+0x110] ;  /* 0x00011000011d7983 */ /* 0x000f280000300800 */
[----:B------:R-:W4:Y:S01]  /*a36e0*/  LDL.LU R24, [R1+0x2f4] ;  /* 0x0002f40001187983 */ /* 0x000f220000300800 */
[----:B--2---:R-:W-:-:S02]  /*a36f0*/  LOP3.LUT R9, R27, 0xffff, RZ, 0xc0, !PT ;  /* 0x0000ffff1b097812 */ /* 0x004fc400078ec0ff */
[----:B---3--:R-:W-:Y:S02]  /*a3700*/  LOP3.LUT R8, R28, 0xffff, RZ, 0xc0, !PT ;  /* 0x0000ffff1c087812 */ /* 0x008fe400078ec0ff */
[----:B------:R-:W2:Y:S02]  /*a3710*/  LDL.LU R28, [R1+0x2a4] ;  /* 0x0002a400011c7983 */ /* 0x000ea40000300800 */
[----:B------:R-:W-:Y:S02]  /*a3720*/  PRMT R7, R8, 0x3340, R0 ;  /* 0x0000334008077816 */ /* 0x000fe40000000000 */
[----:B----4-:R-:W-:-:S04]  /*a3730*/  LOP3.LUT R13, R25, 0xffff, RZ, 0xc0, !PT ;  /* 0x0000ffff190d7812 */ /* 0x010fc800078ec0ff */
[----:B0-----:R-:W-:-:S04]  /*a3740*/  PRMT R6, R9, 0x3340, R13 ;  /* 0x0000334009067816 */ /* 0x001fc8000000000d */
[----:B------:R-:W-:Y:S02]  /*a3750*/  PRMT R25, R6, 0x5410, R7 ;  /* 0x0000541006197816 */ /* 0x000fe40000000007 */
[----:B------:R-:W-:-:S03]  /*a3760*/  IADD3 R6, P6, PT, R19, R3, RZ ;  /* 0x0000000313067210 */ /* 0x000fc60007fde0ff */
[----:B------:R-:W-:Y:S02]  /*a3770*/  STL [R1+0x185c], R25 ;  /* 0x00185c1901007387 */ /* 0x000fe40000100800 */
[----:B------:R-:W-:-:S05]  /*a3780*/  IMAD.X R7, R18, 0x1, R4, P6 ;  /* 0x0000000112077824 */ /* 0x000fca00030e0604 */
[----:B------:R0:W-:Y:S04]  /*a3790*/  STL.64 [R1+0x1040], R6 ;  /* 0x0010400601007387 */ /* 0x0001e80000100a00 */
[----:B0-----:R-:W3:Y:S01]  /*a37a0*/  LDL.LU.64 R6, [R1+0x46b0] ;  /* 0x0046b00001067983 */ /* 0x001ee20000300a00 */
[----:B------:R-:W-:Y:S02]  /*a37b0*/  SHF.R.U32.HI R9, RZ, 0x8, R9 ;  /* 0x00000008ff097819 */ /* 0x000fe40000011609 */
[----:B------:R-:W-:Y:S01]  /*a37c0*/  SHF.R.U32.HI R13, RZ, 0x8, R13 ;  /* 0x00000008ff0d7819 */ /* 0x000fe2000001160d */
[----:B------:R-:W4:Y:S01]  /*a37d0*/  LDL.LU R27, [R1+0x180] ;  /* 0x00018000011b7983 */ /* 0x000f220000300800 */
[----:B------:R-:W-:Y:S02]  /*a37e0*/  SHF.R.U32.HI R8, RZ, 0x8, R8 ;  /* 0x00000008ff087819 */ /* 0x000fe40000011608 */
[----:B------:R-:W-:-:S02]  /*a37f0*/  LOP3.LUT R9, R9, 0xffff, RZ, 0xc0, !PT ;  /* 0x0000ffff09097812 */ /* 0x000fc400078ec0ff */
[----:B------:R-:W-:Y:S02]  /*a3800*/  LOP3.LUT R13, R13, 0xffff, RZ, 0xc0, !PT ;  /* 0x0000ffff0d0d7812 */ /* 0x000fe400078ec0ff */
[----:B------:R-:W-:Y:S02]  /*a3810*/  LOP3.LUT R8, R8, 0xffff, RZ, 0xc0, !PT ;  /* 0x0000ffff08087812 */ /* 0x000fe400078ec0ff */
[----:B------:R-:W-:Y:S02]  /*a3820*/  PRMT R9, R9, 0x3340, R13 ;  /* 0x0000334009097816 */ /* 0x000fe4000000000d */
[----:B------:R-:W-:-:S03]  /*a3830*/  PRMT R8, R8, 0x3340, R0 ;  /* 0x0000334008087816 */ /* 0x000fc60000000000 */
[----:B------:R-:W-:Y:S04]  /*a3840*/  STL [R1+0x16bc], R9 ;  /* 0x0016bc0901007387 */ /* 0x000fe80000100800 */
[----:B------:R-:W4:Y:S04]  /*a3850*/  LDL.LU R25, [R1+0xd8] ;  /* 0x0000d80001197983 */ /* 0x000f280000300800 */
[----:B------:R0:W-:Y:S04]  /*a3860*/  STL [R1+0x128c], R8 ;  /* 0x00128c0801007387 */ /* 0x0001e80000100800 */
[----:B------:R1:W-:Y:S01]  /*a3870*/  STL.64 [R1+0x4688], R4 ;  /* 0x0046880401007387 */ /* 0x0003e20000100a00 */
[----:B0-----:R-:W-:-:S02]  /*a3880*/  IADD3 R8, P6, PT, R19, R5, RZ ;  /* 0x0000000513087210 */ /* 0x001fc40007fde0ff */
[----:B-1----:R-:W-:-:S04]  /*a3890*/  SHF.R.U32.HI R4, RZ, 0x8, R12 ;  /* 0x00000008ff047819 */ /* 0x002fc8000001160c */
[----:B------:R-:W-:-:S04]  /*a38a0*/  LOP3.LUT R4, R4, 0xffff, RZ, 0xc0, !PT ;  /* 0x0000ffff04047812 */ /* 0x000fc800078ec0ff */
[--C-:B------:R-:W-:Y:S02]  /*a38b0*/  PRMT R5, R4, 0x3340, R0.reuse ;  /* 0x0000334004057816 */ /* 0x100fe40000000000 */
[----:B------:R-:W-:Y:S02]  /*a38c0*/  LOP3.LUT R4, R15, 0xffff, RZ, 0xc0, !PT ;  /* 0x0000ffff0f047812 */ /* 0x000fe400078ec0ff */
[----:B------:R-:W-:Y:S02]  /*a38d0*/  LOP3.LUT R13, R26, 0xffff, RZ, 0xc0, !PT ;  /* 0x0000ffff1a0d7812 */ /* 0x000fe400078ec0ff */
[----:B------:R-:W-:Y:S02]  /*a38e0*/  LOP3.LUT R26, R24, 0xffff, RZ, 0xc0, !PT ;  /* 0x0000ffff181a7812 */ /* 0x000fe400078ec0ff */
[----:B------:R-:W-:Y:S02]  /*a38f0*/  PRMT R24, R13, 0x3340, R0 ;  /* 0x000033400d187816 */ /* 0x000fe40000000000 */
[----:B--2---:R-:W-:Y:S01]  /*a3900*/  LOP3.LUT R15, R28, 0xffff, RZ, 0xc0, !PT ;  /* 0x0000ffff1c0f7812 */ /* 0x004fe200078ec0ff */
[----:B---3--:R-:W-:-:S05]  /*a3910*/  IMAD.X R9, R18, 0x1, R6, P6 ;  /* 0x0000000112097824 */ /* 0x008fca00030e0606 */
[----:B------:R0:W-:Y:S04]  /*a3920*/  STL.64 [R1+0x10b0], R8 ;  /* 0x0010b00801007387 */ /* 0x0001e80000100a00 */
[----:B0-----:R-:W2:Y:S04]  /*a3930*/  LDL.LU.64 R8, [R1+0x46a8] ;  /* 0x0046a80001087983 */ /* 0x001ea80000300a00 */
[----:B------:R0:W-:Y:S04]  /*a3940*/  STL [R1+0x13d4], R5 ;  /* 0x0013d40501007387 */ /* 0x0001e80000100800 */
[----:B------:R-:W3:Y:S01]  /*a3950*/  LDL.LU R28, [R1+0x1e4] ;  /* 0x0001e400011c7983 */ /* 0x000ee20000300800 */
[----:B0-----:R-:W-:-:S04]  /*a3960*/  LOP3.LUT R5, R29, 0xffff, RZ, 0xc0, !PT ;  /* 0x0000ffff1d057812 */ /* 0x001fc800078ec0ff */
[----:B------:R-:W-:-:S04]  /*a3970*/  PRMT R12, R4, 0x3340, R5 ;  /* 0x00003340040c7816 */ /* 0x000fc80000000005 */
[----:B------:R-:W-:-:S05]  /*a3980*/  PRMT R12, R12, 0x5410, R24 ;  /* 0x000054100c0c7816 */ /* 0x000fca0000000018 */
[----:B------:R0:W-:Y:S04]  /*a3990*/  STL [R1+0x1858], R12 ;  /* 0x0018580c01007387 */ /* 0x0001e80000100800 */
[----:B------:R-:W3:Y:S04]  /*a39a0*/  LDL.LU R29, [R1+0x48] ;  /* 0x00004800011d7983 */ /* 0x000ee80000300800 */
[----:B------:R-:W3:Y:S01]  /*a39b0*/  LDL.LU R24, [R1+0x114] ;  /* 0x0001140001187983 */ /* 0x000ee20000300800 */
[----:B0-----:R-:W-:Y:S02]  /*a39c0*/  SHF.R.U32.HI R12, RZ, 0x8, R26 ;  /* 0x00000008ff0c7819 */ /* 0x001fe4000001161a */
[----:B------:R-:W-:-:S02]  /*a39d0*/  PRMT R26, R26, 0x3340, R15 ;  /* 0x000033401a1a7816 */ /* 0x000fc4000000000f */
        /* <DEDUP_REMOVED lines=8> */
[----:B------:R-:W-:Y:S01]  /*a3a60*/  PRMT R12, R4, 0x3340, R5 ;  /* 0x00003340040c7816 */ /* 0x000fe20000000005 */
[----:B------:R0:W-:Y:S01]  /*a3a70*/  STL [R1+0x2e8], R26 ;  /* 0x0002e81a01007387 */ /* 0x0001e20000100800 */
[----:B----4-:R-:W-:-:S03]  /*a3a80*/  LOP3.LUT R5, R27, 0xffff, RZ, 0xc0, !PT ;  /* 0x0000ffff1b057812 */ /* 0x010fc600078ec0ff */
[----:B------:R-:W-:Y:S01]  /*a3a90*/  STL [R1+0x16e8], R15 ;  /* 0x0016e80f01007387 */ /* 0x000fe20000100800 */
[----:B------:R-:W-:-:S03]  /*a3aa0*/  LOP3.LUT R4, R22, 0xffff, RZ, 0xc0, !PT ;  /* 0x0000ffff16047812 */ /* 0x000fc600078ec0ff */
[----:B------:R1:W-:Y:S01]  /*a3ab0*/  STL [R1+0x16b8], R12 ;  /* 0x0016b80c01007387 */ /* 0x0003e20000100800 */
[----:B------:R-:W-:Y:S02]  /*a3ac0*/  SHF.R.U32.HI R13, RZ, 0x8, R13 ;  /* 0x00000008ff0d7819 */ /* 0x000fe4000001160d */
[----:B0-----:R-:W-:Y:S01]  /*a3ad0*/  IADD3 R26, P6, PT, R19, R7, RZ ;  /* 0x00000007131a7210 */ /* 0x001fe20007fde0ff */
[----:B------:R-:W4:Y:S01]  /*a3ae0*/  LDL.LU R22, [R1+0x46a4] ;  /* 0x0046a40001167983 */ /* 0x000f220000300800 */
[----:B-1----:R-:W-:Y:S02]  /*a3af0*/  LOP3.LUT R12, R25, 0xffff, RZ, 0xc0, !PT ;  /* 0x0000ffff190c7812 */ /* 0x002fe400078ec0ff */
[----:B------:R-:W-:Y:S02]  /*a3b00*/  PRMT R25, R4, 0x3340, R0 ;  /* 0x0000334004197816 */ /* 0x000fe40000000000 */
[----:B------:R-:W-:Y:S02]  /*a3b10*/  PRMT R15, R5, 0x3340, R12 ;  /* 0x00003340050f7816 */ /* 0x000fe4000000000c */
[----:B------:R-:W-:-:S02]  /*a3b20*/  LOP3.LUT R13, R13, 0xffff, RZ, 0xc0, !PT ;  /* 0x0000ffff0d0d7812 */ /* 0x000fc400078ec0ff */
[----:B------:R-:W-:Y:S02]  /*a3b30*/  PRMT R15, R15, 0x5410, R25 ;  /* 0x000054100f0f7816 */ /* 0x000fe40000000019 */
[----:B------:R-:W-:Y:S02]  /*a3b40*/  SHF.R.U32.HI R5, RZ, 0x8, R5 ;  /* 0x00000008ff057819 */ /* 0x000fe40000011605 */
[----:B------:R-:W-:Y:S02]  /*a3b50*/  SHF.R.U32.HI R12, RZ, 0x8, R12 ;  /* 0x00000008ff0c7819 */ /* 0x000fe4000001160c */
[----:B------:R-:W-:Y:S01]  /*a3b60*/  PRMT R13, R13, 0x3340, R0 ;  /* 0x000033400d0d7816 */ /* 0x000fe20000000000 */
[----:B------:R-:W-:Y:S01]  /*a3b70*/  STL [R1+0x184c], R15 ;  /* 0x00184c0f01007387 */ /* 0x000fe20000100800 */
[----:B------:R-:W-:Y:S02]  /*a3b80*/  LOP3.LUT R5, R5, 0xffff, RZ, 0xc0, !PT ;  /* 0x0000ffff05057812 */ /* 0x000fe400078ec0ff */
[----:B------:R-:W-:-:S04]  /*a3b90*/  LOP3.LUT R12, R12, 0xffff, RZ, 0xc0, !PT ;  /* 0x0000ffff0c0c7812 */ /* 0x000fc800078ec0ff */
[----:B------:R-:W-:Y:S01]  /*a3ba0*/  PRMT R5, R5, 0x3340, R12 ;  /* 0x0000334005057816 */ /* 0x000fe2000000000c */
[----:B--2---:R-:W-:-:S05]  /*a3bb0*/  IMAD.X R27, R18, 0x1, R9, P6 ;  /* 0x00000001121b7824 */ /* 0x004fca00030e0609 */
[----:B------:R0:W-:Y:S01]  /*a3bc0*/  STL.64 [R1+0x10a0], R26 ;  /* 0x0010a01a01007387 */ /* 0x0001e20000100a00 */
[----:B---3--:R-:W-:-:S03]  /*a3bd0*/  LOP3.LUT R28, R28, 0xffff, RZ, 0xc0, !PT ;  /* 0x0000ffff1c1c7812 */ /* 0x008fc600078ec0ff */
[----:B0-----:R-:W2:Y:S04]  /*a3be0*/  LDL.LU R26, [R1+0x46a0] ;  /* 0x0046a000011a7983 */ /* 0x001ea80000300800 */
[----:B------:R0:W-:Y:S01]  /*a3bf0*/  STL [R1+0x13d0], R13 ;  /* 0x0013d00d01007387 */ /* 0x0001e20000100800 */
[----:B------:R-:W-:Y:S02]  /*a3c00*/  LOP3.LUT R25, R29, 0xffff, RZ, 0xc0, !PT ;  /* 0x0000ffff1d197812 */ /* 0x000fe400078ec0ff */
[----:B------:R-:W-:Y:S02]  /*a3c10*/  LOP3.LUT R24, R24, 0xffff, RZ, 0xc0, !PT ;  /* 0x0000ffff18187812 */ /* 0x000fe400078ec0ff */
[----:B0-----:R-:W-:Y:S02]  /*a3c20*/  PRMT R13, R25, 0x3340, R0 ;  /* 0x00003340190d7816 */ /* 0x001fe40000000000 */
[----:B------:R-:W-:-:S04]  /*a3c30*/  PRMT R12, R28, 0x3340, R24 ;  /* 0x000033401c0c7816 */ /* 0x000fc80000000018 */
[----:B------:R-:W-:Y:S02]  /*a3c40*/  PRMT R29, R12, 0x5410, R13 ;  /* 0x000054100c1d7816 */ /* 0x000fe4000000000d */
[----:B------:R-:W-:Y:S01]  /*a3c50*/  IADD3 R12, P6, PT, R19, R8, RZ ;  /* 0x00000008130c7210 */ /* 0x000fe20007fde0ff */
[----:B------:R0:W-:Y:S04]  /*a3c60*/  STL [R1+0x1698], R5 ;  /* 0x0016980501007387 */ /* 0x0001e80000100800 */
[----:B------:R-:W-:Y:S01]  /*a3c70*/  IMAD.X R13, R18, 0x1, R10, P6 ;  /* 0x00000001120d7824 */ /* 0x000fe200030e060a */
[----:B0-----:R-:W3:Y:S04]  /*a3c80*/  LDL.LU R5, [R1+0x324] ;  /* 0x0003240001057983 */ /* 0x001ee80000300800 */
[----:B------:R-:W2:Y:S04]  /*a3c90*/  LDL.LU R15, [R1+0x27c] ;  /* 0x00027c00010f7983 */ /* 0x000ea80000300800 */
[----:B------:R-:W2:Y:S04]  /*a3ca0*/  LDL.LU R27, [R1+0x2cc] ;  /* 0x0002cc00011b7983 */ /* 0x000ea80000300800 */
[----:B------:R-:W-:Y:S04]  /*a3cb0*/  STL.64 [R1+0x4680], R8 ;  /* 0x0046800801007387 */ /* 0x000fe80000100a00 */
[----:B------:R-:W-:Y:S04]  /*a3cc0*/  STL [R1+0x1848], R29 ;  /* 0x0018481d01007387 */ /* 0x000fe80000100800 */
[----:B------:R0:W-:Y:S04]  /*a3cd0*/  STL.64 [R1+0x1060], R12 ;  /* 0x0010600c01007387 */ /* 0x0001e80000100a00 */
[----:B0-----:R-:W2:Y:S04]  /*a3ce0*/  LDL.LU.64 R12, [R1+0x4698] ;  /* 0x00469800010c7983 */ /* 0x001ea80000300a00 */
[----:B------:R-:W4:Y:S01]  /*a3cf0*/  LDL.LU R29, [R1+0x188] ;  /* 0x00018800011d7983 */ /* 0x000f220000300800 */
[----:B------:R-:W-:-:S02]  /*a3d00*/  SHF.R.U32.HI R9, RZ, 0x8, R28 ;  /* 0x00000008ff097819 */ /* 0x000fc4000001161c */
[----:B------:R-:W-:Y:S02]  /*a3d10*/  SHF.R.U32.HI R24, RZ, 0x8, R24 ;  /* 0x00000008ff187819 */ /* 0x000fe40000011618 */
[----:B------:R-:W-:Y:S02]  /*a3d20*/  SHF.R.U32.HI R8, RZ, 0x8, R25 ;  /* 0x00000008ff087819 */ /* 0x000fe40000011619 */
[----:B------:R-:W-:Y:S02]  /*a3d30*/  LOP3.LUT R9, R9, 0xffff, RZ, 0xc0, !PT ;  /* 0x0000ffff09097812 */ /* 0x000fe400078ec0ff */
[----:B------:R-:W-:Y:S02]  /*a3d40*/  LOP3.LUT R24, R24, 0xffff, RZ, 0xc0, !PT ;  /* 0x0000ffff18187812 */ /* 0x000fe400078ec0ff */
[----:B------:R-:W-:Y:S02]  /*a3d50*/  LOP3.LUT R8, R8, 0xffff, RZ, 0xc0, !PT ;  /* 0x0000ffff08087812 */ /* 0x000fe400078ec0ff */
[----:B------:R-:W-:-:S02]  /*a3d60*/  PRMT R9, R9, 0x3340, R24 ;  /* 0x0000334009097816 */ /* 0x000fc40000000018 */
[----:B------:R-:W-:Y:S02]  /*a3d70*/  PRMT R24, R8, 0x3340, R0 ;  /* 0x0000334008187816 */ /* 0x000fe40000000000 */
[----:B------:R-:W-:Y:S01]  /*a3d80*/  IADD3 R8, P6, PT, R19, R11, RZ ;  /* 0x0000000b13087210 */ /* 0x000fe20007fde0ff */
[----:B------:R2:W-:Y:S04]  /*a3d90*/  STL [R1+0x167c], R9 ;  /* 0x00167c0901007387 */ /* 0x0005e80000100800 */
[----:B------:R-:W-:Y:S01]  /*a3da0*/  STL [R1+0x13cc], R24 ;  /* 0x0013cc1801007387 */ /* 0x000fe20000100800 */
[----:B------:R-:W-:-:S04]  /*a3db0*/  SHF.R.U32.HI R4, RZ, 0x8, R4 ;  /* 0x00000008ff047819 */ /* 0x000fc80000011604 */
[----:B------:R-:W-:Y:S02]  /*a3dc0*/  LOP3.LUT R4, R4, 0xffff, RZ, 0xc0, !PT ;  /* 0x0000ffff04047812 */ /* 0x000fe400078ec0ff */
[----:B---3--:R-:W-:Y:S01]  /*a3dd0*/  LOP3.LUT R5, R5, 0xffff, RZ, 0xc0, !PT ;  /* 0x0000ffff05057812 */ /* 0x008fe200078ec0ff */
[----:B--2---:R-:W-:-:S05]  /*a3de0*/  IMAD.X R9, R18, 0x1, R12, P6 ;  /* 0x0000000112097824 */ /* 0x004fca00030e060c */
[----:B------:R0:W-:Y:S04]  /*a3df0*/  STL.64 [R1+0x1078], R8 ;  /* 0x0010780801007387 */ /* 0x0001e80000100a00 */
[----:B------:R-:W2:Y:S01]  /*a3e00*/  LDL.LU R25, [R1+0xe0] ;  /* 0x0000e00001197983 */ /* 0x000ea20000300800 */
[----:B0-----:R-:W-:Y:S01]  /*a3e10*/  IADD3 R8, P6, PT, R19, R13, RZ ;  /* 0x0000000d13087210 */ /* 0x001fe20007fde0ff */
[----:B------:R-:W-:Y:S02]  /*a3e20*/  IMAD.MOV.U32 R9, RZ, RZ, R18 ;  /* 0x000000ffff097224 */ /* 0x000fe400078e0012 */
[----:B------:R-:W3:Y:S02]  /*a3e30*/  LDL.LU R18, [R1+0x2fc] ;  /* 0x0002fc0001127983 */ /* 0x000ee40000300800 */
[----:B------:R-:W-:-:S02]  /*a3e40*/  IMAD.X R9, R9, 0x1, R14, P6 ;  /* 0x0000000109097824 */ /* 0x000fc400030e060e */
[----:B------:R-:W3:Y:S04]  /*a3e50*/  LDL.LU R24, [R1+0x260] ;  /* 0x0002600001187983 */ /* 0x000ee80000300800 */
[----:B------:R-:W3:Y:S04]  /*a3e60*/  LDL.LU R19, [R1+0x2ac] ;  /* 0x0002ac0001137983 */ /* 0x000ee80000300800 */
[----:B------:R-:W-:Y:S04]  /*a3e70*/  STL.64 [R1+0x4678], R12 ;  /* 0x0046780c01007387 */ /* 0x000fe80000100a00 */
[----:B------:R-:W3:Y:S04]  /*a3e80*/  LDL.LU R28, [R1+0x70] ;  /* 0x00007000011c7983 */ /* 0x000ee80000300800 */
[----:B------:R0:W-:Y:S02]  /*a3e90*/  STL.64 [R1+0x1058], R8 ;  /* 0x0010580801007387 */ /* 0x0001e40000100a00 */
[----:B0-----:R-:W-:-:S02]  /*a3ea0*/  PRMT R8, R4, 0x3340, R0 ;  /* 0x0000334004087816 */ /* 0x001fc40000000000 */
[----:B------:R-:W-:-:S03]  /*a3eb0*/  LOP3.LUT R4, R15, 0xffff, RZ, 0xc0, !PT ;  /* 0x0000ffff0f047812 */ /* 0x000fc600078ec0ff */
[----:B------:R0:W-:Y:S01]  /*a3ec0*/  STL [R1+0x13c8], R8 ;  /* 0x0013c80801007387 */ /* 0x0001e20000100800 */
[----:B------:R-:W-:Y:S02]  /*a3ed0*/  PRMT R12, R4, 0x3340, R0 ;  /* 0x00003340040c7816 */ /* 0x000fe40000000000 */
[----:B------:R-:W-:Y:S02]  /*a3ee0*/  SHF.R.U32.HI R4, RZ, 0x8, R4 ;  /* 0x00000008ff047819 */ /* 0x000fe40000011604 */
[----:B0-----:R-:W-:-:S04]  /*a3ef0*/  LOP3.LUT R8, R27, 0xffff, RZ, 0xc0, !PT ;  /* 0x0000ffff1b087812 */ /* 0x001fc800078ec0ff */
[--C-:B------:R-:W-:Y:S02]  /*a3f00*/  PRMT R9, R5, 0x3340, R8.reuse ;  /* 0x0000334005097816 */ /* 0x100fe40000000008 */
[----:B------:R-:W-:Y:S02]  /*a3f10*/  SHF.R.U32.HI R5, RZ, 0x8, R5 ;  /* 0x00000008ff057819 */ /* 0x000fe40000011605 */
[----:B------:R-:W-:Y:S02]  /*a3f20*/  SHF.R.U32.HI R8, RZ, 0x8, R8 ;  /* 0x00000008ff087819 */ /* 0x000fe40000011608 */
[----:B------:R-:W-:Y:S02]  /*a3f30*/  LOP3.LUT R5, R5, 0xffff, RZ, 0xc0, !PT ;  /* 0x0000ffff05057812 */ /* 0x000fe400078ec0ff */
[----:B------:R-:W-:Y:S02]  /*a3f40*/  LOP3.LUT R8, R8, 0xffff, RZ, 0xc0, !PT ;  /* 0x0000ffff08087812 */ /* 0x000fe400078ec0ff */
[----:B------:R-:W-:-:S02]  /*a3f50*/  LOP3.LUT R4, R4, 0xffff, RZ, 0xc0, !PT ;  /* 0x0000ffff04047812 */ /* 0x000fc400078ec0ff */
[----:B------:R-:W-:Y:S02]  /*a3f60*/  PRMT R9, R9, 0x5410, R12 ;  /* 0x0000541009097816 */ /* 0x000fe4000000000c */
[----:B------:R-:W-:Y:S02]  /*a3f70*/  PRMT R5, R5, 0x3340, R8 ;  /* 0x0000334005057816 */ /* 0x000fe40000000008 */
[----:B------:R-:W-:Y:S01]  /*a3f80*/  PRMT R4, R4, 0x3340, R0 ;  /* 0x0000334004047816 */ /* 0x000fe20000000000 */
[----:B------:R-:W-:Y:S01]  /*a3f90*/  STL [R1+0x183c], R9 ;  /* 0x00183c0901007387 */ /* 0x000fe20000100800 */
[----:B----4-:R-:W-:-:S03]  /*a3fa0*/  LOP3.LUT R8, R29, 0xffff, RZ, 0xc0, !PT ;  /* 0x0000ffff1d087812 */ /* 0x010fc600078ec0ff */
[----:B------:R0:W-:Y:S04]  /*a3fb0*/  STL [R1+0x166c], R5 ;  /* 0x00166c0501007387 */ /* 0x0001e80000100800 */
[----:B------:R3:W-:Y:S04]  /*a3fc0*/  STL [R1+0x13c4], R4 ;  /* 0x0013c40401007387 */ /* 0x0007e80000100800 */
[----:B------:R-:W4:Y:S01]  /*a3fd0*/  LDL.LU R15, [R1+0x32c] ;  /* 0x00032c00010f7983 */ /* 0x000f220000300800 */
[----:B0-----:R-:W-:-:S03]  /*a3fe0*/  LOP3.LUT R5, R20, 0xffff, RZ, 0xc0, !PT ;  /* 0x0000ffff14057812 */ /* 0x001fc600078ec0ff */
[----:B------:R-:W4:Y:S04]  /*a3ff0*/  LDL.LU R29, [R1+0x280] ;  /* 0x00028000011d7983 */ /* 0x000f280000300800 */
[----:B------:R-:W4:Y:S04]  /*a4000*/  LDL.LU R20, [R1+0x2d4] ;  /* 0x0002d40001147983 */ /* 0x000f280000300800 */
[----:B------:R0:W-:Y:S01]  /*a4010*/  STL [R1+0x193c], R5 ;  /* 0x00193c0501007387 */ /* 0x0001e20000100800 */
[----:B--2---:R-:W-:-:S04]  /*a4020*/  LOP3.LUT R9, R25, 0xffff, RZ, 0xc0, !PT ;  /* 0x0000ffff19097812 */ /* 0x004fc800078ec0ff */
[----:B------:R-:W-:Y:S02]  /*a4030*/  PRMT R12, R8, 0x3340, R9 ;  /* 0x00003340080c7816 */ /* 0x000fe40000000009 */
[----:B---3--:R-:W-:Y:S02]  /*a4040*/  LOP3.LUT R4, R18, 0xffff, RZ, 0xc0, !PT ;  /* 0x0000ffff12047812 */ /* 0x008fe400078ec0ff */
[----:B------:R-:W-:Y:S02]  /*a4050*/  PRMT R18, R5, 0x3340, R0 ;  /* 0x0000334005127816 */ /* 0x000fe40000000000 */
[----:B------:R-:W-:Y:S02]  /*a4060*/  LOP3.LUT R13, R24, 0xffff, RZ, 0xc0, !PT ;  /* 0x0000ffff180d7812 */ /* 0x000fe400078ec0ff */
[----:B0-----:R-:W-:Y:S02]  /*a4070*/  LOP3.LUT R5, R19, 0xffff, RZ, 0xc0, !PT ;  /* 0x0000ffff13057812 */ /* 0x001fe400078ec0ff */
[----:B------:R-:W-:-:S02]  /*a4080*/  PRMT R19, R12, 0x5410, R18 ;  /* 0x000054100c137816 */ /* 0x000fc40000000012 */
[----:B------:R-:W-:Y:S02]  /*a4090*/  PRMT R18, R13, 0x3340, R0 ;  /* 0x000033400d127816 */ /* 0x000fe40000000000 */
[----:B------:R-:W-:Y:S02]  /*a40a0*/  PRMT R12, R4, 0x3340, R5 ;  /* 0x00003340040c7816 */ /* 0x000fe40000000005 */
[----:B------:R-:W-:Y:S02]  /*a40b0*/  SHF.R.S32.HI R24, RZ, 0x1f, R28 ;  /* 0x0000001fff187819 */ /* 0x000fe4000001141c */
[----:B------:R-:W-:Y:S02]  /*a40c0*/  PRMT R12, R12, 0x5410, R18 ;  /* 0x000054100c0c7816 */ /* 0x000fe40000000012 */
[----:B------:R-:W-:Y:S02]  /*a40d0*/  IADD3 R18, P6, PT, R28, R2, RZ ;  /* 0x000000021c127210 */ /* 0x000fe40007fde0ff */
[----:B------:R-:W-:-:S02]  /*a40e0*/  SHF.R.U32.HI R8, RZ, 0x8, R8 ;  /* 0x00000008ff087819 */ /* 0x000fc40000011608 */
[----:B------:R-:W-:Y:S01]  /*a40f0*/  SHF.R.U32.HI R9, RZ, 0x8, R9 ;  /* 0x00000008ff097819 */ /* 0x000fe20000011609 */
[----:B------:R0:W-:Y:S01]  /*a4100*/  STL [R1+0x17fc], R19 ;  /* 0x0017fc1301007387 */ /* 0x0001e20000100800 */
[----:B------:R-:W-:Y:S02]  /*a4110*/  SHF.R.U32.HI R4, RZ, 0x8, R4 ;  /* 0x00000008ff047819 */ /* 0x000fe40000011604 */
[----:B------:R-:W-:Y:S02]  /*a4120*/  SHF.R.U32.HI R5, RZ, 0x8, R5 ;  /* 0x00000008ff057819 */ /* 0x000fe40000011605 */
[----:B------:R-:W-:Y:S02]  /*a4130*/  LOP3.LUT R8, R8, 0xffff, RZ, 0xc0, !PT ;  /* 0x0000ffff08087812 */ /* 0x000fe400078ec0ff */
[----:B------:R-:W-:Y:S01]  /*a4140*/  LOP3.LUT R9, R9, 0xffff, RZ, 0xc0, !PT ;  /* 0x0000ffff09097812 */ /* 0x000fe200078ec0ff */
[----:B0-----:R-:W-:Y:S01]  /*a4150*/  IMAD.X R19, R24, 0x1, R16, P6 ;  /* 0x0000000118137824 */ /* 0x001fe200030e0610 */
[----:B------:R-:W-:Y:S01]  /*a4160*/  STL [R1+0x17e8], R12 ;  /* 0x0017e80c01007387 */ /* 0x000fe20000100800 */
[----:B------:R-:W-:-:S02]  /*a4170*/  LOP3.LUT R4, R4, 0xffff, RZ, 0xc0, !PT ;  /* 0x0000ffff04047812 */ /* 0x000fc400078ec0ff */
[----:B------:R-:W-:Y:S01]  /*a4180*/  LOP3.LUT R5, R5, 0xffff, RZ, 0xc0, !PT ;  /* 0x0000ffff05057812 */ /* 0x000fe200078ec0ff */
[----:B------:R0:W-:Y:S01]  /*a4190*/  STL.64 [R1+0xf20], R18 ;  /* 0x000f201201007387 */ /* 0x0001e20000100a00 */
[----:B------:R-:W-:Y:S02]  /*a41a0*/  PRMT R8, R8, 0x3340, R9 ;  /* 0x0000334008087816 */ /* 0x000fe40000000009 */
[----:B------:R-:W-:Y:S01]  /*a41b0*/  PRMT R4, R4, 0x3340, R5 ;  /* 0x0000334004047816 */ /* 0x000fe20000000005 */
[----:B0-----:R-:W2:Y:S04]  /*a41c0*/  LDL.LU R18, [R1+0x4690] ;  /* 0x0046900001127983 */ /* 0x001ea80000300800 */
[----:B------:R-:W3:Y:S04]  /*a41d0*/  LDL.LU R27, [R1+0x1ec] ;  /* 0x0001ec00011b7983 */ /* 0x000ee80000300800 */
[----:B------:R-:W2:Y:S04]  /*a41e0*/  LDL.LU R25, [R1+0xa4] ;  /* 0x0000a40001197983 */ /* 0x000ea80000300800 */
[----:B------:R-:W2:Y:S04]  /*a41f0*/  LDL.LU R19, [R1+0x134] ;  /* 0x0001340001137983 */ /* 0x000ea80000300800 */
[----:B------:R0:W-:Y:S04]  /*a4200*/  STL [R1+0x1688], R8 ;  /* 0x0016880801007387 */ /* 0x0001e80000100800 */
[----:B------:R1:W-:Y:S01]  /*a4210*/  STL [R1+0x161c], R4 ;  /* 0x00161c0401007387 */ /* 0x0003e20000100800 */
[----:B----4-:R-:W-:-:S02]  /*a4220*/  LOP3.LUT R9, R15, 0xffff, RZ, 0xc0, !PT ;  /* 0x0000ffff0f097812 */ /* 0x010fc400078ec0ff */
[----:B0-----:R-:W-:Y:S02]  /*a4230*/  LOP3.LUT R8, R29, 0xffff, RZ, 0xc0, !PT ;  /* 0x0000ffff1d087812 */ /* 0x001fe400078ec0ff */
[----:B------:R-:W-:Y:S02]  /*a4240*/  LOP3.LUT R15, R20, 0xffff, RZ, 0xc0, !PT ;  /* 0x0000ffff140f7812 */ /* 0x000fe400078ec0ff */
[----:B------:R-:W-:Y:S02]  /*a4250*/  PRMT R5, R8, 0x3340, R0 ;  /* 0x0000334008057816 */ /* 0x000fe40000000000 */
[----:B-1----:R-:W-:-:S04]  /*a4260*/  PRMT R4, R9, 0x3340, R15 ;  /* 0x0000334009047816 */ /* 0x002fc8000000000f */
[----:B------:R-:W-:Y:S02]  /*a4270*/  PRMT R12, R4, 0x5410, R5 ;  /* 0x00005410040c7816 */ /* 0x000fe40000000005 */
[----:B------:R-:W-:-:S05]  /*a4280*/  IADD3 R4, P6, PT, R28, R0, RZ ;  /* 0x000000001c047210 */ /* 0x000fca0007fde0ff */
[----:B------:R-:W-:Y:S01]  /*a4290*/  IMAD.X R5, R24, 0x1, R23, P6 ;  /* 0x0000000118057824 */ /* 0x000fe200030e0617 */
[----:B------:R-:W-:Y:S04]  /*a42a0*/  STL [R1+0x17cc], R12 ;  /* 0x0017cc0c01007387 */ /* 0x000fe80000100800 */
[----:B------:R0:W-:Y:S04]  /*a42b0*/  STL.64 [R1+0xee0], R4 ;  /* 0x000ee00401007387 */ /* 0x0001e80000100a00 */
[----:B0-----:R-:W4:Y:S01]  /*a42c0*/  LDL.LU.64 R4, [R1+0x4688] ;  /* 0x0046880001047983 */ /* 0x001f220000300a00 */
[----:B------:R-:W-:-:S03]  /*a42d0*/  SHF.R.U32.HI R12, RZ, 0x8, R9 ;  /* 0x00000008ff0c7819 */ /* 0x000fc60000011609 */
[----:B------:R-:W-:Y:S04]  /*a42e0*/  STL.64 [R1+0x4668], R22 ;  /* 0x0046681601007387 */ /* 0x000fe80000100a00 */
[----:B------:R-:W4:Y:S04]  /*a42f0*/  LDL.LU R9, [R1+0x1f8] ;  /* 0x0001f80001097983 */ /* 0x000f280000300800 */
[----:B------:R-:W4:Y:S04]  /*a4300*/  LDL.LU R29, [R1+0xb4] ;  /* 0x0000b400011d7983 */ /* 0x000f280000300800 */
[----:B------:R-:W4:Y:S01]  /*a4310*/  LDL.LU R20, [R1+0x14c] ;  /* 0x00014c0001147983 */ /* 0x000f220000300800 */
[----:B------:R-:W-:-:S02]  /*a4320*/  SHF.R.U32.HI R15, RZ, 0x8, R15 ;  /* 0x00000008ff0f7819 */ /* 0x000fc4000001160f */
[----:B------:R-:W-:Y:S02]  /*a4330*/  SHF.R.U32.HI R8, RZ, 0x8, R8 ;  /* 0x00000008ff087819 */ /* 0x000fe40000011608 */
[----:B------:R-:W-:Y:S02]  /*a4340*/  LOP3.LUT R12, R12, 0xffff, RZ, 0xc0, !PT ;  /* 0x0000ffff0c0c7812 */ /* 0x000fe400078ec0ff */
[----:B------:R-:W-:Y:S02]  /*a4350*/  LOP3.LUT R15, R15, 0xffff, RZ, 0xc0, !PT ;  /* 0x0000ffff0f0f7812 */ /* 0x000fe400078ec0ff */
[----:B------:R-:W-:Y:S02]  /*a4360*/  LOP3.LUT R8, R8, 0xffff, RZ, 0xc0, !PT ;  /* 0x0000ffff08087812 */ /* 0x000fe400078ec0ff */
[----:B------:R-:W-:Y:S02]  /*a4370*/  PRMT R15, R12, 0x3340, R15 ;  /* 0x000033400c0f7816 */ /* 0x000fe4000000000f */
[----:B------:R-:W-:-:S03]  /*a4380*/  PRMT R12, R8, 0x3340, R0 ;  /* 0x00003340080c7816 */ /* 0x000fc60000000000 */
[----:B------:R2:W-:Y:S04]  /*a4390*/  STL [R1+0x1608], R15 ;  /* 0x0016080f01007387 */ /* 0x0005e80000100800 */
[----:B------:R0:W-:Y:S01]  /*a43a0*/  STL [R1+0x13c0], R12 ;  /* 0x0013c00c01007387 */ /* 0x0001e20000100800 */
[----:B------:R-:W-:-:S04]  /*a43b0*/  SHF.R.U32.HI R13, RZ, 0x8, R13 ;  /* 0x00000008ff0d7819 */ /* 0x000fc8000001160d */
[----:B------:R-:W-:Y:S02]  /*a43c0*/  LOP3.LUT R13, R13, 0xffff, RZ, 0xc0, !PT ;  /* 0x0000ffff0d0d7812 */ /* 0x000fe400078ec0ff */
[----:B---3--:R-:W-:Y:S02]  /*a43d0*/  LOP3.LUT R8, R27, 0xffff, RZ, 0xc0, !PT ;  /* 0x0000ffff1b087812 */ /* 0x008fe400078ec0ff */
[----:B--2---:R-:W-:Y:S02]  /*a43e0*/  LOP3.LUT R15, R25, 0xffff, RZ, 0xc0, !PT ;  /* 0x0000ffff190f7812 */ /* 0x004fe400078ec0ff */
[----:B0-----:R-:W-:Y:S02]  /*a43f0*/  LOP3.LUT R12, R19, 0xffff, RZ, 0xc0, !PT ;  /* 0x0000ffff130c7812 */ /* 0x001fe400078ec0ff */
[----:B------:R-:W-:Y:S02]  /*a4400*/  PRMT R22, R15, 0x3340, R0 ;  /* 0x000033400f167816 */ /* 0x000fe40000000000 */
[----:B------:R-:W-:-:S04]  /*a4410*/  PRMT R19, R8, 0x3340, R12 ;  /* 0x0000334008137816 */ /* 0x000fc8000000000c */
[----:B------:R-:W-:Y:S02]  /*a4420*/  PRMT R19, R19, 0x5410, R22 ;  /* 0x0000541013137816 */ /* 0x000fe40000000016 */
[----:B------:R-:W-:Y:S02]  /*a4430*/  IADD3 R22, P6, PT, R28, R3, RZ ;  /* 0x000000031c167210 */ /* 0x000fe40007fde0ff */
[----:B------:R-:W-:Y:S01]  /*a4440*/  SHF.R.U32.HI R8, RZ, 0x8, R8 ;  /* 0x00000008ff087819 */ /* 0x000fe20000011608 */
[----:B------:R0:W-:Y:S01]  /*a4450*/  STL [R1+0x1798], R19 ;  /* 0x0017981301007387 */ /* 0x0001e20000100800 */
[----:B------:R-:W-:-:S03]  /*a4460*/  SHF.R.U32.HI R12, RZ, 0x8, R12 ;  /* 0x00000008ff0c7819 */ /* 0x000fc6000001160c */
[----:B------:R-:W2:Y:S01]  /*a4470*/  LDL.LU R27, [R1+0x354] ;  /* 0x00035400011b7983 */ /* 0x000ea20000300800 */
[----:B------:R-:W-:Y:S02]  /*a4480*/  LOP3.LUT R8, R8, 0xffff, RZ, 0xc0, !PT ;  /* 0x0000ffff08087812 */ /* 0x000fe400078ec0ff */
[----:B------:R-:W-:Y:S01]  /*a4490*/  LOP3.LUT R12, R12, 0xffff, RZ, 0xc0, !PT ;  /* 0x0000ffff0c0c7812 */ /* 0x000fe200078ec0ff */
[----:B0-----:R-:W3:Y:S04]  /*a44a0*/  LDL.LU R19, [R1+0x288] ;  /* 0x0002880001137983 */ /* 0x001ee80000300800 */
[----:B------:R-:W3:Y:S01]  /*a44b0*/  LDL.LU R25, [R1+0x2e4] ;  /* 0x0002e40001197983 */ /* 0x000ee20000300800 */
[----:B------:R-:W-:Y:S01]  /*a44c0*/  PRMT R8, R8, 0x3340, R12 ;  /* 0x0000334008087816 */ /* 0x000fe2000000000c */
[----:B----4-:R-:W-:-:S05]  /*a44d0*/  IMAD.X R23, R24, 0x1, R4, P6 ;  /* 0x0000000118177824 */ /* 0x010fca00030e0604 */
[----:B------:R0:W-:Y:S02]  /*a44e0*/  STL.64 [R1+0xeb8], R22 ;  /* 0x000eb81601007387 */ /* 0x0001e40000100a00 */
[--C-:B0-----:R-:W-:Y:S02]  /*a44f0*/  PRMT R22, R13, 0x3340, R0.reuse ;  /* 0x000033400d167816 */ /* 0x101fe40000000000 */
[----:B------:R-:W-:Y:S02]  /*a4500*/  LOP3.LUT R13, R9, 0xffff, RZ, 0xc0, !PT ;  /* 0x0000ffff090d7812 */ /* 0x000fe400078ec0ff */
[----:B------:R-:W-:Y:S01]  /*a4510*/  LOP3.LUT R12, R29, 0xffff, RZ, 0xc0, !PT ;  /* 0x0000ffff1d0c7812 */ /* 0x000fe200078ec0ff */
[----:B------:R0:W-:Y:S03]  /*a4520*/  STL [R1+0x13bc], R22 ;  /* 0x0013bc1601007387 */ /* 0x0001e60000100800 */
[----:B------:R-:W-:Y:S01]  /*a4530*/  PRMT R9, R12, 0x3340, R0 ;  /* 0x000033400c097816 */ /* 0x000fe20000000000 */
[----:B------:R1:W-:Y:S04]  /*a4540*/  STL [R1+0x15e8], R8 ;  /* 0x0015e80801007387 */ /* 0x0003e80000100800 */
[----:B------:R-:W4:Y:S01]  /*a4550*/  LDL.LU R29, [R1+0x1b0] ;  /* 0x0001b000011d7983 */ /* 0x000f220000300800 */
[----:B0-----:R-:W-:-:S03]  /*a4560*/  LOP3.LUT R22, R20, 0xffff, RZ, 0xc0, !PT ;  /* 0x0000ffff14167812 */ /* 0x001fc600078ec0ff */
[----:B------:R-:W4:Y:S01]  /*a4570*/  LDL.LU R20, [R1+0xf4] ;  /* 0x0000f40001147983 */ /* 0x000f220000300800 */
[----:B-1----:R-:W-:-:S04]  /*a4580*/  PRMT R8, R13, 0x3340, R22 ;  /* 0x000033400d087816 */ /* 0x002fc80000000016 */
[----:B------:R-:W-:-:S05]  /*a4590*/  PRMT R8, R8, 0x5410, R9 ;  /* 0x0000541008087816 */ /* 0x000fca0000000009 */
[----:B------:R0:W-:Y:S02]  /*a45a0*/  STL [R1+0x1788], R8 ;  /* 0x0017880801007387 */ /* 0x0001e40000100800 */
[----:B0-----:R-:W-:-:S05]  /*a45b0*/  IADD3 R8, P6, PT, R28, R5, RZ ;  /* 0x000000051c087210 */ /* 0x001fca0007fde0ff */
[----:B------:R-:W-:-:S05]  /*a45c0*/  IMAD.X R9, R24, 0x1, R6, P6 ;  /* 0x0000000118097824 */ /* 0x000fca00030e0606 */
[----:B------:R0:W-:Y:S04]  /*a45d0*/  STL.64 [R1+0xe48], R8 ;  /* 0x000e480801007387 */ /* 0x0001e80000100a00 */
[----:B0-----:R-:W4:Y:S01]  /*a45e0*/  LDL.LU.64 R8, [R1+0x4680] ;  /* 0x0046800001087983 */ /* 0x001f220000300a00 */
[----:B------:R-:W-:Y:S02]  /*a45f0*/  SHF.R.U32.HI R13, RZ, 0x8, R13 ;  /* 0x00000008ff0d7819 */ /* 0x000fe4000001160d */
[----:B------:R-:W-:Y:S02]  /*a4600*/  SHF.R.U32.HI R22, RZ, 0x8, R22 ;  /* 0x00000008ff167819 */ /* 0x000fe40000011616 */
[----:B------:R-:W-:Y:S02]  /*a4610*/  SHF.R.U32.HI R12, RZ, 0x8, R12 ;  /* 0x00000008ff0c7819 */ /* 0x000fe4000001160c */
[----:B------:R-:W-:-:S02]  /*a4620*/  LOP3.LUT R13, R13, 0xffff, RZ, 0xc0, !PT ;  /* 0x0000ffff0d0d7812 */ /* 0x000fc400078ec0ff */
[----:B------:R-:W-:Y:S02]  /*a4630*/  LOP3.LUT R22, R22, 0xffff, RZ, 0xc0, !PT ;  /* 0x0000ffff16167812 */ /* 0x000fe400078ec0ff */
[----:B------:R-:W-:Y:S02]  /*a4640*/  LOP3.LUT R12, R12, 0xffff, RZ, 0xc0, !PT ;  /* 0x0000ffff0c0c7812 */ /* 0x000fe400078ec0ff */
[----:B------:R-:W-:Y:S02]  /*a4650*/  PRMT R22, R13, 0x3340, R22 ;  /* 0x000033400d167816 */ /* 0x000fe40000000016 */
[----:B------:R-:W-:-:S03]  /*a4660*/  PRMT R13, R12, 0x3340, R0 ;  /* 0x000033400c0d7816 */ /* 0x000fc60000000000 */
[----:B------:R-:W-:Y:S04]  /*a4670*/  STL [R1+0x15cc], R22 ;  /* 0x0015cc1601007387 */ /* 0x000fe80000100800 */
[----:B------:R0:W-:Y:S01]  /*a4680*/  STL [R1+0x13b8], R13 ;  /* 0x0013b80d01007387 */ /* 0x0001e20000100800 */
[----:B------:R-:W-:-:S04]  /*a4690*/  SHF.R.U32.HI R15, RZ, 0x8, R15 ;  /* 0x00000008ff0f7819 */ /* 0x000fc8000001160f */
[----:B------:R-:W-:-:S04]  /*a46a0*/  LOP3.LUT R15, R15, 0xffff, RZ, 0xc0, !PT ;  /* 0x0000ffff0f0f7812 */ /* 0x000fc800078ec0ff */
[--C-:B------:R-:W-:Y:S02]  /*a46b0*/  PRMT R15, R15, 0x3340, R0.reuse ;  /* 0x000033400f0f7816 */ /* 0x100fe40000000000 */
[----:B--2---:R-:W-:Y:S02]  /*a46c0*/  LOP3.LUT R12, R27, 0xffff, RZ, 0xc0, !PT ;  /* 0x0000ffff1b0c7812 */ /* 0x004fe400078ec0ff */
[----:B---3--:R-:W-:Y:S02]  /*a46d0*/  LOP3.LUT R19, R19, 0xffff, RZ, 0xc0, !PT ;  /* 0x0000ffff13137812 */ /* 0x008fe400078ec0ff */
[----:B0-----:R-:W-:Y:S02]  /*a46e0*/  LOP3.LUT R13, R25, 0xffff, RZ, 0xc0, !PT ;  /* 0x0000ffff190d7812 */ /* 0x001fe400078ec0ff */
[----:B------:R-:W-:Y:S02]  /*a46f0*/  PRMT R23, R19, 0x3340, R0 ;  /* 0x0000334013177816 */ /* 0x000fe40000000000 */
[----:B------:R-:W-:-:S02]  /*a4700*/  PRMT R22, R12, 0x3340, R13 ;  /* 0x000033400c167816 */ /* 0x000fc4000000000d */
[----:B------:R-:W-:Y:S02]  /*a4710*/  SHF.R.U32.HI R12, RZ, 0x8, R12 ;  /* 0x00000008ff0c7819 */ /* 0x000fe4000001160c */
[----:B------:R-:W-:Y:S02]  /*a4720*/  PRMT R25, R22, 0x5410, R23 ;  /* 0x0000541016197816 */ /* 0x000fe40000000017 */
[----:B------:R-:W-:Y:S02]  /*a4730*/  IADD3 R22, P6, PT, R28, R7, RZ ;  /* 0x000000071c167210 */ /* 0x000fe40007fde0ff */
[----:B------:R-:W-:Y:S02]  /*a4740*/  SHF.R.U32.HI R13, RZ, 0x8, R13 ;  /* 0x00000008ff0d7819 */ /* 0x000fe4000001160d */
[----:B------:R-:W-:Y:S02]  /*a4750*/  LOP3.LUT R12, R12, 0xffff, RZ, 0xc0, !PT ;  /* 0x0000ffff0c0c7812 */ /* 0x000fe400078ec0ff */
[----:B------:R-:W-:Y:S01]  /*a4760*/  LOP3.LUT R13, R13, 0xffff, RZ, 0xc0, !PT ;  /* 0x0000ffff0d0d7812 */ /* 0x000fe200078ec0ff */
[----:B------:R-:W-:Y:S03]  /*a4770*/  STL [R1+0x176c], R25 ;  /* 0x00176c1901007387 */ /* 0x000fe60000100800 */
[----:B------:R-:W-:-:S02]  /*a4780*/  PRMT R12, R12, 0x3340, R13 ;  /* 0x000033400c0c7816 */ /* 0x000fc4000000000d */
[----:B----4-:R-:W-:Y:S01]  /*a4790*/  LOP3.LUT R27, R20, 0xffff, RZ, 0xc0, !PT ;  /* 0x0000ffff141b7812 */ /* 0x010fe200078ec0ff */
[----:B------:R-:W-:-:S05]  /*a47a0*/  IMAD.X R23, R24, 0x1, R9, P6 ;  /* 0x0000000118177824 */ /* 0x000fca00030e0609 */
[----:B------:R0:W-:Y:S04]  /*a47b0*/  STL.64 [R1+0xe40], R22 ;  /* 0x000e401601007387 */ /* 0x0001e80000100a00 */
[----:B------:R1:W-:Y:S04]  /*a47c0*/  STL [R1+0x2f0], R15 ;  /* 0x0002f00f01007387 */ /* 0x0003e80000100800 */
[----:B------:R2:W-:Y:S01]  /*a47d0*/  STL [R1+0x15c8], R12 ;  /* 0x0015c80c01007387 */ /* 0x0005e20000100800 */
[----:B0-----:R-:W-:Y:S02]  /*a47e0*/  LOP3.LUT R23, R29, 0xffff, RZ, 0xc0, !PT ;  /* 0x0000ffff1d177812 */ /* 0x001fe400078ec0ff */
[----:B------:R-:W-:Y:S01]  /*a47f0*/  LOP3.LUT R22, R26, 0xffff, RZ, 0xc0, !PT ;  /* 0x0000ffff1a167812 */ /* 0x000fe200078ec0ff */
[----:B-1----:R-:W3:Y:S03]  /*a4800*/  LDL.LU R15, [R1+0x1b4] ;  /* 0x0001b400010f7983 */ /* 0x002ee60000300800 */
[----:B------:R-:W-:Y:S01]  /*a4810*/  PRMT R13, R22, 0x3340, R0 ;  /* 0x00003340160d7816 */ /* 0x000fe20000000000 */
[----:B------:R-:W4:Y:S01]  /*a4820*/  LDL.LU R25, [R1+0xfc] ;  /* 0x0000fc0001197983 */ /* 0x000f220000300800 */
[----:B--2---:R-:W-:-:S03]  /*a4830*/  PRMT R12, R23, 0x3340, R27 ;  /* 0x00003340170c7816 */ /* 0x004fc6000000001b */
[----:B------:R-:W2:Y:S01]  /*a4840*/  LDL.LU R26, [R1+0x378] ;  /* 0x00037800011a7983 */ /* 0x000ea20000300800 */
[----:B------:R-:W-:Y:S02]  /*a4850*/  PRMT R29, R12, 0x5410, R13 ;  /* 0x000054100c1d7816 */ /* 0x000fe4000000000d */
[----:B------:R-:W-:Y:S01]  /*a4860*/  IADD3 R12, P6, PT, R28, R8, RZ ;  /* 0x000000081c0c7210 */ /* 0x000fe20007fde0ff */
[----:B------:R-:W2:Y:S04]  /*a4870*/  LDL.LU R20, [R1+0x290] ;  /* 0x0002900001147983 */ /* 0x000ea80000300800 */
[----:B------:R-:W-:Y:S01]  /*a4880*/  IMAD.X R13, R24, 0x1, R10, P6 ;  /* 0x00000001180d7824 */ /* 0x000fe200030e060a */
[----:B------:R-:W-:Y:S04]  /*a4890*/  STL [R1+0x174c], R29 ;  /* 0x00174c1d01007387 */ /* 0x000fe80000100800 */
[----:B------:R0:W-:Y:S04]  /*a48a0*/  STL.64 [R1+0xdb0], R12 ;  /* 0x000db00c01007387 */ /* 0x0001e80000100a00 */
[----:B0-----:R-:W2:Y:S01]  /*a48b0*/  LDL.LU.64 R12, [R1+0x4678] ;  /* 0x00467800010c7983 */ /* 0x001ea20000300a00 */
[----:B------:R-:W-:-:S02]  /*a48c0*/  SHF.R.U32.HI R23, RZ, 0x8, R23 ;  /* 0x00000008ff177819 */ /* 0x000fc40000011617 */
[----:B------:R-:W-:Y:S01]  /*a48d0*/  SHF.R.U32.HI R27, RZ, 0x8, R27 ;  /* 0x00000008ff1b7819 */ /* 0x000fe2000001161b */
[----:B------:R-:W3:Y:S01]  /*a48e0*/  LDL.LU R29, [R1+0x2ec] ;  /* 0x0002ec00011d7983 */ /* 0x000ee20000300800 */
        /* <DEDUP_REMOVED lines=8> */
[----:B------:R0:W-:Y:S04]  /*a4970*/  STL.64 [R1+0x4658], R10 ;  /* 0x0046580a01007387 */ /* 0x0001e80000100a00 */
[----:B------:R-:W-:Y:S01]  /*a4980*/  STL [R1+0x2f4], R27 ;  /* 0x0002f41b01007387 */ /* 0x000fe20000100800 */
[----:B--2---:R-:W-:Y:S01]  /*a4990*/  IMAD.X R23, R24, 0x1, R12, P6 ;  /* 0x0000000118177824 */ /* 0x004fe200030e060c */
[----:B0-----:R-:W-:-:S05]  /*a49a0*/  IADD3 R10, P6, PT, R28, R13, RZ ;  /* 0x0000000d1c0a7210 */ /* 0x001fca0007fde0ff */
[----:B------:R-:W-:-:S05]  /*a49b0*/  IMAD.X R11, R24, 0x1, R14, P6 ;  /* 0x00000001180b7824 */ /* 0x000fca00030e060e */
[----:B------:R0:W-:Y:S02]  /*a49c0*/  STL.64 [R1+0xe30], R10 ;  /* 0x000e300a01007387 */ /* 0x0001e40000100a00 */
[----:B0-----:R-:W-:-:S04]  /*a49d0*/  SHF.R.U32.HI R10, RZ, 0x8, R19 ;  /* 0x00000008ff0a7819 */ /* 0x001fc80000011613 */
[----:B------:R-:W-:Y:S01]  /*a49e0*/  LOP3.LUT R10, R10, 0xffff, RZ, 0xc0, !PT ;  /* 0x0000ffff0a0a7812 */ /* 0x000fe200078ec0ff */
[----:B------:R3:W-:Y:S03]  /*a49f0*/  STL.64 [R1+0xe38], R22 ;  /* 0x000e381601007387 */ /* 0x0007e60000100a00 */
[----:B------:R-:W-:Y:S01]  /*a4a00*/  PRMT R10, R10, 0x3340, R0 ;  /* 0x000033400a0a7816 */ /* 0x000fe20000000000 */
[----:B------:R-:W2:Y:S04]  /*a4a10*/  LDL.LU R28, [R1+0x74] ;  /* 0x00007400011c7983 */ /* 0x000ea80000300800 */
[----:B------:R-:W2:Y:S04]  /*a4a20*/  LDL.LU R27, [R1+0x314] ;  /* 0x00031400011b7983 */ /* 0x000ea80000300800 */
[----:B------:R-:W2:Y:S04]  /*a4a30*/  LDL.LU R24, [R1+0x26c] ;  /* 0x00026c0001187983 */ /* 0x000ea80000300800 */
[----:B------:R0:W-:Y:S04]  /*a4a40*/  STL [R1+0x13ac], R10 ;  /* 0x0013ac0a01007387 */ /* 0x0001e80000100800 */
[----:B------:R-:W2:Y:S01]  /*a4a50*/  LDL.LU R19, [R1+0x2bc] ;  /* 0x0002bc0001137983 */ /* 0x000ea20000300800 */
[----:B---3--:R-:W-:-:S02]  /*a4a60*/  LOP3.LUT R23, R15, 0xffff, RZ, 0xc0, !PT ;  /* 0x0000ffff0f177812 */ /* 0x008fc400078ec0ff */
[----:B------:R-:W-:Y:S02]  /*a4a70*/  LOP3.LUT R15, R18, 0xffff, RZ, 0xc0, !PT ;  /* 0x0000ffff120f7812 */ /* 0x000fe400078ec0ff */
[----:B----4-:R-:W-:Y:S01]  /*a4a80*/  LOP3.LUT R22, R25, 0xffff, RZ, 0xc0, !PT ;  /* 0x0000ffff19167812 */ /* 0x010fe200078ec0ff */
[----:B------:R-:W3:Y:S01]  /*a4a90*/  LDL.LU R18, [R1+0x4670] ;  /* 0x0046700001127983 */ /* 0x000ee20000300800 */
[----:B0-----:R-:W-:Y:S02]  /*a4aa0*/  LOP3.LUT R10, R26, 0xffff, RZ, 0xc0, !PT ;  /* 0x0000ffff1a0a7812 */ /* 0x001fe400078ec0ff */
[----:B------:R-:W-:Y:S02]  /*a4ab0*/  PRMT R26, R15, 0x3340, R0 ;  /* 0x000033400f1a7816 */ /* 0x000fe40000000000 */
[----:B------:R-:W-:Y:S02]  /*a4ac0*/  PRMT R25, R23, 0x3340, R22 ;  /* 0x0000334017197816 */ /* 0x000fe40000000016 */
[----:B------:R-:W-:-:S02]  /*a4ad0*/  LOP3.LUT R20, R20, 0xffff, RZ, 0xc0, !PT ;  /* 0x0000ffff14147812 */ /* 0x000fc400078ec0ff */
[----:B------:R-:W-:Y:S01]  /*a4ae0*/  LOP3.LUT R11, R29, 0xffff, RZ, 0xc0, !PT ;  /* 0x0000ffff1d0b7812 */ /* 0x000fe200078ec0ff */
[----:B------:R0:W-:Y:S01]  /*a4af0*/  STL [R1+0x41c8], R15 ;  /* 0x0041c80f01007387 */ /* 0x0001e20000100800 */
[----:B------:R-:W-:Y:S02]  /*a4b00*/  PRMT R26, R25, 0x5410, R26 ;  /* 0x00005410191a7816 */ /* 0x000fe4000000001a */
[----:B------:R-:W-:Y:S02]  /*a4b10*/  PRMT R25, R20, 0x3340, R0 ;  /* 0x0000334014197816 */ /* 0x000fe40000000000 */
[----:B------:R-:W-:Y:S02]  /*a4b20*/  SHF.R.U32.HI R22, RZ, 0x8, R22 ;  /* 0x00000008ff167819 */ /* 0x000fe40000011616 */
[----:B0-----:R-:W-:Y:S02]  /*a4b30*/  PRMT R15, R10, 0x3340, R11 ;  /* 0x000033400a0f7816 */ /* 0x001fe4000000000b */
[----:B------:R-:W-:-:S02]  /*a4b40*/  SHF.R.U32.HI R10, RZ, 0x8, R10 ;  /* 0x00000008ff0a7819 */ /* 0x000fc4000001160a */
[----:B------:R-:W-:Y:S02]  /*a4b50*/  PRMT R25, R15, 0x5410, R25 ;  /* 0x000054100f197816 */ /* 0x000fe40000000019 */
[----:B------:R-:W-:Y:S02]  /*a4b60*/  SHF.R.U32.HI R15, RZ, 0x8, R23 ;  /* 0x00000008ff0f7819 */ /* 0x000fe40000011617 */
[----:B------:R-:W-:Y:S02]  /*a4b70*/  SHF.R.U32.HI R11, RZ, 0x8, R11 ;  /* 0x00000008ff0b7819 */ /* 0x000fe4000001160b */
[----:B------:R-:W-:Y:S02]  /*a4b80*/  LOP3.LUT R15, R15, 0xffff, RZ, 0xc0, !PT ;  /* 0x0000ffff0f0f7812 */ /* 0x000fe400078ec0ff */
[----:B------:R-:W-:Y:S02]  /*a4b90*/  LOP3.LUT R22, R22, 0xffff, RZ, 0xc0, !PT ;  /* 0x0000ffff16167812 */ /* 0x000fe400078ec0ff */
[----:B------:R-:W-:-:S02]  /*a4ba0*/  LOP3.LUT R10, R10, 0xffff, RZ, 0xc0, !PT ;  /* 0x0000ffff0a0a7812 */ /* 0x000fc400078ec0ff */
[----:B------:R-:W-:Y:S01]  /*a4bb0*/  LOP3.LUT R11, R11, 0xffff, RZ, 0xc0, !PT ;  /* 0x0000ffff0b0b7812 */ /* 0x000fe200078ec0ff */
[----:B------:R-:W-:Y:S01]  /*a4bc0*/  STL [R1+0x16fc], R26 ;  /* 0x0016fc1a01007387 */ /* 0x000fe20000100800 */
[----:B------:R-:W-:Y:S02]  /*a4bd0*/  PRMT R22, R15, 0x3340, R22 ;  /* 0x000033400f167816 */ /* 0x000fe40000000016 */
[----:B------:R-:W-:Y:S01]  /*a4be0*/  PRMT R15, R10, 0x3340, R11 ;  /* 0x000033400a0f7816 */ /* 0x000fe2000000000b */
[----:B------:R0:W-:Y:S04]  /*a4bf0*/  STL [R1+0x16f8], R25 ;  /* 0x0016f81901007387 */ /* 0x0001e80000100800 */
[----:B0-----:R-:W4:Y:S04]  /*a4c00*/  LDL.LU R25, [R1+0x208] ;  /* 0x0002080001197983 */ /* 0x001f280000300800 */
[----:B------:R-:W3:Y:S04]  /*a4c10*/  LDL.LU R29, [R1+0xc8] ;  /* 0x0000c800011d7983 */ /* 0x000ee80000300800 */
[----:B------:R-:W3:Y:S04]  /*a4c20*/  LDL.LU R26, [R1+0x160] ;  /* 0x00016000011a7983 */ /* 0x000ee80000300800 */
[----:B------:R0:W-:Y:S04]  /*a4c30*/  STL [R1+0x15bc], R22 ;  /* 0x0015bc1601007387 */ /* 0x0001e80000100800 */
[----:B------:R1:W-:Y:S01]  /*a4c40*/  STL [R1+0x15ac], R15 ;  /* 0x0015ac0f01007387 */ /* 0x0003e20000100800 */
[----:B--2---:R-:W-:-:S02]  /*a4c50*/  LOP3.LUT R10, R27, 0xffff, RZ, 0xc0, !PT ;  /* 0x0000ffff1b0a7812 */ /* 0x004fc400078ec0ff */
[----:B------:R-:W-:-:S04]  /*a4c60*/  LOP3.LUT R11, R24, 0xffff, RZ, 0xc0, !PT ;  /* 0x0000ffff180b7812 */ /* 0x000fc800078ec0ff */
[----:B0-----:R-:W-:Y:S02]  /*a4c70*/  PRMT R22, R11, 0x3340, R0 ;  /* 0x000033400b167816 */ /* 0x001fe40000000000 */
[----:B-1----:R-:W-:-:S04]  /*a4c80*/  LOP3.LUT R15, R19, 0xffff, RZ, 0xc0, !PT ;  /* 0x0000ffff130f7812 */ /* 0x002fc800078ec0ff */
[----:B------:R-:W-:-:S04]  /*a4c90*/  PRMT R19, R10, 0x3340, R15 ;  /* 0x000033400a137816 */ /* 0x000fc8000000000f */
[----:B------:R-:W-:Y:S02]  /*a4ca0*/  PRMT R24, R19, 0x5410, R22 ;  /* 0x0000541013187816 */ /* 0x000fe40000000016 */
[----:B------:R-:W-:Y:S02]  /*a4cb0*/  SHF.R.S32.HI R19, RZ, 0x1f, R28 ;  /* 0x0000001fff137819 */ /* 0x000fe4000001141c */
[----:B------:R-:W-:Y:S01]  /*a4cc0*/  IADD3 R22, P6, PT, R28, R2, RZ ;  /* 0x000000021c167210 */ /* 0x000fe20007fde0ff */
[----:B------:R-:W-:Y:S04]  /*a4cd0*/  STL [R1+0x16cc], R24 ;  /* 0x0016cc1801007387 */ /* 0x000fe80000100800 */
[----:B------:R-:W-:-:S05]  /*a4ce0*/  IMAD.X R23, R19, 0x1, R16, P6 ;  /* 0x0000000113177824 */ /* 0x000fca00030e0610 */
[----:B------:R0:W-:Y:S04]  /*a4cf0*/  STL.64 [R1+0xcf8], R22 ;  /* 0x000cf81601007387 */ /* 0x0001e80000100a00 */
[----:B0-----:R-:W2:Y:S01]  /*a4d00*/  LDL.LU.64 R22, [R1+0x4668] ;  /* 0x0046680001167983 */ /* 0x001ea20000300a00 */
[----:B------:R-:W-:-:S03]  /*a4d10*/  SHF.R.U32.HI R27, RZ, 0x8, R20 ;  /* 0x00000008ff1b7819 */ /* 0x000fc60000011614 */
[----:B------:R-:W2:Y:S04]  /*a4d20*/  LDL.LU R24, [R1+0x1c0] ;  /* 0x0001c00001187983 */ /* 0x000ea80000300800 */
[----:B------:R-:W2:Y:S01]  /*a4d30*/  LDL.LU R20, [R1+0x108] ;  /* 0x0001080001147983 */ /* 0x000ea20000300800 */
[----:B------:R-:W-:Y:S02]  /*a4d40*/  SHF.R.U32.HI R10, RZ, 0x8, R10 ;  /* 0x00000008ff0a7819 */ /* 0x000fe4000001160a */
[----:B------:R-:W-:Y:S02]  /*a4d50*/  SHF.R.U32.HI R15, RZ, 0x8, R15 ;  /* 0x00000008ff0f7819 */ /* 0x000fe4000001160f */
[----:B------:R-:W-:Y:S02]  /*a4d60*/  LOP3.LUT R27, R27, 0xffff, RZ, 0xc0, !PT ;  /* 0x0000ffff1b1b7812 */ /* 0x000fe400078ec0ff */
[----:B------:R-:W-:-:S02]  /*a4d70*/  LOP3.LUT R10, R10, 0xffff, RZ, 0xc0, !PT ;  /* 0x0000ffff0a0a7812 */ /* 0x000fc400078ec0ff */
[----:B------:R-:W-:Y:S02]  /*a4d80*/  LOP3.LUT R15, R15, 0xffff, RZ, 0xc0, !PT ;  /* 0x0000ffff0f0f7812 */ /* 0x000fe400078ec0ff */
[----:B------:R-:W-:Y:S02]  /*a4d90*/  PRMT R27, R27, 0x3340, R0 ;  /* 0x000033401b1b7816 */ /* 0x000fe40000000000 */
[----:B------:R-:W-:-:S03]  /*a4da0*/  PRMT R15, R10, 0x3340, R15 ;  /* 0x000033400a0f7816 */ /* 0x000fc6000000000f */
[----:B------:R-:W-:Y:S01]  /*a4db0*/  STL [R1+0x2fc], R27 ;  /* 0x0002fc1b01007387 */ /* 0x000fe20000100800 */
[----:B----4-:R-:W-:Y:S02]  /*a4dc0*/  LOP3.LUT R10, R25, 0xffff, RZ, 0xc0, !PT ;  /* 0x0000ffff190a7812 */ /* 0x010fe400078ec0ff */
[----:B---3--:R-:W-:Y:S01]  /*a4dd0*/  LOP3.LUT R29, R29, 0xffff, RZ, 0xc0, !PT ;  /* 0x0000ffff1d1d7812 */ /* 0x008fe200078ec0ff */
[----:B------:R0:W-:Y:S02]  /*a4de0*/  STL [R1+0x15a8], R15 ;  /* 0x0015a80f01007387 */ /* 0x0001e40000100800 */
[----:B0-----:R-:W-:Y:S02]  /*a4df0*/  LOP3.LUT R15, R26, 0xffff, RZ, 0xc0, !PT ;  /* 0x0000ffff1a0f7812 */ /* 0x001fe400078ec0ff */
[----:B------:R-:W-:Y:S02]  /*a4e00*/  PRMT R26, R29, 0x3340, R0 ;  /* 0x000033401d1a7816 */ /* 0x000fe40000000000 */
[----:B------:R-:W-:-:S04]  /*a4e10*/  PRMT R25, R10, 0x3340, R15 ;  /* 0x000033400a197816 */ /* 0x000fc8000000000f */
[----:B------:R-:W-:Y:S02]  /*a4e20*/  PRMT R25, R25, 0x5410, R26 ;  /* 0x0000541019197816 */ /* 0x000fe4000000001a */
[----:B------:R-:W-:-:S03]  /*a4e30*/  IADD3 R26, P6, PT, R28, R0, RZ ;  /* 0x000000001c1a7210 */ /* 0x000fc60007fde0ff */
[----:B------:R-:W-:Y:S01]  /*a4e40*/  STL [R1+0x169c], R25 ;  /* 0x00169c1901007387 */ /* 0x000fe20000100800 */
[----:B------:R-:W-:Y:S02]  /*a4e50*/  SHF.R.U32.HI R10, RZ, 0x8, R10 ;  /* 0x00000008ff0a7819 */ /* 0x000fe4000001160a */
[----:B------:R-:W-:Y:S02]  /*a4e60*/  SHF.R.U32.HI R15, RZ, 0x8, R15 ;  /* 0x00000008ff0f7819 */ /* 0x000fe4000001160f */
[----:B------:R-:W-:Y:S02]  /*a4e70*/  LOP3.LUT R10, R10, 0xffff, RZ, 0xc0, !PT ;  /* 0x0000ffff0a0a7812 */ /* 0x000fe400078ec0ff */
[----:B------:R-:W-:-:S04]  /*a4e80*/  LOP3.LUT R15, R15, 0xffff, RZ, 0xc0, !PT ;  /* 0x0000ffff0f0f7812 */ /* 0x000fc800078ec0ff */
[----:B------:R-:W-:Y:S01]  /*a4e90*/  PRMT R15, R10, 0x3340, R15 ;  /* 0x000033400a0f7816 */ /* 0x000fe2000000000f */
[----:B--2---:R-:W-:Y:S01]  /*a4ea0*/  IMAD.X R27, R19, 0x1, R23, P6 ;  /* 0x00000001131b7824 */ /* 0x004fe200030e0617 */
[----:B------:R-:W-:Y:S04]  /*a4eb0*/  STL.64 [R1+0x4648], R22 ;  /* 0x0046481601007387 */ /* 0x000fe80000100a00 */
[----:B------:R0:W-:Y:S02]  /*a4ec0*/  STL.64 [R1+0xd40], R26 ;  /* 0x000d401a01007387 */ /* 0x0001e40000100a00 */
[----:B0-----:R-:W-:Y:S02]  /*a4ed0*/  SHF.R.U32.HI R27, RZ, 0x8, R11 ;  /* 0x00000008ff1b7819 */ /* 0x001fe4000001160b */
[----:B------:R-:W2:Y:S02]  /*a4ee0*/  LDL.LU R11, [R1+0x214] ;  /* 0x00021400010b7983 */ /* 0x000ea40000300800 */
[----:B------:R-:W-:-:S02]  /*a4ef0*/  LOP3.LUT R22, R27, 0xffff, RZ, 0xc0, !PT ;  /* 0x0000ffff1b167812 */ /* 0x000fc400078ec0ff */
[----:B------:R-:W3:Y:S02]  /*a4f00*/  LDL.LU R25, [R1+0xd0] ;  /* 0x0000d00001197983 */ /* 0x000ee40000300800 */
[----:B------:R-:W-:Y:S02]  /*a4f10*/  PRMT R22, R22, 0x3340, R0 ;  /* 0x0000334016167816 */ /* 0x000fe40000000000 */
[----:B------:R-:W4:Y:S01]  /*a4f20*/  LDL.LU R26, [R1+0x170] ;  /* 0x00017000011a7983 */ /* 0x000f220000300800 */
[----:B------:R-:W-:-:S03]  /*a4f30*/  LOP3.LUT R10, R24, 0xffff, RZ, 0xc0, !PT ;  /* 0x0000ffff180a7812 */ /* 0x000fc600078ec0ff */
[----:B------:R-:W-:Y:S01]  /*a4f40*/  STL [R1+0x300], R22 ;  /* 0x0003001601007387 */ /* 0x000fe20000100800 */
[----:B------:R-:W-:-:S03]  /*a4f50*/  LOP3.LUT R27, R18, 0xffff, RZ, 0xc0, !PT ;  /* 0x0000ffff121b7812 */ /* 0x000fc600078ec0ff */
[----:B------:R0:W-:Y:S02]  /*a4f60*/  STL [R1+0x159c], R15 ;  /* 0x00159c0f01007387 */ /* 0x0001e40000100800 */
[----:B0-----:R-:W-:Y:S02]  /*a4f70*/  LOP3.LUT R15, R20, 0xffff, RZ, 0xc0, !PT ;  /* 0x0000ffff140f7812 */ /* 0x001fe400078ec0ff */
[----:B------:R-:W-:Y:S02]  /*a4f80*/  PRMT R20, R27, 0x3340, R0 ;  /* 0x000033401b147816 */ /* 0x000fe40000000000 */
[----:B------:R-:W-:Y:S02]  /*a4f90*/  PRMT R18, R10, 0x3340, R15 ;  /* 0x000033400a127816 */ /* 0x000fe4000000000f */
[----:B------:R-:W-:Y:S02]  /*a4fa0*/  IADD3 R22, P6, PT, R28, R3, RZ ;  /* 0x000000031c167210 */ /* 0x000fe40007fde0ff */
[----:B------:R-:W-:-:S03]  /*a4fb0*/  PRMT R18, R18, 0x5410, R20 ;  /* 0x0000541012127816 */ /* 0x000fc60000000014 */
[----:B------:R-:W-:Y:S02]  /*a4fc0*/  IMAD.X R23, R19, 0x1, R4, P6 ;  /* 0x0000000113177824 */ /* 0x000fe400030e0604 */
[----:B------:R0:W-:Y:S04]  /*a4fd0*/  STL [R1+0x168c], R18 ;  /* 0x00168c1201007387 */ /* 0x0001e80000100800 */
[----:B------:R-:W4:Y:S04]  /*a4fe0*/  LDL.LU R24, [R1+0x390] ;  /* 0x0003900001187983 */ /* 0x000f280000300800 */
[----:B0-----:R-:W4:Y:S04]  /*a4ff0*/  LDL.LU R18, [R1+0x2a0] ;  /* 0x0002a00001127983 */ /* 0x001f280000300800 */
[----:B------:R0:W-:Y:S04]  /*a5000*/  STL.64 [R1+0xcc8], R22 ;  /* 0x000cc81601007387 */ /* 0x0001e80000100a00 */
[----:B------:R-:W4:Y:S01]  /*a5010*/  LDL.LU R20, [R1+0x2f8] ;  /* 0x0002f80001147983 */ /* 0x000f220000300800 */
[----:B------:R-:W-:-:S02]  /*a5020*/  SHF.R.U32.HI R10, RZ, 0x8, R10 ;  /* 0x00000008ff0a7819 */ /* 0x000fc4000001160a */
[----:B------:R-:W-:Y:S02]  /*a5030*/  SHF.R.U32.HI R15, RZ, 0x8, R15 ;  /* 0x00000008ff0f7819 */ /* 0x000fe4000001160f */
[----:B0-----:R-:W-:Y:S02]  /*a5040*/  SHF.R.U32.HI R22, RZ, 0x8, R29 ;  /* 0x00000008ff167819 */ /* 0x001fe4000001161d */
[----:B------:R-:W-:Y:S01]  /*a5050*/  LOP3.LUT R10, R10, 0xffff, RZ, 0xc0, !PT ;  /* 0x0000ffff0a0a7812 */ /* 0x000fe200078ec0ff */
[----:B------:R-:W4:Y:S01]  /*a5060*/  LDL.LU R29, [R1+0x4660] ;  /* 0x00466000011d7983 */ /* 0x000f220000300800 */
[----:B------:R-:W-:Y:S02]  /*a5070*/  LOP3.LUT R22, R22, 0xffff, RZ, 0xc0, !PT ;  /* 0x0000ffff16167812 */ /* 0x000fe400078ec0ff */
[----:B------:R-:W-:Y:S02]  /*a5080*/  LOP3.LUT R15, R15, 0xffff, RZ, 0xc0, !PT ;  /* 0x0000ffff0f0f7812 */ /* 0x000fe400078ec0ff */
[----:B------:R-:W-:-:S02]  /*a5090*/  PRMT R22, R22, 0x3340, R0 ;  /* 0x0000334016167816 */ /* 0x000fc40000000000 */
[----:B------:R-:W-:-:S03]  /*a50a0*/  PRMT R15, R10, 0x3340, R15 ;  /* 0x000033400a0f7816 */ /* 0x000fc6000000000f */
[----:B------:R-:W-:Y:S04]  /*a50b0*/  STL [R1+0x13a8], R22 ;  /* 0x0013a81601007387 */ /* 0x000fe80000100800 */
[----:B------:R4:W-:Y:S01]  /*a50c0*/  STL [R1+0x1598], R15 ;  /* 0x0015980f01007387 */ /* 0x0009e20000100800 */
[----:B--2---:R-:W-:Y:S02]  /*a50d0*/  LOP3.LUT R11, R11, 0xffff, RZ, 0xc0, !PT ;  /* 0x0000ffff0b0b7812 */ /* 0x004fe400078ec0ff */
[----:B---3--:R-:W-:Y:S02]  /*a50e0*/  LOP3.LUT R10, R25, 0xffff, RZ, 0xc0, !PT ;  /* 0x0000ffff190a7812 */ /* 0x008fe400078ec0ff */
[----:B----4-:R-:W-:Y:S02]  /*a50f0*/  LOP3.LUT R15, R26, 0xffff, RZ, 0xc0, !PT ;  /* 0x0000ffff1a0f7812 */ /* 0x010fe400078ec0ff */
[----:B------:R-:W-:-:S02]  /*a5100*/  PRMT R23, R10, 0x3340, R0 ;  /* 0x000033400a177816 */ /* 0x000fc40000000000 */
[----:B------:R-:W-:Y:S02]  /*a5110*/  PRMT R22, R11, 0x3340, R15 ;  /* 0x000033400b167816 */ /* 0x000fe4000000000f */
[----:B------:R-:W-:Y:S02]  /*a5120*/  SHF.R.U32.HI R11, RZ, 0x8, R11 ;  /* 0x00000008ff0b7819 */ /* 0x000fe4000001160b */
[----:B------:R-:W-:Y:S02]  /*a5130*/  PRMT R25, R22, 0x5410, R23 ;  /* 0x0000541016197816 */ /* 0x000fe40000000017 */
[----:B------:R-:W-:Y:S02]  /*a5140*/  IADD3 R22, P6, PT, R28, R5, RZ ;  /* 0x000000051c167210 */ /* 0x000fe40007fde0ff */
[----:B------:R-:W-:Y:S02]  /*a5150*/  SHF.R.U32.HI R15, RZ, 0x8, R15 ;  /* 0x00000008ff0f7819 */ /* 0x000fe4000001160f */
[----:B------:R-:W-:Y:S01]  /*a5160*/  SHF.R.U32.HI R10, RZ, 0x8, R10 ;  /* 0x00000008ff0a7819 */ /* 0x000fe2000001160a */
[----:B------:R-:W-:Y:S01]  /*a5170*/  IMAD.X R23, R19, 0x1, R6, P6 ;  /* 0x0000000113177824 */ /* 0x000fe200030e0606 */
[----:B------:R-:W-:-:S02]  /*a5180*/  LOP3.LUT R11, R11, 0xffff, RZ, 0xc0, !PT ;  /* 0x0000ffff0b0b7812 */ /* 0x000fc400078ec0ff */
[----:B------:R-:W-:Y:S02]  /*a5190*/  LOP3.LUT R15, R15, 0xffff, RZ, 0xc0, !PT ;  /* 0x0000ffff0f0f7812 */ /* 0x000fe400078ec0ff */
[----:B------:R-:W-:Y:S01]  /*a51a0*/  LOP3.LUT R10, R10, 0xffff, RZ, 0xc0, !PT ;  /* 0x0000ffff0a0a7812 */ /* 0x000fe200078ec0ff */
[----:B------:R0:W-:Y:S01]  /*a51b0*/  STL [R1+0x1678], R25 ;  /* 0x0016781901007387 */ /* 0x0001e20000100800 */
[----:B------:R-:W-:Y:S02]  /*a51c0*/  PRMT R11, R11, 0x3340, R15 ;  /* 0x000033400b0b7816 */ /* 0x000fe4000000000f */
[----:B------:R-:W-:Y:S01]  /*a51d0*/  PRMT R10, R10, 0x3340, R0 ;  /* 0x000033400a0a7816 */ /* 0x000fe20000000000 */
[----:B0-----:R-:W2:Y:S04]  /*a51e0*/  LDL.LU R25, [R1+0x1d4] ;  /* 0x0001d40001197983 */ /* 0x001ea80000300800 */
[----:B------:R-:W3:Y:S01]  /*a51f0*/  LDL.LU R26, [R1+0x10c] ;  /* 0x00010c00011a7983 */ /* 0x000ee20000300800 */
[----:B------:R-:W-:-:S03]  /*a5200*/  LOP3.LUT R15, R24, 0xffff, RZ, 0xc0, !PT ;  /* 0x0000ffff180f7812 */ /* 0x000fc600078ec0ff */
[----:B------:R0:W-:Y:S04]  /*a5210*/  STL.64 [R1+0xc50], R22 ;  /* 0x000c501601007387 */ /* 0x0001e80000100a00 */
[----:B------:R1:W-:Y:S04]  /*a5220*/  STL [R1+0x1588], R11 ;  /* 0x0015880b01007387 */ /* 0x0003e80000100800 */
[----:B------:R4:W-:Y:S01]  /*a5230*/  STL [R1+0x13a4], R10 ;  /* 0x0013a40a01007387 */ /* 0x0009e20000100800 */
[----:B0-----:R-:W-:Y:S02]  /*a5240*/  LOP3.LUT R23, R18, 0xffff, RZ, 0xc0, !PT ;  /* 0x0000ffff12177812 */ /* 0x001fe400078ec0ff */
[----:B------:R-:W-:-:S02]  /*a5250*/  LOP3.LUT R22, R20, 0xffff, RZ, 0xc0, !PT ;  /* 0x0000ffff14167812 */ /* 0x000fc400078ec0ff */
[----:B-1----:R-:W-:Y:S02]  /*a5260*/  PRMT R11, R23, 0x3340, R0 ;  /* 0x00003340170b7816 */ /* 0x002fe40000000000 */
[----:B----4-:R-:W-:-:S04]  /*a5270*/  PRMT R10, R15, 0x3340, R22 ;  /* 0x000033400f0a7816 */ /* 0x010fc80000000016 */
[----:B------:R-:W-:Y:S02]  /*a5280*/  PRMT R18, R10, 0x5410, R11 ;  /* 0x000054100a127816 */ /* 0x000fe4000000000b */
[----:B------:R-:W-:-:S05]  /*a5290*/  IADD3 R10, P6, PT, R28, R7, RZ ;  /* 0x000000071c0a7210 */ /* 0x000fca0007fde0ff */
[----:B------:R-:W-:Y:S01]  /*a52a0*/  IMAD.X R11, R19, 0x1, R9, P6 ;  /* 0x00000001130b7824 */ /* 0x000fe200030e0609 */
[----:B------:R-:W-:Y:S04]  /*a52b0*/  STL [R1+0x1668], R18 ;  /* 0x0016681201007387 */ /* 0x000fe80000100800 */
[----:B------:R0:W-:Y:S04]  /*a52c0*/  STL.64 [R1+0xcc0], R10 ;  /* 0x000cc00a01007387 */ /* 0x0001e80000100a00 */
[----:B0-----:R-:W4:Y:S04]  /*a52d0*/  LDL.LU.64 R10, [R1+0x4658] ;  /* 0x00465800010a7983 */ /* 0x001f280000300a00 */
[----:B------:R-:W4:Y:S04]  /*a52e0*/  LDL.LU R18, [R1+0x3ac] ;  /* 0x0003ac0001127983 */ /* 0x000f280000300800 */
[----:B------:R-:W4:Y:S04]  /*a52f0*/  LDL.LU R24, [R1+0x2a8] ;  /* 0x0002a80001187983 */ /* 0x000f280000300800 */
[----:B------:R-:W4:Y:S01]  /*a5300*/  LDL.LU R20, [R1+0x310] ;  /* 0x0003100001147983 */ /* 0x000f220000300800 */
[----:B------:R-:W-:-:S02]  /*a5310*/  SHF.R.U32.HI R27, RZ, 0x8, R27 ;  /* 0x00000008ff1b7819 */ /* 0x000fc4000001161b */
[----:B------:R-:W-:Y:S02]  /*a5320*/  SHF.R.U32.HI R15, RZ, 0x8, R15 ;  /* 0x00000008ff0f7819 */ /* 0x000fe4000001160f */
[----:B------:R-:W-:Y:S02]  /*a5330*/  LOP3.LUT R27, R27, 0xffff, RZ, 0xc0, !PT ;  /* 0x0000ffff1b1b7812 */ /* 0x000fe400078ec0ff */
[----:B------:R-:W-:Y:S02]  /*a5340*/  SHF.R.U32.HI R22, RZ, 0x8, R22 ;  /* 0x00000008ff167819 */ /* 0x000fe40000011616 */
[----:B------:R-:W-:Y:S02]  /*a5350*/  PRMT R27, R27, 0x3340, R0 ;  /* 0x000033401b1b7816 */ /* 0x000fe40000000000 */
[----:B------:R-:W-:Y:S02]  /*a5360*/  LOP3.LUT R15, R15, 0xffff, RZ, 0xc0, !PT ;  /* 0x0000ffff0f0f7812 */ /* 0x000fe400078ec0ff */
[----:B------:R-:W-:Y:S01]  /*a5370*/  LOP3.LUT R22, R22, 0xffff, RZ, 0xc0, !PT ;  /* 0x0000ffff16167812 */ /* 0x000fe200078ec0ff */
[----:B------:R0:W-:Y:S03]  /*a5380*/  STL [R1+0x13a0], R27 ;  /* 0x0013a01b01007387 */ /* 0x0001e60000100800 */
[----:B0-----:R-:W-:-:S02]  /*a5390*/  PRMT R27, R15, 0x3340, R22 ;  /* 0x000033400f1b7816 */ /* 0x001fc40000000016 */
[----:B------:R-:W-:-:S03]  /*a53a0*/  LOP3.LUT R15, R29, 0xffff, RZ, 0xc0, !PT ;  /* 0x0000ffff1d0f7812 */ /* 0x000fc600078ec0ff */
[----:B------:R0:W-:Y:S04]  /*a53b0*/  STL [R1+0x157c], R27 ;  /* 0x00157c1b01007387 */ /* 0x0001e80000100800 */
[----:B------:R1:W-:Y:S01]  /*a53c0*/  STL [R1+0x41cc], R15 ;  /* 0x0041cc0f01007387 */ /* 0x0003e20000100800 */
[----:B0-----:R-:W-:Y:S02]  /*a53d0*/  PRMT R27, R15, 0x3340, R0 ;  /* 0x000033400f1b7816 */ /* 0x001fe40000000000 */
[----:B------:R-:W-:Y:S02]  /*a53e0*/  SHF.R.U32.HI R23, RZ, 0x8, R23 ;  /* 0x00000008ff177819 */ /* 0x000fe40000011617 */
[----:B--2---:R-:W-:Y:S02]  /*a53f0*/  LOP3.LUT R22, R25, 0xffff, RZ, 0xc0, !PT ;  /* 0x0000ffff19167812 */ /* 0x004fe400078ec0ff */
[----:B---3--:R-:W-:-:S04]  /*a5400*/  LOP3.LUT R25, R26, 0xffff, RZ, 0xc0, !PT ;  /* 0x0000ffff1a197812 */ /* 0x008fc800078ec0ff */
[----:B------:R-:W-:-:S04]  /*a5410*/  PRMT R26, R22, 0x3340, R25 ;  /* 0x00003340161a7816 */ /* 0x000fc80000000019 */
[----:B-1----:R-:W-:Y:S02]  /*a5420*/  PRMT R15, R26, 0x5410, R27 ;  /* 0x000054101a0f7816 */ /* 0x002fe4000000001b */
[----:B------:R-:W-:Y:S02]  /*a5430*/  IADD3 R26, P6, PT, R28, R8, RZ ;  /* 0x000000081c1a7210 */ /* 0x000fe40007fde0ff */
[----:B------:R-:W-:Y:S01]  /*a5440*/  SHF.R.U32.HI R22, RZ, 0x8, R22 ;  /* 0x00000008ff167819 */ /* 0x000fe20000011616 */
[----:B------:R0:W-:Y:S03]  /*a5450*/  STL [R1+0x165c], R15 ;  /* 0x00165c0f01007387 */ /* 0x0001e60000100800 */
[----:B------:R-:W-:Y:S02]  /*a5460*/  LOP3.LUT R22, R22, 0xffff, RZ, 0xc0, !PT ;  /* 0x0000ffff16167812 */ /* 0x000fe400078ec0ff */
[----:B0-----:R-:W-:-:S02]  /*a5470*/  SHF.R.U32.HI R15, RZ, 0x8, R25 ;  /* 0x00000008ff0f7819 */ /* 0x001fc40000011619 */
[----:B------:R-:W-:Y:S02]  /*a5480*/  LOP3.LUT R25, R23, 0xffff, RZ, 0xc0, !PT ;  /* 0x0000ffff17197812 */ /* 0x000fe400078ec0ff */
[----:B------:R-:W-:Y:S02]  /*a5490*/  LOP3.LUT R23, R15, 0xffff, RZ, 0xc0, !PT ;  /* 0x0000ffff0f177812 */ /* 0x000fe400078ec0ff */
[----:B------:R-:W-:Y:S02]  /*a54a0*/  PRMT R25, R25, 0x3340, R0 ;  /* 0x0000334019197816 */ /* 0x000fe40000000000 */
[----:B------:R-:W-:Y:S01]  /*a54b0*/  PRMT R22, R22, 0x3340, R23 ;  /* 0x0000334016167816 */ /* 0x000fe20000000017 */
[----:B----4-:R-:W-:Y:S01]  /*a54c0*/  IMAD.X R27, R19, 0x1, R10, P6 ;  /* 0x00000001131b7824 */ /* 0x010fe200030e060a */
[----:B------:R-:W-:-:S04]  /*a54d0*/  LOP3.LUT R18, R18, 0xffff, RZ, 0xc0, !PT ;  /* 0x0000ffff12127812 */ /* 0x000fc800078ec0ff */
[----:B------:R-:W-:Y:S01]  /*a54e0*/  STL.64 [R1+0xc48], R26 ;  /* 0x000c481a01007387 */ /* 0x000fe20000100a00 */
[----:B------:R-:W-:-:S03]  /*a54f0*/  LOP3.LUT R29, R24, 0xffff, RZ, 0xc0, !PT ;  /* 0x0000ffff181d7812 */ /* 0x000fc600078ec0ff */
[----:B------:R-:W2:Y:S01]  /*a5500*/  LDL.LU R15, [R1+0x2d0] ;  /* 0x0002d000010f7983 */ /* 0x000ea20000300800 */
[----:B------:R-:W-:-:S03]  /*a5510*/  LOP3.LUT R20, R20, 0xffff, RZ, 0xc0, !PT ;  /* 0x0000ffff14147812 */ /* 0x000fc600078ec0ff */
[----:B------:R-:W-:Y:S01]  /*a5520*/  STL [R1+0x12cc], R25 ;  /* 0x0012cc1901007387 */ /* 0x000fe20000100800 */
[----:B------:R-:W-:-:S03]  /*a5530*/  PRMT R23, R29, 0x3340, R0 ;  /* 0x000033401d177816 */ /* 0x000fc60000000000 */
[----:B------:R0:W-:Y:S04]  /*a5540*/  STL [R1+0x158c], R22 ;  /* 0x00158c1601007387 */ /* 0x0001e80000100800 */
[----:B------:R1:W-:Y:S01]  /*a5550*/  STL [R1+0x4284], R29 ;  /* 0x0042841d01007387 */ /* 0x0003e20000100800 */
[----:B0-----:R-:W-:-:S04]  /*a5560*/  PRMT R22, R18, 0x3340, R20 ;  /* 0x0000334012167816 */ /* 0x001fc80000000014 */
[----:B------:R-:W-:Y:S01]  /*a5570*/  PRMT R22, R22, 0x5410, R23 ;  /* 0x0000541016167816 */ /* 0x000fe20000000017 */
[----:B-1----:R-:W3:Y:S04]  /*a5580*/  LDL.LU R29, [R1+0x278] ;  /* 0x00027800011d7983 */ /* 0x002ee80000300800 */
[----:B------:R-:W4:Y:S04]  /*a5590*/  LDL.LU R27, [R1+0x22c] ;  /* 0x00022c00011b7983 */ /* 0x000f280000300800 */
[----:B------:R0:W-:Y:S04]  /*a55a0*/  STL [R1+0x160c], R22 ;  /* 0x00160c1601007387 */ /* 0x0001e80000100800 */
[----:B------:R-:W4:Y:S04]  /*a55b0*/  LDL.LU R25, [R1+0xf0] ;  /* 0x0000f00001197983 */ /* 0x000f280000300800 */
[----:B------:R-:W4:Y:S01]  /*a55c0*/  LDL.LU R26, [R1+0x1a0] ;  /* 0x0001a000011a7983 */ /* 0x000f220000300800 */
[----:B0-----:R-:W-:-:S03]  /*a55d0*/  IADD3 R22, P6, PT, R28, R11, RZ ;  /* 0x0000000b1c167210 */ /* 0x001fc60007fde0ff */
[----:B------:R-:W4:Y:S04]  /*a55e0*/  LDL.LU R24, [R1+0x228] ;  /* 0x0002280001187983 */ /* 0x000f280000300800 */
[----:B------:R0:W-:Y:S01]  /*a55f0*/  STL.64 [R1+0x4638], R10 ;  /* 0x0046380a01007387 */ /* 0x0001e20000100a00 */
[----:B------:R-:W-:-:S03]  /*a5600*/  IMAD.X R23, R19, 0x1, R12, P6 ;  /* 0x0000000113177824 */ /* 0x000fc600030e060c */
[----:B0-----:R-:W4:Y:S04]  /*a5610*/  LDL.LU R11, [R1+0x344] ;  /* 0x00034400010b7983 */ /* 0x001f280000300800 */
[----:B------:R0:W-:Y:S01]  /*a5620*/  STL.64 [R1+0xbd8], R22 ;  /* 0x000bd81601007387 */ /* 0x0001e20000100a00 */
[----:B------:R-:W-:Y:S02]  /*a5630*/  SHF.R.U32.HI R10, RZ, 0x8, R18 ;  /* 0x00000008ff0a7819 */ /* 0x000fe40000011612 */
[----:B0-----:R-:W-:Y:S02]  /*a5640*/  IADD3 R22, P6, PT, R28, R13, RZ ;  /* 0x0000000d1c167210 */ /* 0x001fe40007fde0ff */
[----:B------:R-:W4:Y:S03]  /*a5650*/  LDL.LU R28, [R1+0x19c] ;  /* 0x00019c00011c7983 */ /* 0x000f260000300800 */
[----:B------:R-:W-:Y:S01]  /*a5660*/  IMAD.X R23, R19, 0x1, R14, P6 ;  /* 0x0000000113177824 */ /* 0x000fe200030e060e */
[----:B------:R0:W-:Y:S04]  /*a5670*/  STL.64 [R1+0x4630], R12 ;  /* 0x0046300c01007387 */ /* 0x0001e80000100a00 */
[----:B------:R-:W4:Y:S04]  /*a5680*/  LDL.LU R19, [R1+0x4650] ;  /* 0x0046500001137983 */ /* 0x000f280000300800 */
[----:B------:R1:W-:Y:S01]  /*a5690*/  STL.64 [R1+0xba0], R22 ;  /* 0x000ba01601007387 */ /* 0x0003e20000100a00 */
[----:B0-----:R-:W-:-:S03]  /*a56a0*/  SHF.R.U32.HI R12, RZ, 0x8, R20 ;  /* 0x00000008ff0c7819 */ /* 0x001fc60000011614 */
[----:B-1----:R-:W4:Y:S04]  /*a56b0*/  LDL.LU.64 R22, [R1+0x4648] ;  /* 0x0046480001167983 */ /* 0x002f280000300a00 */
[----:B------:R-:W4:Y:S04]  /*a56c0*/  LDL.LU R18, [R1+0x78] ;  /* 0x0000780001127983 */ /* 0x000f280000300800 */
[----:B------:R-:W4:Y:S01]  /*a56d0*/  LDL.LU R20, [R1+0x4644] ;  /* 0x0046440001147983 */ /* 0x000f220000300800 */
[----:B------:R-:W-:Y:S02]  /*a56e0*/  LOP3.LUT R10, R10, 0xffff, RZ, 0xc0, !PT ;  /* 0x0000ffff0a0a7812 */ /* 0x000fe400078ec0ff */
[----:B------:R-:W-:-:S04]  /*a56f0*/  LOP3.LUT R12, R12, 0xffff, RZ, 0xc0, !PT ;  /* 0x0000ffff0c0c7812 */ /* 0x000fc800078ec0ff */
[----:B------:R-:W-:-:S05]  /*a5700*/  PRMT R12, R10, 0x3340, R12 ;  /* 0x000033400a0c7816 */ /* 0x000fca000000000c */
[----:B------:R2:W-:Y:S02]  /*a5710*/  STL [R1+0x1578], R12 ;  /* 0x0015780c01007387 */ /* 0x0005e40000100800 */
[----:B--2---:R-:W-:Y:S02]  /*a5720*/  LOP3.LUT R12, R15, 0xffff, RZ, 0xc0, !PT ;  /* 0x0000ffff0f0c7812 */ /* 0x004fe400078ec0ff */
[----:B---3--:R-:W-:-:S04]  /*a5730*/  LOP3.LUT R10, R29, 0xffff, RZ, 0xc0, !PT ;  /* 0x0000ffff1d0a7812 */ /* 0x008fc800078ec0ff */
[----:B------:R-:W-:Y:S02]  /*a5740*/  PRMT R15, R10, 0x3340, R0 ;  /* 0x000033400a0f7816 */ /* 0x000fe40000000000 */
[----:B------:R-:W-:-:S04]  /*a5750*/  SHF.R.U32.HI R10, RZ, 0x8, R10 ;  /* 0x00000008ff0a7819 */ /* 0x000fc8000001160a */
[----:B------:R-:W-:Y:S02]  /*a5760*/  LOP3.LUT R10, R10, 0xffff, RZ, 0xc0, !PT ;  /* 0x0000ffff0a0a7812 */ /* 0x000fe400078ec0ff */
[----:B----4-:R-:W-:Y:S02]  /*a5770*/  LOP3.LUT R26, R26, 0xffff, RZ, 0xc0, !PT ;  /* 0x0000ffff1a1a7812 */ /* 0x010fe400078ec0ff */
[----:B------:R-:W-:-:S04]  /*a5780*/  LOP3.LUT R11, R11, 0xffff, RZ, 0xc0, !PT ;  /* 0x0000ffff0b0b7812 */ /* 0x000fc800078ec0ff */
[--C-:B------:R-:W-:Y:S02]  /*a5790*/  PRMT R13, R11, 0x3340, R12.reuse ;  /* 0x000033400b0d7816 */ /* 0x100fe4000000000c */
[----:B------:R-:W-:Y:S02]  /*a57a0*/  SHF.R.U32.HI R11, RZ, 0x8, R11 ;  /* 0x00000008ff0b7819 */ /* 0x000fe4000001160b */
[----:B------:R-:W-:Y:S02]  /*a57b0*/  SHF.R.U32.HI R12, RZ, 0x8, R12 ;  /* 0x00000008ff0c7819 */ /* 0x000fe4000001160c */
[----:B------:R-:W-:Y:S02]  /*a57c0*/  LOP3.LUT R11, R11, 0xffff, RZ, 0xc0, !PT ;  /* 0x0000ffff0b0b7812 */ /* 0x000fe400078ec0ff */
[----:B------:R-:W-:Y:S02]  /*a57d0*/  LOP3.LUT R12, R12, 0xffff, RZ, 0xc0, !PT ;  /* 0x0000ffff0c0c7812 */ /* 0x000fe400078ec0ff */
[----:B------:R-:W-:-:S02]  /*a57e0*/  PRMT R13, R13, 0x5410, R15 ;  /* 0x000054100d0d7816 */ /* 0x000fc4000000000f */
[----:B------:R-:W-:Y:S02]  /*a57f0*/  PRMT R12, R11, 0x3340, R12 ;  /* 0x000033400b0c7816 */ /* 0x000fe4000000000c */
[----:B------:R-:W-:Y:S01]  /*a5800*/  PRMT R11, R10, 0x3340, R0 ;  /* 0x000033400a0b7816 */ /* 0x000fe20000000000 */
[----:B------:R-:W-:Y:S01]  /*a5810*/  STL [R1+0x15ec], R13 ;  /* 0x0015ec0d01007387 */ /* 0x000fe20000100800 */
[----:B------:R-:W-:Y:S02]  /*a5820*/  LOP3.LUT R15, R27, 0xffff, RZ, 0xc0, !PT ;  /* 0x0000ffff1b0f7812 */ /* 0x000fe400078ec0ff */
[----:B------:R-:W-:Y:S01]  /*a5830*/  LOP3.LUT R10, R25, 0xffff, RZ, 0xc0, !PT ;  /* 0x0000ffff190a7812 */ /* 0x000fe200078ec0ff */
[----:B------:R0:W-:Y:S04]  /*a5840*/  STL [R1+0x156c], R12 ;  /* 0x00156c0c01007387 */ /* 0x0001e80000100800 */
[----:B------:R1:W-:Y:S04]  /*a5850*/  STL [R1+0x2e0], R11 ;  /* 0x0002e00b01007387 */ /* 0x0003e80000100800 */
[----:B------:R-:W2:Y:S01]  /*a5860*/  LDL.LU R25, [R1+0x1fc] ;  /* 0x0001fc0001197983 */ /* 0x000ea20000300800 */
[----:B0-----:R-:W-:-:S02]  /*a5870*/  LOP3.LUT R12, R24, 0xffff, RZ, 0xc0, !PT ;  /* 0x0000ffff180c7812 */ /* 0x001fc400078ec0ff */
[----:B------:R-:W-:Y:S02]  /*a5880*/  PRMT R24, R10, 0x3340, R0 ;  /* 0x000033400a187816 */ /* 0x000fe40000000000 */
[----:B-1----:R-:W-:Y:S02]  /*a5890*/  LOP3.LUT R11, R20, 0xffff, RZ, 0xc0, !PT ;  /* 0x0000ffff140b7812 */ /* 0x002fe400078ec0ff */
[----:B------:R-:W-:-:S04]  /*a58a0*/  PRMT R20, R15, 0x3340, R26 ;  /* 0x000033400f147816 */ /* 0x000fc8000000001a */
[----:B------:R-:W-:-:S05]  /*a58b0*/  PRMT R20, R20, 0x5410, R24 ;  /* 0x0000541014147816 */ /* 0x000fca0000000018 */
[----:B------:R0:W-:Y:S04]  /*a58c0*/  STL [R1+0x290], R20 ;  /* 0x0002901401007387 */ /* 0x0001e80000100800 */
[----:B------:R-:W3:Y:S01]  /*a58d0*/  LDL.LU R24, [R1+0x150] ;  /* 0x0001500001187983 */ /* 0x000ee20000300800 */
[----:B------:R-:W-:Y:S02]  /*a58e0*/  LOP3.LUT R13, R28, 0xffff, RZ, 0xc0, !PT ;  /* 0x0000ffff1c0d7812 */ /* 0x000fe400078ec0ff */
[----:B------:R-:W-:Y:S02]  /*a58f0*/  PRMT R27, R11, 0x3340, R0 ;  /* 0x000033400b1b7816 */ /* 0x000fe40000000000 */
[----:B------:R-:W-:Y:S02]  /*a5900*/  SHF.R.U32.HI R15, RZ, 0x8, R15 ;  /* 0x00000008ff0f7819 */ /* 0x000fe4000001160f */
[----:B0-----:R-:W-:-:S02]  /*a5910*/  PRMT R20, R12, 0x3340, R13 ;  /* 0x000033400c147816 */ /* 0x001fc4000000000d */
[----:B------:R-:W-:Y:S02]  /*a5920*/  SHF.R.U32.HI R26, RZ, 0x8, R26 ;  /* 0x00000008ff1a7819 */ /* 0x000fe4000001161a */
[----:B------:R-:W-:Y:S02]  /*a5930*/  SHF.R.U32.HI R12, RZ, 0x8, R12 ;  /* 0x00000008ff0c7819 */ /* 0x000fe4000001160c */
[----:B------:R-:W-:Y:S02]  /*a5940*/  SHF.R.U32.HI R13, RZ, 0x8, R13 ;  /* 0x00000008ff0d7819 */ /* 0x000fe4000001160d */
[----:B------:R-:W-:Y:S02]  /*a5950*/  PRMT R27, R20, 0x5410, R27 ;  /* 0x00005410141b7816 */ /* 0x000fe4000000001b */
[----:B------:R-:W-:Y:S02]  /*a5960*/  SHF.R.S32.HI R20, RZ, 0x1f, R18 ;  /* 0x0000001fff147819 */ /* 0x000fe40000011412 */
[----:B------:R-:W-:-:S02]  /*a5970*/  IADD3 R28, P6, PT, R18, R2, RZ ;  /* 0x00000002121c7210 */ /* 0x000fc40007fde0ff */
[----:B------:R-:W-:Y:S02]  /*a5980*/  LOP3.LUT R15, R15, 0xffff, RZ, 0xc0, !PT ;  /* 0x0000ffff0f0f7812 */ /* 0x000fe400078ec0ff */
[----:B------:R-:W-:Y:S02]  /*a5990*/  LOP3.LUT R26, R26, 0xffff, RZ, 0xc0, !PT ;  /* 0x0000ffff1a1a7812 */ /* 0x000fe400078ec0ff */
[----:B------:R-:W-:Y:S02]  /*a59a0*/  LOP3.LUT R12, R12, 0xffff, RZ, 0xc0, !PT ;  /* 0x0000ffff0c0c7812 */ /* 0x000fe400078ec0ff */
[----:B------:R-:W-:Y:S01]  /*a59b0*/  LOP3.LUT R13, R13, 0xffff, RZ, 0xc0, !PT ;  /* 0x0000ffff0d0d7812 */ /* 0x000fe200078ec0ff */
[----:B------:R-:W-:Y:S01]  /*a59c0*/  IMAD.X R29, R20, 0x1, R16, P6 ;  /* 0x00000001141d7824 */ /* 0x000fe200030e0610 */
[----:B------:R-:W-:Y:S02]  /*a59d0*/  PRMT R26, R15, 0x3340, R26 ;  /* 0x000033400f1a7816 */ /* 0x000fe4000000001a */
[----:B------:R-:W-:-:S02]  /*a59e0*/  PRMT R15, R12, 0x3340, R13 ;  /* 0x000033400c0f7816 */ /* 0x000fc4000000000d */
[----:B------:R-:W-:Y:S01]  /*a59f0*/  IADD3 R12, P6, PT, R18, R0, RZ ;  /* 0x00000000120c7210 */ /* 0x000fe20007fde0ff */
[----:B------:R-:W-:Y:S04]  /*a5a00*/  STL [R1+0x2c8], R27 ;  /* 0x0002c81b01007387 */ /* 0x000fe80000100800 */
[----:B------:R-:W-:Y:S01]  /*a5a10*/  IMAD.X R13, R20, 0x1, R23, P6 ;  /* 0x00000001140d7824 */ /* 0x000fe200030e0617 */
[----:B------:R-:W-:Y:S04]  /*a5a20*/  STL.64 [R1+0xad8], R28 ;  /* 0x000ad81c01007387 */ /* 0x000fe80000100a00 */
[----:B------:R-:W-:Y:S01]  /*a5a30*/  STL [R1+0x280], R26 ;  /* 0x0002801a01007387 */ /* 0x000fe20000100800 */
[----:B------:R-:W-:-:S03]  /*a5a40*/  SHF.R.U32.HI R10, RZ, 0x8, R10 ;  /* 0x00000008ff0a7819 */ /* 0x000fc6000001160a */
[----:B------:R-:W-:Y:S04]  /*a5a50*/  STL [R1+0x278], R15 ;  /* 0x0002780f01007387 */ /* 0x000fe80000100800 */
[----:B------:R0:W-:Y:S01]  /*a5a60*/  STL.64 [R1+0xad0], R12 ;  /* 0x000ad00c01007387 */ /* 0x0001e20000100a00 */
[----:B------:R-:W-:Y:S02]  /*a5a70*/  LOP3.LUT R10, R10, 0xffff, RZ, 0xc0, !PT ;  /* 0x0000ffff0a0a7812 */ /* 0x000fe400078ec0ff */
[----:B0-----:R-:W-:Y:S02]  /*a5a80*/  SHF.R.U32.HI R12, RZ, 0x8, R11 ;  /* 0x00000008ff0c7819 */ /* 0x001fe4000001160b */
[----:B------:R-:W-:Y:S01]  /*a5a90*/  PRMT R10, R10, 0x3340, R0 ;  /* 0x000033400a0a7816 */ /* 0x000fe20000000000 */
[----:B------:R-:W4:Y:S01]  /*a5aa0*/  LDL.LU R11, [R1+0x404] ;  /* 0x00040400010b7983 */ /* 0x000f220000300800 */
[----:B------:R-:W-:-:S03]  /*a5ab0*/  LOP3.LUT R12, R12, 0xffff, RZ, 0xc0, !PT ;  /* 0x0000ffff0c0c7812 */ /* 0x000fc600078ec0ff */
[----:B------:R-:W4:Y:S01]  /*a5ac0*/  LDL.LU R28, [R1+0x2b8] ;  /* 0x0002b800011c7983 */ /* 0x000f220000300800 */
[----:B------:R-:W-:-:S03]  /*a5ad0*/  PRMT R12, R12, 0x3340, R0 ;  /* 0x000033400c0c7816 */ /* 0x000fc60000000000 */
[----:B------:R-:W4:Y:S04]  /*a5ae0*/  LDL.LU R26, [R1+0x350] ;  /* 0x00035000011a7983 */ /* 0x000f280000300800 */
[----:B------:R0:W-:Y:S04]  /*a5af0*/  STL [R1+0x110], R12 ;  /* 0x0001100c01007387 */ /* 0x0001e80000100800 */
[----:B------:R3:W-:Y:S01]  /*a5b00*/  STL [R1+0x114], R10 ;  /* 0x0001140a01007387 */ /* 0x0007e20000100800 */
[----:B0-----:R-:W-:-:S03]  /*a5b10*/  LOP3.LUT R12, R19, 0xffff, RZ, 0xc0, !PT ;  /* 0x0000ffff130c7812 */ /* 0x001fc600078ec0ff */
[----:B------:R-:W4:Y:S04]  /*a5b20*/  LDL.LU R19, [R1+0x4640] ;  /* 0x0046400001137983 */ /* 0x000f280000300800 */
[----:B------:R-:W-:Y:S01]  /*a5b30*/  STL.64 [R1+0x4628], R2 ;  /* 0x0046280201007387 */ /* 0x000fe20000100a00 */
[----:B--2---:R-:W-:Y:S02]  /*a5b40*/  LOP3.LUT R13, R25, 0xffff, RZ, 0xc0, !PT ;  /* 0x0000ffff190d7812 */ /* 0x004fe400078ec0ff */
[----:B---3--:R-:W-:Y:S02]  /*a5b50*/  LOP3.LUT R10, R24, 0xffff, RZ, 0xc0, !PT ;  /* 0x0000ffff180a7812 */ /* 0x008fe400078ec0ff */
[----:B------:R-:W-:Y:S02]  /*a5b60*/  PRMT R24, R12, 0x3340, R0 ;  /* 0x000033400c187816 */ /* 0x000fe40000000000 */
[----:B------:R-:W-:-:S04]  /*a5b70*/  PRMT R15, R13, 0x3340, R10 ;  /* 0x000033400d0f7816 */ /* 0x000fc8000000000a */
[----:B------:R-:W-:Y:S02]  /*a5b80*/  PRMT R15, R15, 0x5410, R24 ;  /* 0x000054100f0f7816 */ /* 0x000fe40000000018 */
[----:B------:R-:W-:-:S05]  /*a5b90*/  IADD3 R24, P6, PT, R18, R3, RZ ;  /* 0x0000000312187210 */ /* 0x000fca0007fde0ff */
[----:B------:R-:W-:Y:S01]  /*a5ba0*/  IMAD.X R25, R20, 0x1, R4, P6 ;  /* 0x0000000114197824 */ /* 0x000fe200030e0604 */
[----:B------:R0:W-:Y:S04]  /*a5bb0*/  STL [R1+0x298], R15 ;  /* 0x0002980f01007387 */ /* 0x0001e80000100800 */
[----:B------:R-:W2:Y:S04]  /*a5bc0*/  LDL.LU R29, [R1+0x204] ;  /* 0x00020400011d7983 */ /* 0x000ea80000300800 */
[----:B------:R1:W-:Y:S04]  /*a5bd0*/  STL.64 [R1+0xa98], R24 ;  /* 0x000a981801007387 */ /* 0x0003e80000100a00 */
[----:B0-----:R-:W3:Y:S04]  /*a5be0*/  LDL.LU R15, [R1+0x158] ;  /* 0x00015800010f7983 */ /* 0x001ee80000300800 */
[----:B------:R-:W3:Y:S04]  /*a5bf0*/  LDL.LU R27, [R1+0x408] ;  /* 0x00040800011b7983 */ /* 0x000ee80000300800 */
[----:B-1----:R-:W3:Y:S04]  /*a5c00*/  LDL.LU R25, [R1+0x2c0] ;  /* 0x0002c00001197983 */ /* 0x002ee80000300800 */
[----:B------:R-:W3:Y:S01]  /*a5c10*/  LDL.LU R24, [R1+0x36c] ;  /* 0x00036c0001187983 */ /* 0x000ee20000300800 */
[----:B------:R-:W-:-:S02]  /*a5c20*/  SHF.R.U32.HI R3, RZ, 0x8, R13 ;  /* 0x00000008ff037819 */ /* 0x000fc4000001160d */
[----:B------:R-:W-:Y:S02]  /*a5c30*/  SHF.R.U32.HI R10, RZ, 0x8, R10 ;  /* 0x00000008ff0a7819 */ /* 0x000fe4000001160a */
[----:B------:R-:W-:Y:S02]  /*a5c40*/  SHF.R.U32.HI R2, RZ, 0x8, R12 ;  /* 0x00000008ff027819 */ /* 0x000fe4000001160c */
[----:B------:R-:W-:Y:S02]  /*a5c50*/  LOP3.LUT R3, R3, 0xffff, RZ, 0xc0, !PT ;  /* 0x0000ffff03037812 */ /* 0x000fe400078ec0ff */
[----:B------:R-:W-:Y:S02]  /*a5c60*/  LOP3.LUT R10, R10, 0xffff, RZ, 0xc0, !PT ;  /* 0x0000ffff0a0a7812 */ /* 0x000fe400078ec0ff */
[----:B------:R-:W-:Y:S02]  /*a5c70*/  LOP3.LUT R2, R2, 0xffff, RZ, 0xc0, !PT ;  /* 0x0000ffff02027812 */ /* 0x000fe400078ec0ff */
[----:B------:R-:W-:-:S02]  /*a5c80*/  PRMT R12, R3, 0x3340, R10 ;  /* 0x00003340030c7816 */ /* 0x000fc4000000000a */
[----:B------:R-:W-:-:S03]  /*a5c90*/  PRMT R10, R2, 0x3340, R0 ;  /* 0x00003340020a7816 */ /* 0x000fc60000000000 */
[----:B------:R-:W-:Y:S04]  /*a5ca0*/  STL [R1+0x274], R12 ;  /* 0x0002740c01007387 */ /* 0x000fe80000100800 */
[----:B------:R0:W-:Y:S01]  /*a5cb0*/  STL [R1+0x10c], R10 ;  /* 0x00010c0a01007387 */ /* 0x0001e20000100800 */
[----:B----4-:R-:W-:Y:S02]  /*a5cc0*/  LOP3.LUT R3, R11, 0xffff, RZ, 0xc0, !PT ;  /* 0x0000ffff0b037812 */ /* 0x010fe400078ec0ff */
[----:B------:R-:W-:Y:S02]  /*a5cd0*/  LOP3.LUT R2, R28, 0xffff, RZ, 0xc0, !PT ;  /* 0x0000ffff1c027812 */ /* 0x000fe400078ec0ff */
[----:B0-----:R-:W-:Y:S02]  /*a5ce0*/  LOP3.LUT R10, R26, 0xffff, RZ, 0xc0, !PT ;  /* 0x0000ffff1a0a7812 */ /* 0x001fe400078ec0ff */
        /* <DEDUP_REMOVED lines=9> */
[----:B------:R-:W-:Y:S01]  /*a5d80*/  LOP3.LUT R10, R10, 0xffff, RZ, 0xc0, !PT ;  /* 0x0000ffff0a0a7812 */ /* 0x000fe200078ec0ff */
[----:B------:R-:W-:Y:S01]  /*a5d90*/  STL [R1+0x2c4], R11 ;  /* 0x0002c40b01007387 */ /* 0x000fe20000100800 */
[----:B------:R-:W-:Y:S02]  /*a5da0*/  LOP3.LUT R2, R2, 0xffff, RZ, 0xc0, !PT ;  /* 0x0000ffff02027812 */ /* 0x000fe400078ec0ff */
[----:B------:R-:W-:Y:S01]  /*a5db0*/  PRMT R3, R3, 0x3340, R10 ;  /* 0x0000334003037816 */ /* 0x000fe2000000000a */
[----:B------:R-:W-:Y:S01]  /*a5dc0*/  STL.64 [R1+0xa28], R12 ;  /* 0x000a280c01007387 */ /* 0x000fe20000100a00 */
[----:B------:R-:W-:-:S03]  /*a5dd0*/  PRMT R2, R2, 0x3340, R0 ;  /* 0x0000334002027816 */ /* 0x000fc60000000000 */
[----:B------:R-:W4:Y:S04]  /*a5de0*/  LDL.LU R28, [R1+0x388] ;  /* 0x00038800011c7983 */ /* 0x000f280000300800 */
[----:B------:R-:W4:Y:S04]  /*a5df0*/  LDL.LU R26, [R1+0x294] ;  /* 0x00029400011a7983 */ /* 0x000f280000300800 */
[----:B------:R0:W-:Y:S04]  /*a5e00*/  STL [R1+0x270], R3 ;  /* 0x0002700301007387 */ /* 0x0001e80000100800 */
[----:B------:R1:W-:Y:S01]  /*a5e10*/  STL [R1+0xb4], R2 ;  /* 0x0000b40201007387 */ /* 0x0003e20000100800 */
[----:B0-----:R-:W-:-:S03]  /*a5e20*/  LOP3.LUT R3, R22, 0xffff, RZ, 0xc0, !PT ;  /* 0x0000ffff16037812 */ /* 0x001fc600078ec0ff */
[----:B------:R-:W4:Y:S01]  /*a5e30*/  LDL.LU R22, [R1+0x330] ;  /* 0x0003300001167983 */ /* 0x000f220000300800 */
[----:B------:R-:W-:-:S03]  /*a5e40*/  PRMT R11, R3, 0x3340, R0 ;  /* 0x00003340030b7816 */ /* 0x000fc60000000000 */
[----:B------:R0:W-:Y:S01]  /*a5e50*/  STL [R1+0x2d0], R3 ;  /* 0x0002d00301007387 */ /* 0x0001e20000100800 */
[----:B--2---:R-:W-:Y:S02]  /*a5e60*/  LOP3.LUT R12, R29, 0xffff, RZ, 0xc0, !PT ;  /* 0x0000ffff1d0c7812 */ /* 0x004fe400078ec0ff */
[----:B---3--:R-:W-:-:S04]  /*a5e70*/  LOP3.LUT R13, R15, 0xffff, RZ, 0xc0, !PT ;  /* 0x0000ffff0f0d7812 */ /* 0x008fc800078ec0ff */
[----:B------:R-:W-:Y:S02]  /*a5e80*/  PRMT R10, R12, 0x3340, R13 ;  /* 0x000033400c0a7816 */ /* 0x000fe4000000000d */
[----:B-1----:R-:W-:Y:S02]  /*a5e90*/  LOP3.LUT R2, R27, 0xffff, RZ, 0xc0, !PT ;  /* 0x0000ffff1b027812 */ /* 0x002fe400078ec0ff */
[----:B------:R-:W-:Y:S02]  /*a5ea0*/  LOP3.LUT R25, R25, 0xffff, RZ, 0xc0, !PT ;  /* 0x0000ffff19197812 */ /* 0x000fe400078ec0ff */
[----:B------:R-:W-:Y:S02]  /*a5eb0*/  PRMT R15, R10, 0x5410, R11 ;  /* 0x000054100a0f7816 */ /* 0x000fe4000000000b */
[----:B0-----:R-:W-:Y:S02]  /*a5ec0*/  LOP3.LUT R3, R24, 0xffff, RZ, 0xc0, !PT ;  /* 0x0000ffff18037812 */ /* 0x001fe400078ec0ff */
[----:B------:R-:W-:-:S02]  /*a5ed0*/  PRMT R11, R25, 0x3340, R0 ;  /* 0x00003340190b7816 */ /* 0x000fc40000000000 */
[----:B------:R-:W-:Y:S01]  /*a5ee0*/  PRMT R10, R2, 0x3340, R3 ;  /* 0x00003340020a7816 */ /* 0x000fe20000000003 */
[----:B------:R0:W-:Y:S03]  /*a5ef0*/  STL [R1+0x2e4], R15 ;  /* 0x0002e40f01007387 */ /* 0x0001e60000100800 */
[----:B0-----:R-:W-:Y:S02]  /*a5f00*/  PRMT R15, R10, 0x5410, R11 ;  /* 0x000054100a0f7816 */ /* 0x001fe4000000000b */
[----:B------:R-:W-:-:S05]  /*a5f10*/  IADD3 R10, P6, PT, R18, R7, RZ ;  /* 0x00000007120a7210 */ /* 0x000fca0007fde0ff */
[----:B------:R-:W-:Y:S01]  /*a5f20*/  IMAD.X R11, R20, 0x1, R9, P6 ;  /* 0x00000001140b7824 */ /* 0x000fe200030e0609 */
[----:B------:R-:W-:Y:S04]  /*a5f30*/  STL [R1+0x2b8], R15 ;  /* 0x0002b80f01007387 */ /* 0x000fe80000100800 */
[----:B------:R0:W-:Y:S04]  /*a5f40*/  STL.64 [R1+0x9d0], R10 ;  /* 0x0009d00a01007387 */ /* 0x0001e80000100a00 */
[----:B0-----:R-:W2:Y:S01]  /*a5f50*/  LDL.LU.64 R10, [R1+0x4638] ;  /* 0x00463800010a7983 */ /* 0x001ea20000300a00 */
        /* <DEDUP_REMOVED lines=10> */
[----:B------:R0:W-:Y:S01]  /*a6000*/  STL [R1+0x445c], R24 ;  /* 0x00445c1801007387 */ /* 0x0001e20000100800 */
[----:B----4-:R-:W-:Y:S02]  /*a6010*/  LOP3.LUT R3, R28, 0xffff, RZ, 0xc0, !PT ;  /* 0x0000ffff1c037812 */ /* 0x010fe400078ec0ff */
[----:B------:R-:W-:Y:S01]  /*a6020*/  LOP3.LUT R2, R26, 0xffff, RZ, 0xc0, !PT ;  /* 0x0000ffff1a027812 */ /* 0x000fe200078ec0ff */
[----:B------:R1:W-:Y:S03]  /*a6030*/  STL [R1+0x268], R12 ;  /* 0x0002680c01007387 */ /* 0x0003e60000100800 */
[----:B------:R-:W-:Y:S01]  /*a6040*/  PRMT R13, R2, 0x3340, R0 ;  /* 0x00003340020d7816 */ /* 0x000fe20000000000 */
[----:B------:R-:W3:Y:S04]  /*a6050*/  LDL.LU R29, [R1+0x23c] ;  /* 0x00023c00011d7983 */ /* 0x000ee80000300800 */
[----:B------:R-:W4:Y:S04]  /*a6060*/  LDL.LU R15, [R1+0x120] ;  /* 0x00012000010f7983 */ /* 0x000f280000300800 */
[----:B------:R-:W3:Y:S01]  /*a6070*/  LDL.LU R28, [R1+0x1d0] ;  /* 0x0001d000011c7983 */ /* 0x000ee20000300800 */
[----:B0-----:R-:W-:-:S03]  /*a6080*/  LOP3.LUT R24, R22, 0xffff, RZ, 0xc0, !PT ;  /* 0x0000ffff16187812 */ /* 0x001fc600078ec0ff */
[----:B------:R-:W3:Y:S01]  /*a6090*/  LDL.LU R27, [R1+0x3a4] ;  /* 0x0003a400011b7983 */ /* 0x000ee20000300800 */
[----:B-1----:R-:W-:-:S03]  /*a60a0*/  PRMT R12, R3, 0x3340, R24 ;  /* 0x00003340030c7816 */ /* 0x002fc60000000018 */
[----:B------:R-:W3:Y:S01]  /*a60b0*/  LDL.LU R22, [R1+0x29c] ;  /* 0x00029c0001167983 */ /* 0x000ee20000300800 */
[----:B------:R-:W-:-:S03]  /*a60c0*/  PRMT R13, R12, 0x5410, R13 ;  /* 0x000054100c0d7816 */ /* 0x000fc6000000000d */
[----:B------:R-:W3:Y:S01]  /*a60d0*/  LDL.LU R26, [R1+0x348] ;  /* 0x00034800011a7983 */ /* 0x000ee20000300800 */
[----:B------:R-:W-:-:S03]  /*a60e0*/  IADD3 R12, P6, PT, R18, R8, RZ ;  /* 0x00000008120c7210 */ /* 0x000fc60007fde0ff */
[----:B------:R2:W-:Y:S02]  /*a60f0*/  STL [R1+0x2b4], R13 ;  /* 0x0002b40d01007387 */ /* 0x0005e40000100800 */
[----:B--2---:R-:W-:-:S05]  /*a6100*/  IMAD.X R13, R20, 0x1, R10, P6 ;  /* 0x00000001140d7824 */ /* 0x004fca00030e060a */
[----:B------:R0:W-:Y:S04]  /*a6110*/  STL.64 [R1+0xa20], R12 ;  /* 0x000a200c01007387 */ /* 0x0001e80000100a00 */
[----:B0-----:R-:W2:Y:S01]  /*a6120*/  LDL.LU.64 R12, [R1+0x4630] ;  /* 0x00463000010c7983 */ /* 0x001ea20000300a00 */
[----:B------:R-:W-:Y:S02]  /*a6130*/  SHF.R.U32.HI R3, RZ, 0x8, R3 ;  /* 0x00000008ff037819 */ /* 0x000fe40000011603 */
[----:B------:R-:W-:Y:S02]  /*a6140*/  SHF.R.U32.HI R24, RZ, 0x8, R24 ;  /* 0x00000008ff187819 */ /* 0x000fe40000011618 */
[----:B------:R-:W-:Y:S02]  /*a6150*/  SHF.R.U32.HI R2, RZ, 0x8, R2 ;  /* 0x00000008ff027819 */ /* 0x000fe40000011602 */
[----:B------:R-:W-:-:S02]  /*a6160*/  LOP3.LUT R3, R3, 0xffff, RZ, 0xc0, !PT ;  /* 0x0000ffff03037812 */ /* 0x000fc400078ec0ff */
[----:B------:R-:W-:Y:S02]  /*a6170*/  LOP3.LUT R24, R24, 0xffff, RZ, 0xc0, !PT ;  /* 0x0000ffff18187812 */ /* 0x000fe400078ec0ff */
[----:B------:R-:W-:Y:S02]  /*a6180*/  LOP3.LUT R2, R2, 0xffff, RZ, 0xc0, !PT ;  /* 0x0000ffff02027812 */ /* 0x000fe400078ec0ff */
[----:B------:R-:W-:Y:S02]  /*a6190*/  PRMT R3, R3, 0x3340, R24 ;  /* 0x0000334003037816 */ /* 0x000fe40000000018 */
[----:B------:R-:W-:Y:S02]  /*a61a0*/  PRMT R24, R2, 0x3340, R0 ;  /* 0x0000334002187816 */ /* 0x000fe40000000000 */
[----:B------:R-:W-:Y:S01]  /*a61b0*/  IADD3 R2, P6, PT, R18, R11, RZ ;  /* 0x0000000b12027210 */ /* 0x000fe20007fde0ff */
[----:B------:R-:W-:Y:S04]  /*a61c0*/  STL [R1+0x260], R3 ;  /* 0x0002600301007387 */ /* 0x000fe80000100800 */
[----:B------:R-:W-:Y:S04]  /*a61d0*/  STL.64 [R1+0x45f0], R10 ;  /* 0x0045f00a01007387 */ /* 0x000fe80000100a00 */
[----:B------:R3:W-:Y:S01]  /*a61e0*/  STL [R1+0xc4], R24 ;  /* 0x0000c41801007387 */ /* 0x0007e20000100800 */
[----:B----4-:R-:W-:-:S02]  /*a61f0*/  LOP3.LUT R15, R15, 0xffff, RZ, 0xc0, !PT ;  /* 0x0000ffff0f0f7812 */ /* 0x010fc400078ec0ff */
[----:B---3--:R-:W-:Y:S02]  /*a6200*/  LOP3.LUT R24, R27, 0xffff, RZ, 0xc0, !PT ;  /* 0x0000ffff1b187812 */ /* 0x008fe400078ec0ff */
[----:B------:R-:W-:Y:S02]  /*a6210*/  LOP3.LUT R27, R22, 0xffff, RZ, 0xc0, !PT ;  /* 0x0000ffff161b7812 */ /* 0x000fe400078ec0ff */
[----:B------:R-:W-:Y:S01]  /*a6220*/  PRMT R22, R15, 0x3340, R0 ;  /* 0x000033400f167816 */ /* 0x000fe20000000000 */
[----:B--2---:R-:W-:Y:S01]  /*a6230*/  IMAD.X R3, R20, 0x1, R12, P6 ;  /* 0x0000000114037824 */ /* 0x004fe200030e060c */
[----:B------:R-:W-:-:S04]  /*a6240*/  IADD3 R10, P6, PT, R18, R13, RZ ;  /* 0x0000000d120a7210 */ /* 0x000fc80007fde0ff */
[----:B------:R0:W-:Y:S01]  /*a6250*/  STL.64 [R1+0x9c8], R2 ;  /* 0x0009c80201007387 */ /* 0x0001e20000100a00 */
[----:B------:R-:W-:-:S03]  /*a6260*/  IMAD.X R11, R20, 0x1, R14, P6 ;  /* 0x00000001140b7824 */ /* 0x000fc600030e060e */
[----:B0-----:R-:W2:Y:S04]  /*a6270*/  LDL.LU.64 R2, [R1+0x4628] ;  /* 0x0046280001027983 */ /* 0x001ea80000300a00 */
[----:B------:R-:W3:Y:S04]  /*a6280*/  LDL.LU R18, [R1+0x4620] ;  /* 0x0046200001127983 */ /* 0x000ee80000300800 */
[----:B------:R-:W4:Y:S04]  /*a6290*/  LDL.LU R20, [R1+0x461c] ;  /* 0x00461c0001147983 */ /* 0x000f280000300800 */
[----:B------:R0:W-:Y:S02]  /*a62a0*/  STL.64 [R1+0xa18], R10 ;  /* 0x000a180a01007387 */ /* 0x0001e40000100a00 */
[----:B0-----:R-:W-:-:S02]  /*a62b0*/  SHF.R.U32.HI R10, RZ, 0x8, R25 ;  /* 0x00000008ff0a7819 */ /* 0x001fc40000011619 */
[----:B------:R-:W2:Y:S02]  /*a62c0*/  LDL.LU R25, [R1+0x238] ;  /* 0x0002380001197983 */ /* 0x000ea40000300800 */
[----:B------:R-:W-:-:S04]  /*a62d0*/  LOP3.LUT R10, R10, 0xffff, RZ, 0xc0, !PT ;  /* 0x0000ffff0a0a7812 */ /* 0x000fc800078ec0ff */
[----:B------:R-:W-:Y:S02]  /*a62e0*/  PRMT R11, R10, 0x3340, R0 ;  /* 0x000033400a0b7816 */ /* 0x000fe40000000000 */
[----:B------:R-:W-:-:S03]  /*a62f0*/  LOP3.LUT R10, R29, 0xffff, RZ, 0xc0, !PT ;  /* 0x0000ffff1d0a7812 */ /* 0x000fc600078ec0ff */
[----:B------:R0:W-:Y:S02]  /*a6300*/  STL [R1+0x108], R11 ;  /* 0x0001080b01007387 */ /* 0x0001e40000100800 */
[----:B0-----:R-:W-:Y:S02]  /*a6310*/  LOP3.LUT R11, R28, 0xffff, RZ, 0xc0, !PT ;  /* 0x0000ffff1c0b7812 */ /* 0x001fe400078ec0ff */
[----:B------:R-:W3:Y:S02]  /*a6320*/  LDL R28, [R1+0x7c] ;  /* 0x00007c00011c7983 */ /* 0x000ee40000100800 */
[----:B------:R-:W-:Y:S02]  /*a6330*/  PRMT R29, R10, 0x3340, R11 ;  /* 0x000033400a1d7816 */ /* 0x000fe4000000000b */
[----:B------:R-:W-:Y:S02]  /*a6340*/  STL [R1+0x2c0], R27 ;  /* 0x0002c01b01007387 */ /* 0x000fe40000100800 */
[----:B------:R-:W-:-:S02]  /*a6350*/  PRMT R29, R29, 0x5410, R22 ;  /* 0x000054101d1d7816 */ /* 0x000fc40000000016 */
[----:B------:R-:W3:Y:S01]  /*a6360*/  LDL.LU R22, [R1+0x4618] ;  /* 0x0046180001167983 */ /* 0x000ee20000300800 */
[----:B------:R-:W-:-:S03]  /*a6370*/  LOP3.LUT R26, R26, 0xffff, RZ, 0xc0, !PT ;  /* 0x0000ffff1a1a7812 */ /* 0x000fc600078ec0ff */
[----:B------:R0:W-:Y:S01]  /*a6380*/  STL [R1+0x2b0], R29 ;  /* 0x0002b01d01007387 */ /* 0x0001e20000100800 */
[----:B------:R-:W-:Y:S02]  /*a6390*/  SHF.R.U32.HI R10, RZ, 0x8, R10 ;  /* 0x00000008ff0a7819 */ /* 0x000fe4000001160a */
[----:B0-----:R-:W-:Y:S02]  /*a63a0*/  PRMT R29, R27, 0x3340, R0 ;  /* 0x000033401b1d7816 */ /* 0x001fe40000000000 */
[----:B------:R-:W-:Y:S02]  /*a63b0*/  PRMT R27, R24, 0x3340, R26 ;  /* 0x00003340181b7816 */ /* 0x000fe4000000001a */
[----:B------:R-:W-:Y:S02]  /*a63c0*/  SHF.R.U32.HI R24, RZ, 0x8, R24 ;  /* 0x00000008ff187819 */ /* 0x000fe40000011618 */
[----:B------:R-:W-:Y:S02]  /*a63d0*/  PRMT R27, R27, 0x5410, R29 ;  /* 0x000054101b1b7816 */ /* 0x000fe4000000001d */
[----:B------:R-:W-:-:S02]  /*a63e0*/  SHF.R.U32.HI R26, RZ, 0x8, R26 ;  /* 0x00000008ff1a7819 */ /* 0x000fc4000001161a */
[----:B------:R-:W-:Y:S01]  /*a63f0*/  SHF.R.U32.HI R11, RZ, 0x8, R11 ;  /* 0x00000008ff0b7819 */ /* 0x000fe2000001160b */
[----:B------:R0:W-:Y:S01]  /*a6400*/  STL [R1+0x2dc], R27 ;  /* 0x0002dc1b01007387 */ /* 0x0001e20000100800 */
[----:B------:R-:W-:Y:S02]  /*a6410*/  LOP3.LUT R24, R24, 0xffff, RZ, 0xc0, !PT ;  /* 0x0000ffff18187812 */ /* 0x000fe400078ec0ff */
[----:B------:R-:W-:Y:S02]  /*a6420*/  LOP3.LUT R10, R10, 0xffff, RZ, 0xc0, !PT ;  /* 0x0000ffff0a0a7812 */ /* 0x000fe400078ec0ff */
[----:B------:R-:W-:Y:S02]  /*a6430*/  LOP3.LUT R11, R11, 0xffff, RZ, 0xc0, !PT ;  /* 0x0000ffff0b0b7812 */ /* 0x000fe400078ec0ff */
[----:B0-----:R-:W-:Y:S02]  /*a6440*/  LOP3.LUT R27, R26, 0xffff, RZ, 0xc0, !PT ;  /* 0x0000ffff1a1b7812 */ /* 0x001fe400078ec0ff */
[----:B------:R-:W-:Y:S01]  /*a6450*/  PRMT R29, R10, 0x3340, R11 ;  /* 0x000033400a1d7816 */ /* 0x000fe2000000000b */
[----:B------:R-:W3:Y:S01]  /*a6460*/  LDL.LU R26, [R1+0x218] ;  /* 0x00021800011a7983 */ /* 0x000ee20000300800 */
[----:B------:R-:W-:-:S05]  /*a6470*/  PRMT R24, R24, 0x3340, R27 ;  /* 0x0000334018187816 */ /* 0x000fca000000001b */
[----:B------:R0:W-:Y:S04]  /*a6480*/  STL [R1+0x4460], R24 ;  /* 0x0044601801007387 */ /* 0x0001e80000100800 */
[----:B------:R1:W-:Y:S01]  /*a6490*/  STL [R1+0x4548], R29 ;  /* 0x0045481d01007387 */ /* 0x0003e20000100800 */
[----:B----4-:R-:W-:-:S03]  /*a64a0*/  LOP3.LUT R10, R20, 0xffff, RZ, 0xc0, !PT ;  /* 0x0000ffff140a7812 */ /* 0x010fc600078ec0ff */
[----:B------:R-:W4:Y:S01]  /*a64b0*/  LDL.LU R20, [R1+0x4614] ;  /* 0x0046140001147983 */ /* 0x000f220000300800 */
[----:B--2---:R-:W-:Y:S02]  /*a64c0*/  LOP3.LUT R11, R25, 0xffff, RZ, 0xc0, !PT ;  /* 0x0000ffff190b7812 */ /* 0x004fe400078ec0ff */
[----:B------:R-:W-:Y:S02]  /*a64d0*/  PRMT R25, R10, 0x3340, R0 ;  /* 0x000033400a197816 */ /* 0x000fe40000000000 */
[----:B---3--:R-:W-:-:S04]  /*a64e0*/  LOP3.LUT R22, R22, 0xffff, RZ, 0xc0, !PT ;  /* 0x0000ffff16167812 */ /* 0x008fc800078ec0ff */
[----:B0-----:R-:W-:Y:S02]  /*a64f0*/  PRMT R24, R11, 0x3340, R22 ;  /* 0x000033400b187816 */ /* 0x001fe40000000016 */
[----:B------:R-:W-:Y:S02]  /*a6500*/  SHF.R.S32.HI R27, RZ, 0x1f, R28 ;  /* 0x0000001fff1b7819 */ /* 0x000fe4000001141c */
[----:B-1----:R-:W-:Y:S02]  /*a6510*/  PRMT R29, R24, 0x5410, R25 ;  /* 0x00005410181d7816 */ /* 0x002fe40000000019 */
[----:B------:R-:W-:-:S03]  /*a6520*/  IADD3 R24, P6, PT, R28, R2, RZ ;  /* 0x000000021c187210 */ /* 0x000fc60007fde0ff */
[----:B------:R-:W-:Y:S04]  /*a6530*/  STL [R1+0x2ac], R29 ;  /* 0x0002ac1d01007387 */ /* 0x000fe80000100800 */
[----:B------:R0:W-:Y:S04]  /*a6540*/  STL [R1+0x45e8], R2 ;  /* 0x0045e80201007387 */ /* 0x0001e80000100800 */
[----:B------:R-:W-:Y:S04]  /*a6550*/  STL [R1+0x8], R27 ;  /* 0x0000081b01007387 */ /* 0x000fe80000100800 */
[----:B0-----:R-:W2:Y:S01]  /*a6560*/  LDL.LU R2, [R1+0x8] ;  /* 0x0000080001027983 */ /* 0x001ea20000300800 */
[----:B------:R-:W-:-:S02]  /*a6570*/  SHF.R.U32.HI R11, RZ, 0x8, R11 ;  /* 0x00000008ff0b7819 */ /* 0x000fc4000001160b */
[----:B------:R-:W-:Y:S02]  /*a6580*/  SHF.R.U32.HI R22, RZ, 0x8, R22 ;  /* 0x00000008ff167819 */ /* 0x000fe40000011616 */
[----:B------:R-:W-:Y:S02]  /*a6590*/  SHF.R.U32.HI R10, RZ, 0x8, R10 ;  /* 0x00000008ff0a7819 */ /* 0x000fe4000001160a */
[----:B------:R-:W-:Y:S02]  /*a65a0*/  LOP3.LUT R11, R11, 0xffff, RZ, 0xc0, !PT ;  /* 0x0000ffff0b0b7812 */ /* 0x000fe400078ec0ff */
[----:B------:R-:W-:Y:S01]  /*a65b0*/  LOP3.LUT R22, R22, 0xffff, RZ, 0xc0, !PT ;  /* 0x0000ffff16167812 */ /* 0x000fe200078ec0ff */
[----:B--2---:R-:W-:-:S05]  /*a65c0*/  IMAD.X R25, R2, 0x1, R16, P6 ;  /* 0x0000000102197824 */ /* 0x004fca00030e0610 */
[----:B------:R0:W-:Y:S04]  /*a65d0*/  STL.64 [R1+0x8f0], R24 ;  /* 0x0008f01801007387 */ /* 0x0001e80000100a00 */
[----:B0-----:R-:W2:Y:S04]  /*a65e0*/  LDL.LU R25, [R1+0x428] ;  /* 0x0004280001197983 */ /* 0x001ea80000300800 */
[----:B------:R-:W3:Y:S04]  /*a65f0*/  LDL.LU R28, [R1+0x338] ;  /* 0x00033800011c7983 */ /* 0x000ee80000300800 */
[----:B------:R0:W-:Y:S04]  /*a6600*/  STL [R1+0x45ec], R16 ;  /* 0x0045ec1001007387 */ /* 0x0001e80000100800 */
[----:B0-----:R-:W2:Y:S01]  /*a6610*/  LDL.LU R16, [R1+0x7c] ;  /* 0x00007c0001107983 */ /* 0x001ea20000300800 */
[----:B------:R-:W-:-:S02]  /*a6620*/  LOP3.LUT R10, R10, 0xffff, RZ, 0xc0, !PT ;  /* 0x0000ffff0a0a7812 */ /* 0x000fc400078ec0ff */
[----:B------:R-:W-:Y:S02]  /*a6630*/  PRMT R22, R11, 0x3340, R22 ;  /* 0x000033400b167816 */ /* 0x000fe40000000016 */
[--C-:B------:R-:W-:Y:S02]  /*a6640*/  PRMT R11, R10, 0x3340, R0.reuse ;  /* 0x000033400a0b7816 */ /* 0x100fe40000000000 */
[----:B------:R-:W-:Y:S02]  /*a6650*/  LOP3.LUT R10, R26, 0xffff, RZ, 0xc0, !PT ;  /* 0x0000ffff1a0a7812 */ /* 0x000fe400078ec0ff */
[----:B------:R-:W-:Y:S01]  /*a6660*/  LOP3.LUT R24, R18, 0xffff, RZ, 0xc0, !PT ;  /* 0x0000ffff12187812 */ /* 0x000fe200078ec0ff */
[----:B------:R4:W-:Y:S01]  /*a6670*/  STL [R1+0xd0], R11 ;  /* 0x0000d00b01007387 */ /* 0x0009e20000100800 */
[----:B------:R-:W-:Y:S02]  /*a6680*/  IMAD.MOV.U32 R26, RZ, RZ, R21 ;  /* 0x000000ffff1a7224 */ /* 0x000fe400078e0015 */
[----:B------:R-:W-:Y:S01]  /*a6690*/  PRMT R21, R24, 0x3340, R0 ;  /* 0x0000334018157816 */ /* 0x000fe20000000000 */
[----:B------:R-:W3:Y:S01]  /*a66a0*/  LDL.LU R18, [R1+0x4610] ;  /* 0x0046100001127983 */ /* 0x000ee20000300800 */
[----:B----4-:R-:W-:-:S04]  /*a66b0*/  LOP3.LUT R11, R20, 0xffff, RZ, 0xc0, !PT ;  /* 0x0000ffff140b7812 */ /* 0x010fc800078ec0ff */
[----:B------:R-:W-:-:S04]  /*a66c0*/  PRMT R20, R10, 0x3340, R11 ;  /* 0x000033400a147816 */ /* 0x000fc8000000000b */
[----:B------:R-:W-:-:S05]  /*a66d0*/  PRMT R27, R20, 0x5410, R21 ;  /* 0x00005410141b7816 */ /* 0x000fca0000000015 */
[----:B------:R-:W-:Y:S01]  /*a66e0*/  STL [R1+0x2a8], R27 ;  /* 0x0002a81b01007387 */ /* 0x000fe20000100800 */
[----:B--2---:R-:W-:-:S05]  /*a66f0*/  IADD3 R20, P6, PT, R16, R0, RZ ;  /* 0x0000000010147210 */ /* 0x004fca0007fde0ff */
[----:B------:R-:W-:-:S05]  /*a6700*/  IMAD.X R21, R2, 0x1, R23, P6 ;  /* 0x0000000102157824 */ /* 0x000fca00030e0617 */
        /* <DEDUP_REMOVED lines=10> */
[----:B------:R-:W-:Y:S01]  /*a67b0*/  STL.64 [R1+0x4510], R22 ;  /* 0x0045101601007387 */ /* 0x000fe20000100a00 */
[----:B------:R-:W-:-:S03]  /*a67c0*/  LOP3.LUT R10, R25, 0xffff, RZ, 0xc0, !PT ;  /* 0x0000ffff190a7812 */ /* 0x000fc600078ec0ff */
[----:B------:R3:W-:Y:S04]  /*a67d0*/  STL [R1+0xd8], R15 ;  /* 0x0000d80f01007387 */ /* 0x0007e80000100800 */
[----:B------:R-:W4:Y:S04]  /*a67e0*/  LDL.LU R27, [R1+0x43c] ;  /* 0x00043c00011b7983 */ /* 0x000f280000300800 */
[----:B------:R-:W4:Y:S01]  /*a67f0*/  LDL.LU R25, [R1+0x35c] ;  /* 0x00035c0001197983 */ /* 0x000f220000300800 */
[----:B---3--:R-:W-:-:S03]  /*a6800*/  LOP3.LUT R15, R28, 0xffff, RZ, 0xc0, !PT ;  /* 0x0000ffff1c0f7812 */ /* 0x008fc600078ec0ff */
[----:B------:R-:W3:Y:S01]  /*a6810*/  LDL.LU R28, [R1+0x400] ;  /* 0x00040000011c7983 */ /* 0x000ee20000300800 */
[----:B------:R-:W-:Y:S02]  /*a6820*/  PRMT R22, R15, 0x3340, R0 ;  /* 0x000033400f167816 */ /* 0x000fe40000000000 */
[----:B--2---:R-:W-:-:S04]  /*a6830*/  LOP3.LUT R11, R20, 0xffff, RZ, 0xc0, !PT ;  /* 0x0000ffff140b7812 */ /* 0x004fc800078ec0ff */
[----:B------:R-:W-:-:S04]  /*a6840*/  PRMT R20, R10, 0x3340, R11 ;  /* 0x000033400a147816 */ /* 0x000fc8000000000b */
[----:B------:R-:W-:Y:S02]  /*a6850*/  PRMT R20, R20, 0x5410, R22 ;  /* 0x0000541014147816 */ /* 0x000fe40000000016 */
[----:B------:R-:W-:-:S03]  /*a6860*/  IADD3 R22, P6, PT, R16, R3, RZ ;  /* 0x0000000310167210 */ /* 0x000fc60007fde0ff */
[----:B------:R0:W-:Y:S01]  /*a6870*/  STL [R1+0x4428], R20 ;  /* 0x0044281401007387 */ /* 0x0001e20000100800 */
[----:B------:R-:W-:Y:S02]  /*a6880*/  SHF.R.U32.HI R10, RZ, 0x8, R10 ;  /* 0x00000008ff0a7819 */ /* 0x000fe4000001160a */
[----:B------:R-:W-:Y:S02]  /*a6890*/  SHF.R.U32.HI R11, RZ, 0x8, R11 ;  /* 0x00000008ff0b7819 */ /* 0x000fe4000001160b */
[----:B0-----:R-:W-:Y:S01]  /*a68a0*/  SHF.R.U32.HI R20, RZ, 0x8, R24 ;  /* 0x00000008ff147819 */ /* 0x001fe20000011618 */
[----:B------:R-:W-:Y:S01]  /*a68b0*/  IMAD.X R23, R2, 0x1, R4, P6 ;  /* 0x0000000102177824 */ /* 0x000fe200030e0604 */
[----:B------:R-:W-:Y:S02]  /*a68c0*/  LOP3.LUT R10, R10, 0xffff, RZ, 0xc0, !PT ;  /* 0x0000ffff0a0a7812 */ /* 0x000fe400078ec0ff */
[----:B------:R-:W-:Y:S02]  /*a68d0*/  LOP3.LUT R20, R20, 0xffff, RZ, 0xc0, !PT ;  /* 0x0000ffff14147812 */ /* 0x000fe400078ec0ff */
[----:B------:R-:W-:-:S02]  /*a68e0*/  LOP3.LUT R11, R11, 0xffff, RZ, 0xc0, !PT ;  /* 0x0000ffff0b0b7812 */ /* 0x000fc400078ec0ff */
[----:B------:R-:W-:Y:S02]  /*a68f0*/  PRMT R20, R20, 0x3340, R0 ;  /* 0x0000334014147816 */ /* 0x000fe40000000000 */
[----:B------:R-:W-:Y:S01]  /*a6900*/  PRMT R11, R10, 0x3340, R11 ;  /* 0x000033400a0b7816 */ /* 0x000fe2000000000b */
[----:B------:R-:W-:Y:S01]  /*a6910*/  STL.64 [R1+0x870], R22 ;  /* 0x0008701601007387 */ /* 0x000fe20000100a00 */
[----:B------:R-:W-:-:S03]  /*a6920*/  LOP3.LUT R10, R21, 0xffff, RZ, 0xc0, !PT ;  /* 0x0000ffff150a7812 */ /* 0x000fc600078ec0ff */
[----:B------:R0:W-:Y:S04]  /*a6930*/  STL [R1+0x104], R20 ;  /* 0x0001041401007387 */ /* 0x0001e80000100800 */
[----:B------:R-:W2:Y:S04]  /*a6940*/  LDL.LU R21, [R1+0x4600] ;  /* 0x0046000001157983 */ /* 0x000ea80000300800 */
[----:B------:R1:W-:Y:S01]  /*a6950*/  STL [R1+0x1d4], R11 ;  /* 0x0001d40b01007387 */ /* 0x0003e20000100800 */
[----:B0-----:R-:W-:-:S03]  /*a6960*/  LOP3.LUT R20, R19, 0xffff, RZ, 0xc0, !PT ;  /* 0x0000ffff13147812 */ /* 0x001fc600078ec0ff */
[----:B------:R-:W2:Y:S01]  /*a6970*/  LDL.LU R19, [R1+0x45fc] ;  /* 0x0045fc0001137983 */ /* 0x000ea20000300800 */
[----:B-1----:R-:W-:-:S03]  /*a6980*/  LOP3.LUT R11, R18, 0xffff, RZ, 0xc0, !PT ;  /* 0x0000ffff120b7812 */ /* 0x002fc600078ec0ff */
[----:B------:R-:W2:Y:S01]  /*a6990*/  LDL.LU R18, [R1+0x45f8] ;  /* 0x0045f80001127983 */ /* 0x000ea20000300800 */
[----:B------:R-:W-:-:S03]  /*a69a0*/  PRMT R22, R20, 0x3340, R0 ;  /* 0x0000334014167816 */ /* 0x000fc60000000000 */
[----:B------:R0:W-:Y:S01]  /*a69b0*/  STL [R1+0x294], R20 ;  /* 0x0002941401007387 */ /* 0x0001e20000100800 */
[----:B------:R-:W-:Y:S02]  /*a69c0*/  SHF.R.U32.HI R15, RZ, 0x8, R15 ;  /* 0x00000008ff0f7819 */ /* 0x000fe4000001160f */
[--C-:B0-----:R-:W-:Y:S02]  /*a69d0*/  PRMT R20, R10, 0x3340, R11.reuse ;  /* 0x000033400a147816 */ /* 0x101fe4000000000b */
[----:B------:R-:W-:Y:S02]  /*a69e0*/  SHF.R.U32.HI R10, RZ, 0x8, R10 ;  /* 0x00000008ff0a7819 */ /* 0x000fe4000001160a */
[----:B------:R-:W-:Y:S02]  /*a69f0*/  PRMT R20, R20, 0x5410, R22 ;  /* 0x0000541014147816 */ /* 0x000fe40000000016 */
[----:B------:R-:W-:Y:S02]  /*a6a00*/  IADD3 R22, P6, PT, R16, R5, RZ ;  /* 0x0000000510167210 */ /* 0x000fe40007fde0ff */
[----:B------:R-:W-:-:S02]  /*a6a10*/  SHF.R.U32.HI R11, RZ, 0x8, R11 ;  /* 0x00000008ff0b7819 */ /* 0x000fc4000001160b */
[----:B------:R-:W-:Y:S01]  /*a6a20*/  LOP3.LUT R15, R15, 0xffff, RZ, 0xc0, !PT ;  /* 0x0000ffff0f0f7812 */ /* 0x000fe200078ec0ff */
[----:B------:R-:W-:Y:S01]  /*a6a30*/  IMAD.X R23, R2, 0x1, R6, P6 ;  /* 0x0000000102177824 */ /* 0x000fe200030e0606 */
[----:B------:R-:W-:Y:S02]  /*a6a40*/  LOP3.LUT R10, R10, 0xffff, RZ, 0xc0, !PT ;  /* 0x0000ffff0a0a7812 */ /* 0x000fe400078ec0ff */
[----:B------:R-:W-:Y:S01]  /*a6a50*/  LOP3.LUT R11, R11, 0xffff, RZ, 0xc0, !PT ;  /* 0x0000ffff0b0b7812 */ /* 0x000fe200078ec0ff */
[----:B------:R4:W-:Y:S01]  /*a6a60*/  STL [R1+0x2cc], R20 ;  /* 0x0002cc1401007387 */ /* 0x0009e20000100800 */
[----:B------:R-:W-:Y:S02]  /*a6a70*/  PRMT R15, R15, 0x3340, R0 ;  /* 0x000033400f0f7816 */ /* 0x000fe40000000000 */
[----:B------:R-:W-:Y:S01]  /*a6a80*/  PRMT R10, R10, 0x3340, R11 ;  /* 0x000033400a0a7816 */ /* 0x000fe2000000000b */
[----:B------:R0:W-:Y:S04]  /*a6a90*/  STL.64 [R1+0x8a8], R22 ;  /* 0x0008a81601007387 */ /* 0x0001e80000100a00 */
[----:B------:R-:W-:Y:S01]  /*a6aa0*/  STL [R1+0xe4], R15 ;  /* 0x0000e40f01007387 */ /* 0x000fe20000100800 */
[----:B----4-:R-:W-:-:S03]  /*a6ab0*/  LOP3.LUT R20, R25, 0xffff, RZ, 0xc0, !PT ;  /* 0x0000ffff19147812 */ /* 0x010fc600078ec0ff */
[----:B------:R1:W-:Y:S01]  /*a6ac0*/  STL [R1+0x264], R10 ;  /* 0x0002640a01007387 */ /* 0x0003e20000100800 */
[----:B0-----:R-:W-:Y:S02]  /*a6ad0*/  LOP3.LUT R23, R27, 0xffff, RZ, 0xc0, !PT ;  /* 0x0000ffff1b177812 */ /* 0x001fe400078ec0ff */
[----:B------:R-:W-:Y:S02]  /*a6ae0*/  PRMT R11, R20, 0x3340, R0 ;  /* 0x00003340140b7816 */ /* 0x000fe40000000000 */
[----:B---3--:R-:W-:Y:S02]  /*a6af0*/  LOP3.LUT R25, R28, 0xffff, RZ, 0xc0, !PT ;  /* 0x0000ffff1c197812 */ /* 0x008fe400078ec0ff */
[----:B--2---:R-:W-:Y:S02]  /*a6b00*/  LOP3.LUT R22, R21, 0xffff, RZ, 0xc0, !PT ;  /* 0x0000ffff15167812 */ /* 0x004fe400078ec0ff */
[----:B------:R-:W-:Y:S02]  /*a6b10*/  LOP3.LUT R19, R19, 0xffff, RZ, 0xc0, !PT ;  /* 0x0000ffff13137812 */ /* 0x000fe400078ec0ff */
[----:B------:R-:W-:-:S04]  /*a6b20*/  LOP3.LUT R18, R18, 0xffff, RZ, 0xc0, !PT ;  /* 0x0000ffff12127812 */ /* 0x000fc800078ec0ff */
[----:B-1----:R-:W-:-:S04]  /*a6b30*/  PRMT R10, R23, 0x3340, R18 ;  /* 0x00003340170a7816 */ /* 0x002fc80000000012 */
[----:B------:R-:W-:Y:S02]  /*a6b40*/  PRMT R21, R10, 0x5410, R11 ;  /* 0x000054100a157816 */ /* 0x000fe4000000000b */
[----:B------:R-:W-:Y:S02]  /*a6b50*/  PRMT R11, R22, 0x3340, R0 ;  /* 0x00003340160b7816 */ /* 0x000fe40000000000 */
[----:B------:R-:W-:Y:S01]  /*a6b60*/  PRMT R10, R25, 0x3340, R19 ;  /* 0x00003340190a7816 */ /* 0x000fe20000000013 */
[----:B------:R-:W-:Y:S03]  /*a6b70*/  STL [R1+0x4418], R21 ;  /* 0x0044181501007387 */ /* 0x000fe60000100800 */
[----:B------:R-:W-:Y:S01]  /*a6b80*/  PRMT R10, R10, 0x5410, R11 ;  /* 0x000054100a0a7816 */ /* 0x000fe2000000000b */
[----:B------:R-:W2:Y:S04]  /*a6b90*/  LDL.LU R29, [R1+0x248] ;  /* 0x00024800011d7983 */ /* 0x000ea80000300800 */
[----:B------:R-:W3:Y:S04]  /*a6ba0*/  LDL.LU R24, [R1+0x130] ;  /* 0x0001300001187983 */ /* 0x000ee80000300800 */
[----:B------:R0:W-:Y:S04]  /*a6bb0*/  STL [R1+0x29c], R10 ;  /* 0x00029c0a01007387 */ /* 0x0001e80000100800 */
[----:B------:R-:W4:Y:S01]  /*a6bc0*/  LDL.LU R15, [R1+0x1e8] ;  /* 0x0001e800010f7983 */ /* 0x000f220000300800 */
[----:B0-----:R-:W-:-:S03]  /*a6bd0*/  IADD3 R10, P6, PT, R16, R7, RZ ;  /* 0x00000007100a7210 */ /* 0x001fc60007fde0ff */
[----:B------:R-:W-:Y:S02]  /*a6be0*/  STL.64 [R1+0x45e0], R6 ;  /* 0x0045e00601007387 */ /* 0x000fe40000100a00 */
[----:B------:R-:W-:-:S05]  /*a6bf0*/  IMAD.X R11, R2, 0x1, R9, P6 ;  /* 0x00000001020b7824 */ /* 0x000fca00030e0609 */
[----:B------:R0:W-:Y:S04]  /*a6c00*/  STL.64 [R1+0x800], R10 ;  /* 0x0008000a01007387 */ /* 0x0001e80000100a00 */
[----:B0-----:R-:W2:Y:S01]  /*a6c10*/  LDL.LU.64 R10, [R1+0x45f0] ;  /* 0x0045f000010a7983 */ /* 0x001ea20000300a00 */
[----:B------:R-:W-:-:S03]  /*a6c20*/  SHF.R.U32.HI R18, RZ, 0x8, R18 ;  /* 0x00000008ff127819 */ /* 0x000fc60000011612 */
[----:B------:R0:W-:Y:S01]  /*a6c30*/  STL [R1+0x45d0], R9 ;  /* 0x0045d00901007387 */ /* 0x0001e20000100800 */
[----:B------:R-:W-:Y:S02]  /*a6c40*/  SHF.R.U32.HI R6, RZ, 0x8, R25 ;  /* 0x00000008ff067819 */ /* 0x000fe40000011619 */
[----:B------:R-:W-:Y:S02]  /*a6c50*/  SHF.R.U32.HI R7, RZ, 0x8, R19 ;  /* 0x00000008ff077819 */ /* 0x000fe40000011613 */
[----:B------:R-:W-:Y:S02]  /*a6c60*/  LOP3.LUT R18, R18, 0xffff, RZ, 0xc0, !PT ;  /* 0x0000ffff12127812 */ /* 0x000fe400078ec0ff */
[----:B0-----:R-:W-:Y:S02]  /*a6c70*/  SHF.R.U32.HI R9, RZ, 0x8, R23 ;  /* 0x00000008ff097819 */ /* 0x001fe40000011617 */
[----:B------:R-:W-:Y:S02]  /*a6c80*/  LOP3.LUT R6, R6, 0xffff, RZ, 0xc0, !PT ;  /* 0x0000ffff06067812 */ /* 0x000fe400078ec0ff */
[----:B------:R-:W-:-:S02]  /*a6c90*/  LOP3.LUT R9, R9, 0xffff, RZ, 0xc0, !PT ;  /* 0x0000ffff09097812 */ /* 0x000fc400078ec0ff */
[----:B------:R-:W-:Y:S02]  /*a6ca0*/  LOP3.LUT R7, R7, 0xffff, RZ, 0xc0, !PT ;  /* 0x0000ffff07077812 */ /* 0x000fe400078ec0ff */
[----:B------:R-:W-:Y:S02]  /*a6cb0*/  PRMT R19, R9, 0x3340, R18 ;  /* 0x0000334009137816 */ /* 0x000fe40000000012 */
[----:B------:R-:W-:Y:S02]  /*a6cc0*/  PRMT R18, R6, 0x3340, R7 ;  /* 0x0000334006127816 */ /* 0x000fe40000000007 */
[----:B------:R-:W-:-:S03]  /*a6cd0*/  IADD3 R6, P6, PT, R16, R8, RZ ;  /* 0x0000000810067210 */ /* 0x000fc60007fde0ff */
[----:B------:R-:W-:Y:S04]  /*a6ce0*/  STL.64 [R1+0x4508], R18 ;  /* 0x0045081201007387 */ /* 0x000fe80000100a00 */
[----:B------:R-:W3:Y:S04]  /*a6cf0*/  LDL.LU R27, [R1+0x24c] ;  /* 0x00024c00011b7983 */ /* 0x000ee80000300800 */
[----:B------:R-:W3:Y:S04]  /*a6d00*/  LDL.LU R25, [R1+0x138] ;  /* 0x0001380001197983 */ /* 0x000ee80000300800 */
[----:B------:R-:W4:Y:S01]  /*a6d10*/  LDL.LU R28, [R1+0x1f0] ;  /* 0x0001f000011c7983 */ /* 0x000f220000300800 */
[----:B--2---:R-:W-:-:S05]  /*a6d20*/  IMAD.X R7, R2, 0x1, R10, P6 ;  /* 0x0000000102077824 */ /* 0x004fca00030e060a */
[----:B------:R0:W-:Y:S02]  /*a6d30*/  STL.64 [R1+0x868], R6 ;  /* 0x0008680601007387 */ /* 0x0001e40000100a00 */
[----:B0-----:R-:W-:Y:S02]  /*a6d40*/  SHF.R.U32.HI R7, RZ, 0x8, R22 ;  /* 0x00000008ff077819 */ /* 0x001fe40000011616 */
[----:B------:R-:W-:Y:S02]  /*a6d50*/  SHF.R.U32.HI R6, RZ, 0x8, R20 ;  /* 0x00000008ff067819 */ /* 0x000fe40000011614 */
[----:B------:R-:W-:Y:S02]  /*a6d60*/  LOP3.LUT R7, R7, 0xffff, RZ, 0xc0, !PT ;  /* 0x0000ffff07077812 */ /* 0x000fe400078ec0ff */
[----:B------:R-:W-:Y:S02]  /*a6d70*/  LOP3.LUT R6, R6, 0xffff, RZ, 0xc0, !PT ;  /* 0x0000ffff06067812 */ /* 0x000fe400078ec0ff */
[----:B------:R-:W-:-:S02]  /*a6d80*/  PRMT R9, R7, 0x3340, R0 ;  /* 0x0000334007097816 */ /* 0x000fc40000000000 */
[----:B------:R-:W-:-:S03]  /*a6d90*/  PRMT R7, R6, 0x3340, R0 ;  /* 0x0000334006077816 */ /* 0x000fc60000000000 */
[----:B------:R3:W-:Y:S01]  /*a6da0*/  STL [R1+0xf4], R9 ;  /* 0x0000f40901007387 */ /* 0x0007e20000100800 */
[----:B------:R-:W-:-:S03]  /*a6db0*/  LOP3.LUT R6, R29, 0xffff, RZ, 0xc0, !PT ;  /* 0x0000ffff1d067812 */ /* 0x000fc600078ec0ff */
[----:B------:R4:W-:Y:S04]  /*a6dc0*/  STL [R1+0xec], R7 ;  /* 0x0000ec0701007387 */ /* 0x0009e80000100800 */
[----:B------:R-:W2:Y:S01]  /*a6dd0*/  LDL.LU R29, [R1+0x230] ;  /* 0x00023000011d7983 */ /* 0x000ea20000300800 */
[----:B---3--:R-:W-:-:S03]  /*a6de0*/  LOP3.LUT R9, R24, 0xffff, RZ, 0xc0, !PT ;  /* 0x0000ffff18097812 */ /* 0x008fc600078ec0ff */
[----:B------:R-:W3:Y:S01]  /*a6df0*/  LDL.LU R24, [R1+0xf8] ;  /* 0x0000f80001187983 */ /* 0x000ee20000300800 */
[----:B----4-:R-:W-:Y:S02]  /*a6e00*/  LOP3.LUT R7, R15, 0xffff, RZ, 0xc0, !PT ;  /* 0x0000ffff0f077812 */ /* 0x010fe400078ec0ff */
[----:B------:R-:W-:Y:S02]  /*a6e10*/  PRMT R18, R9, 0x3340, R0 ;  /* 0x0000334009127816 */ /* 0x000fe40000000000 */
[----:B------:R-:W-:-:S04]  /*a6e20*/  PRMT R15, R6, 0x3340, R7 ;  /* 0x00003340060f7816 */ /* 0x000fc80000000007 */
[----:B------:R-:W-:Y:S02]  /*a6e30*/  PRMT R15, R15, 0x5410, R18 ;  /* 0x000054100f0f7816 */ /* 0x000fe40000000012 */
[----:B------:R-:W-:-:S03]  /*a6e40*/  IADD3 R18, P6, PT, R16, R11, RZ ;  /* 0x0000000b10127210 */ /* 0x000fc60007fde0ff */
[----:B------:R0:W-:Y:S02]  /*a6e50*/  STL [R1+0x28c], R15 ;  /* 0x00028c0f01007387 */ /* 0x0001e40000100800 */
[----:B------:R-:W-:Y:S02]  /*a6e60*/  IMAD.X R19, R2, 0x1, R12, P6 ;  /* 0x0000000102137824 */ /* 0x000fe400030e060c */
[----:B0-----:R-:W4:Y:S04]  /*a6e70*/  LDL.LU R15, [R1+0x1a8] ;  /* 0x0001a800010f7983 */ /* 0x001f280000300800 */
[----:B------:R-:W4:Y:S04]  /*a6e80*/  LDL.LU R20, [R1+0x80] ;  /* 0x0000800001147983 */ /* 0x000f280000300800 */
[----:B------:R0:W-:Y:S02]  /*a6e90*/  STL.64 [R1+0x45d8], R10 ;  /* 0x0045d80a01007387 */ /* 0x0001e40000100a00 */
[----:B0-----:R-:W-:-:S02]  /*a6ea0*/  IADD3 R10, P6, PT, R16, R13, RZ ;  /* 0x0000000d100a7210 */ /* 0x001fc40007fde0ff */
[----:B------:R-:W4:Y:S03]  /*a6eb0*/  LDL.LU R16, [R1+0x45ec] ;  /* 0x0045ec0001107983 */ /* 0x000f260000300800 */
[----:B------:R-:W-:Y:S01]  /*a6ec0*/  IMAD.X R11, R2, 0x1, R14, P6 ;  /* 0x00000001020b7824 */ /* 0x000fe200030e060e */
[----:B------:R-:W-:Y:S04]  /*a6ed0*/  STL.64 [R1+0x7c8], R18 ;  /* 0x0007c81201007387 */ /* 0x000fe80000100a00 */
[----:B------:R-:W4:Y:S01]  /*a6ee0*/  LDL.LU R2, [R1+0x45e8] ;  /* 0x0045e80001027983 */ /* 0x000f220000300800 */
[----:B------:R-:W-:Y:S02]  /*a6ef0*/  SHF.R.U32.HI R6, RZ, 0x8, R6 ;  /* 0x00000008ff067819 */ /* 0x000fe40000011606 */
[----:B------:R-:W-:-:S02]  /*a6f00*/  SHF.R.U32.HI R7, RZ, 0x8, R7 ;  /* 0x00000008ff077819 */ /* 0x000fc40000011607 */
[----:B------:R-:W-:Y:S02]  /*a6f10*/  LOP3.LUT R6, R6, 0xffff, RZ, 0xc0, !PT ;  /* 0x0000ffff06067812 */ /* 0x000fe400078ec0ff */
[----:B------:R-:W-:-:S04]  /*a6f20*/  LOP3.LUT R7, R7, 0xffff, RZ, 0xc0, !PT ;  /* 0x0000ffff07077812 */ /* 0x000fc800078ec0ff */
[----:B------:R-:W-:Y:S01]  /*a6f30*/  PRMT R7, R6, 0x3340, R7 ;  /* 0x0000334006077816 */ /* 0x000fe20000000007 */
[----:B------:R0:W-:Y:S01]  /*a6f40*/  STL.64 [R1+0x7f8], R10 ;  /* 0x0007f80a01007387 */ /* 0x0001e20000100a00 */
[----:B------:R-:W-:-:S03]  /*a6f50*/  LOP3.LUT R6, R27, 0xffff, RZ, 0xc0, !PT ;  /* 0x0000ffff1b067812 */ /* 0x000fc600078ec0ff */
[----:B------:R1:W-:Y:S01]  /*a6f60*/  STL [R1+0x1bc], R7 ;  /* 0x0001bc0701007387 */ /* 0x0003e20000100800 */
[----:B0-----:R-:W-:Y:S02]  /*a6f70*/  LOP3.LUT R11, R25, 0xffff, RZ, 0xc0, !PT ;  /* 0x0000ffff190b7812 */ /* 0x001fe400078ec0ff */
[----:B-1----:R-:W-:Y:S02]  /*a6f80*/  LOP3.LUT R7, R28, 0xffff, RZ, 0xc0, !PT ;  /* 0x0000ffff1c077812 */ /* 0x002fe400078ec0ff */
[----:B------:R-:W-:Y:S02]  /*a6f90*/  PRMT R18, R11, 0x3340, R0 ;  /* 0x000033400b127816 */ /* 0x000fe40000000000 */
[----:B------:R-:W-:-:S04]  /*a6fa0*/  PRMT R10, R6, 0x3340, R7 ;  /* 0x00003340060a7816 */ /* 0x000fc80000000007 */
[----:B------:R-:W-:Y:S02]  /*a6fb0*/  PRMT R10, R10, 0x5410, R18 ;  /* 0x000054100a0a7816 */ /* 0x000fe40000000012 */
[----:B------:R-:W-:Y:S02]  /*a6fc0*/  SHF.R.U32.HI R9, RZ, 0x8, R9 ;  /* 0x00000008ff097819 */ /* 0x000fe40000011609 */
[----:B------:R-:W-:Y:S01]  /*a6fd0*/  SHF.R.U32.HI R6, RZ, 0x8, R6 ;  /* 0x00000008ff067819 */ /* 0x000fe20000011606 */
[----:B------:R-:W-:Y:S01]  /*a6fe0*/  STL [R1+0x27c], R10 ;  /* 0x00027c0a01007387 */ /* 0x000fe20000100800 */
[----:B------:R-:W-:Y:S02]  /*a6ff0*/  SHF.R.U32.HI R7, RZ, 0x8, R7 ;  /* 0x00000008ff077819 */ /* 0x000fe40000011607 */
[----:B------:R-:W-:Y:S01]  /*a7000*/  LOP3.LUT R9, R9, 0xffff, RZ, 0xc0, !PT ;  /* 0x0000ffff09097812 */ /* 0x000fe200078ec0ff */
[----:B------:R-:W4:Y:S01]  /*a7010*/  LDL.LU R27, [R1+0x234] ;  /* 0x00023400011b7983 */ /* 0x000f220000300800 */
[----:B------:R-:W-:-:S02]  /*a7020*/  LOP3.LUT R6, R6, 0xffff, RZ, 0xc0, !PT ;  /* 0x0000ffff06067812 */ /* 0x000fc400078ec0ff */
[----:B------:R-:W-:Y:S01]  /*a7030*/  LOP3.LUT R7, R7, 0xffff, RZ, 0xc0, !PT ;  /* 0x0000ffff07077812 */ /* 0x000fe200078ec0ff */
[----:B------:R-:W4:Y:S01]  /*a7040*/  LDL.LU R25, [R1+0x118] ;  /* 0x0001180001197983 */ /* 0x000f220000300800 */
[----:B------:R-:W-:-:S03]  /*a7050*/  PRMT R9, R9, 0x3340, R0 ;  /* 0x0000334009097816 */ /* 0x000fc60000000000 */
[----:B------:R-:W4:Y:S01]  /*a7060*/  LDL.LU R28, [R1+0x1ac] ;  /* 0x0001ac00011c7983 */ /* 0x000f220000300800 */
[----:B------:R-:W-:-:S03]  /*a7070*/  PRMT R6, R6, 0x3340, R7 ;  /* 0x0000334006067816 */ /* 0x000fc60000000007 */
[----:B------:R-:W4:Y:S04]  /*a7080*/  LDL R21, [R1] ;  /* 0x0000000001157983 */ /* 0x000f280000100800 */
[----:B------:R3:W-:Y:S04]  /*a7090*/  STL [R1+0x100], R9 ;  /* 0x0001000901007387 */ /* 0x0007e80000100800 */
[----:B------:R4:W-:Y:S01]  /*a70a0*/  STL [R1+0x1b8], R6 ;  /* 0x0001b80601007387 */ /* 0x0009e20000100800 */
[----:B--2---:R-:W-:Y:S02]  /*a70b0*/  LOP3.LUT R7, R29, 0xffff, RZ, 0xc0, !PT ;  /* 0x0000ffff1d077812 */ /* 0x004fe400078ec0ff */
[----:B---3--:R-:W-:-:S02]  /*a70c0*/  LOP3.LUT R9, R24, 0xffff, RZ, 0xc0, !PT ;  /* 0x0000ffff18097812 */ /* 0x008fc400078ec0ff */
[----:B----4-:R-:W-:Y:S02]  /*a70d0*/  LOP3.LUT R6, R15, 0xffff, RZ, 0xc0, !PT ;  /* 0x0000ffff0f067812 */ /* 0x010fe400078ec0ff */
[----:B------:R-:W-:Y:S02]  /*a70e0*/  PRMT R15, R9, 0x3340, R0 ;  /* 0x00003340090f7816 */ /* 0x000fe40000000000 */
[----:B------:R-:W-:Y:S02]  /*a70f0*/  PRMT R10, R7, 0x3340, R6 ;  /* 0x00003340070a7816 */ /* 0x000fe40000000006 */
[----:B------:R-:W-:Y:S02]  /*a7100*/  SHF.R.S32.HI R18, RZ, 0x1f, R20 ;  /* 0x0000001fff127819 */ /* 0x000fe40000011414 */
[----:B------:R-:W-:Y:S02]  /*a7110*/  PRMT R10, R10, 0x5410, R15 ;  /* 0x000054100a0a7816 */ /* 0x000fe4000000000f */
[----:B------:R-:W-:-:S02]  /*a7120*/  SHF.R.U32.HI R6, RZ, 0x8, R6 ;  /* 0x00000008ff067819 */ /* 0x000fc40000011606 */
[----:B------:R-:W-:Y:S01]  /*a7130*/  SHF.R.U32.HI R7, RZ, 0x8, R7 ;  /* 0x00000008ff077819 */ /* 0x000fe20000011607 */
[----:B------:R0:W-:Y:S01]  /*a7140*/  STL [R1+0x26c], R10 ;  /* 0x00026c0a01007387 */ /* 0x0001e20000100800 */
[----:B------:R-:W-:Y:S02]  /*a7150*/  LOP3.LUT R15, R6, 0xffff, RZ, 0xc0, !PT ;  /* 0x0000ffff060f7812 */ /* 0x000fe400078ec0ff */
[----:B------:R-:W-:-:S05]  /*a7160*/  IADD3 R22, P6, PT, R20, R2, RZ ;  /* 0x0000000214167210 */ /* 0x000fca0007fde0ff */
[----:B------:R-:W-:Y:S01]  /*a7170*/  IMAD.X R23, R18, 0x1, R16, P6 ;  /* 0x0000000112177824 */ /* 0x000fe200030e0610 */
[----:B0-----:R-:W-:-:S04]  /*a7180*/  LOP3.LUT R10, R7, 0xffff, RZ, 0xc0, !PT ;  /* 0x0000ffff070a7812 */ /* 0x001fc800078ec0ff */
[----:B------:R0:W-:Y:S04]  /*a7190*/  STL.64 [R1+0x728], R22 ;  /* 0x0007281601007387 */ /* 0x0001e80000100a00 */
[----:B------:R-:W2:Y:S04]  /*a71a0*/  LDL.LU R6, [R1+0x44c] ;  /* 0x00044c0001067983 */ /* 0x000ea80000300800 */
[----:B------:R-:W3:Y:S04]  /*a71b0*/  LDL.LU R7, [R1+0x398] ;  /* 0x0003980001077983 */ /* 0x000ee80000300800 */
[----:B0-----:R-:W4:Y:S01]  /*a71c0*/  LDL.LU R22, [R1+0x410] ;  /* 0x0004100001167983 */ /* 0x001f220000300800 */
[----:B------:R-:W-:-:S02]  /*a71d0*/  SHF.R.U32.HI R9, RZ, 0x8, R9 ;  /* 0x00000008ff097819 */ /* 0x000fc40000011609 */
[----:B------:R-:W-:Y:S02]  /*a71e0*/  PRMT R15, R10, 0x3340, R15 ;  /* 0x000033400a0f7816 */ /* 0x000fe4000000000f */
[----:B------:R-:W-:-:S04]  /*a71f0*/  LOP3.LUT R9, R9, 0xffff, RZ, 0xc0, !PT ;  /* 0x0000ffff09097812 */ /* 0x000fc800078ec0ff */
[----:B------:R-:W-:Y:S01]  /*a7200*/  PRMT R10, R9, 0x3340, R0 ;  /* 0x00003340090a7816 */ /* 0x000fe20000000000 */
[----:B------:R0:W-:Y:S04]  /*a7210*/  STL [R1+0x1b4], R15 ;  /* 0x0001b40f01007387 */ /* 0x0001e80000100800 */
[----:B------:R1:W-:Y:S01]  /*a7220*/  STL [R1+0xfc], R10 ;  /* 0x0000fc0a01007387 */ /* 0x0003e20000100800 */
[----:B------:R-:W-:Y:S02]  /*a7230*/  IADD3 R24, P6, PT, R20, R0, RZ ;  /* 0x0000000014187210 */ /* 0x000fe40007fde0ff */
[----:B------:R-:W-:Y:S02]  /*a7240*/  LOP3.LUT R9, R27, 0xffff, RZ, 0xc0, !PT ;  /* 0x0000ffff1b097812 */ /* 0x000fe400078ec0ff */
[----:B0-----:R-:W-:-:S02]  /*a7250*/  LOP3.LUT R15, R25, 0xffff, RZ, 0xc0, !PT ;  /* 0x0000ffff190f7812 */ /* 0x001fc400078ec0ff */
[----:B-1----:R-:W-:-:S03]  /*a7260*/  LOP3.LUT R10, R28, 0xffff, RZ, 0xc0, !PT ;  /* 0x0000ffff1c0a7812 */ /* 0x002fc600078ec0ff */
[----:B------:R0:W-:Y:S01]  /*a7270*/  STL [R1+0x74], R15 ;  /* 0x0000740f01007387 */ /* 0x0001e20000100800 */
[----:B------:R-:W-:Y:S01]  /*a7280*/  PRMT R19, R15, 0x3340, R0 ;  /* 0x000033400f137816 */ /* 0x000fe20000000000 */
[----:B------:R-:W-:Y:S01]  /*a7290*/  IMAD.X R25, R18, 0x1, R21, P6 ;  /* 0x0000000112197824 */ /* 0x000fe200030e0615 */
[----:B0-----:R-:W-:-:S04]  /*a72a0*/  PRMT R15, R9, 0x3340, R10 ;  /* 0x00003340090f7816 */ /* 0x001fc8000000000a */
[----:B------:R-:W-:Y:S02]  /*a72b0*/  PRMT R15, R15, 0x5410, R19 ;  /* 0x000054100f0f7816 */ /* 0x000fe40000000013 */
[----:B------:R-:W-:Y:S02]  /*a72c0*/  SHF.R.U32.HI R9, RZ, 0x8, R9 ;  /* 0x00000008ff097819 */ /* 0x000fe40000011609 */
[----:B------:R-:W-:Y:S01]  /*a72d0*/  SHF.R.U32.HI R10, RZ, 0x8, R10 ;  /* 0x00000008ff0a7819 */ /* 0x000fe2000001160a */
[----:B------:R0:W-:Y:S01]  /*a72e0*/  STL [R1+0x2bc], R15 ;  /* 0x0002bc0f01007387 */ /* 0x0001e20000100800 */
[----:B------:R-:W-:Y:S02]  /*a72f0*/  SHF.R.U32.HI R11, RZ, 0x8, R11 ;  /* 0x00000008ff0b7819 */ /* 0x000fe4000001160b */
[----:B------:R-:W-:Y:S01]  /*a7300*/  LOP3.LUT R9, R9, 0xffff, RZ, 0xc0, !PT ;  /* 0x0000ffff09097812 */ /* 0x000fe200078ec0ff */
[----:B------:R1:W-:Y:S01]  /*a7310*/  STL.64 [R1+0x720], R24 ;  /* 0x0007201801007387 */ /* 0x0003e20000100a00 */
[----:B------:R-:W-:-:S02]  /*a7320*/  LOP3.LUT R10, R10, 0xffff, RZ, 0xc0, !PT ;  /* 0x0000ffff0a0a7812 */ /* 0x000fc400078ec0ff */
[----:B------:R-:W-:Y:S01]  /*a7330*/  LOP3.LUT R11, R11, 0xffff, RZ, 0xc0, !PT ;  /* 0x0000ffff0b0b7812 */ /* 0x000fe200078ec0ff */
[----:B------:R-:W4:Y:S04]  /*a7340*/  LDL.LU R23, [R1+0x458] ;  /* 0x0004580001177983 */ /* 0x000f280000300800 */
[----:B------:R-:W4:Y:S01]  /*a7350*/  LDL.LU R29, [R1+0x3a8] ;  /* 0x0003a800011d7983 */ /* 0x000f220000300800 */
[----:B------:R-:W-:-:S03]  /*a7360*/  PRMT R11, R11, 0x3340, R0 ;  /* 0x000033400b0b7816 */ /* 0x000fc60000000000 */
[----:B0-----:R-:W4:Y:S01]  /*a7370*/  LDL.LU R15, [R1+0x418] ;  /* 0x00041800010f7983 */ /* 0x001f220000300800 */
[----:B-1----:R-:W-:-:S03]  /*a7380*/  PRMT R24, R9, 0x3340, R10 ;  /* 0x0000334009187816 */ /* 0x002fc6000000000a */
[----:B------:R-:W4:Y:S04]  /*a7390*/  LDL.LU R27, [R1+0x414] ;  /* 0x00041400011b7983 */ /* 0x000f280000300800 */
[----:B------:R-:W4:Y:S04]  /*a73a0*/  LDL.LU R25, [R1+0x37c] ;  /* 0x00037c0001197983 */ /* 0x000f280000300800 */
[----:B------:R-:W4:Y:S04]  /*a73b0*/  LDL.LU R28, [R1+0x3f0] ;  /* 0x0003f000011c7983 */ /* 0x000f280000300800 */
[----:B------:R-:W-:Y:S04]  /*a73c0*/  STL [R1+0x4468], R24 ;  /* 0x0044681801007387 */ /* 0x000fe80000100800 */
[----:B------:R2:W-:Y:S04]  /*a73d0*/  STL [R1+0xf8], R11 ;  /* 0x0000f80b01007387 */ /* 0x0005e80000100800 */
[----:B------:R-:W-:Y:S01]  /*a73e0*/  STL.64 [R1+0x45c8], R2 ;  /* 0x0045c80201007387 */ /* 0x000fe20000100a00 */
[----:B--2---:R-:W-:-:S02]  /*a73f0*/  LOP3.LUT R11, R6, 0xffff, RZ, 0xc0, !PT ;  /* 0x0000ffff060b7812 */ /* 0x004fc400078ec0ff */
[----:B---3--:R-:W-:Y:S02]  /*a7400*/  LOP3.LUT R10, R7, 0xffff, RZ, 0xc0, !PT ;  /* 0x0000ffff070a7812 */ /* 0x008fe400078ec0ff */
[----:B----4-:R-:W-:Y:S02]  /*a7410*/  LOP3.LUT R9, R22, 0xffff, RZ, 0xc0, !PT ;  /* 0x0000ffff16097812 */ /* 0x010fe400078ec0ff */
[----:B------:R-:W-:Y:S02]  /*a7420*/  PRMT R7, R10, 0x3340, R0 ;  /* 0x000033400a077816 */ /* 0x000fe40000000000 */
[----:B------:R-:W-:-:S04]  /*a7430*/  PRMT R6, R11, 0x3340, R9 ;  /* 0x000033400b067816 */ /* 0x000fc80000000009 */
[----:B------:R-:W-:Y:S02]  /*a7440*/  PRMT R19, R6, 0x5410, R7 ;  /* 0x0000541006137816 */ /* 0x000fe40000000007 */
[----:B------:R-:W-:-:S05]  /*a7450*/  IADD3 R6, P6, PT, R20, R3, RZ ;  /* 0x0000000314067210 */ /* 0x000fca0007fde0ff */
[----:B------:R-:W-:Y:S01]  /*a7460*/  IMAD.X R7, R18, 0x1, R4, P6 ;  /* 0x0000000112077824 */ /* 0x000fe200030e0604 */
[----:B------:R-:W-:Y:S04]  /*a7470*/  STL [R1+0x23c], R19 ;  /* 0x00023c1301007387 */ /* 0x000fe80000100800 */
[----:B------:R0:W-:Y:S04]  /*a7480*/  STL.64 [R1+0x670], R6 ;  /* 0x0006700601007387 */ /* 0x0001e80000100a00 */
[----:B0-----:R-:W2:Y:S01]  /*a7490*/  LDL.LU.64 R6, [R1+0x45e0] ;  /* 0x0045e00001067983 */ /* 0x001ea20000300a00 */
[----:B------:R-:W-:-:S02]  /*a74a0*/  SHF.R.U32.HI R3, RZ, 0x8, R11 ;  /* 0x00000008ff037819 */ /* 0x000fc4000001160b */
[----:B------:R-:W-:Y:S02]  /*a74b0*/  SHF.R.U32.HI R9, RZ, 0x8, R9 ;  /* 0x00000008ff097819 */ /* 0x000fe40000011609 */
[----:B------:R-:W-:Y:S02]  /*a74c0*/  LOP3.LUT R3, R3, 0xffff, RZ, 0xc0, !PT ;  /* 0x0000ffff03037812 */ /* 0x000fe400078ec0ff */
[----:B------:R-:W-:Y:S02]  /*a74d0*/  LOP3.LUT R9, R9, 0xffff, RZ, 0xc0, !PT ;  /* 0x0000ffff09097812 */ /* 0x000fe400078ec0ff */
[----:B------:R-:W-:Y:S02]  /*a74e0*/  SHF.R.U32.HI R2, RZ, 0x8, R10 ;  /* 0x00000008ff027819 */ /* 0x000fe4000001160a */
[----:B------:R-:W-:Y:S02]  /*a74f0*/  PRMT R3, R3, 0x3340, R9 ;  /* 0x0000334003037816 */ /* 0x000fe40000000009 */
[----:B------:R-:W-:-:S03]  /*a7500*/  LOP3.LUT R2, R2, 0xffff, RZ, 0xc0, !PT ;  /* 0x0000ffff02027812 */ /* 0x000fc600078ec0ff */
[----:B------:R0:W-:Y:S01]  /*a7510*/  STL [R1+0x1b0], R3 ;  /* 0x0001b00301007387 */ /* 0x0001e20000100800 */
[--C-:B------:R-:W-:Y:S02]  /*a7520*/  PRMT R2, R2, 0x3340, R0.reuse ;  /* 0x0000334002027816 */ /* 0x100fe40000000000 */
[----:B------:R-:W-:Y:S02]  /*a7530*/  LOP3.LUT R9, R23, 0xffff, RZ, 0xc0, !PT ;  /* 0x0000ffff17097812 */ /* 0x000fe400078ec0ff */
[----:B0-----:R-:W-:Y:S02]  /*a7540*/  LOP3.LUT R3, R29, 0xffff, RZ, 0xc0, !PT ;  /* 0x0000ffff1d037812 */ /* 0x001fe400078ec0ff */
[----:B------:R-:W-:Y:S02]  /*a7550*/  LOP3.LUT R24, R15, 0xffff, RZ, 0xc0, !PT ;  /* 0x0000ffff0f187812 */ /* 0x000fe400078ec0ff */
[----:B------:R-:W-:Y:S02]  /*a7560*/  PRMT R11, R3, 0x3340, R0 ;  /* 0x00003340030b7816 */ /* 0x000fe40000000000 */
[----:B------:R-:W-:Y:S01]  /*a7570*/  PRMT R10, R9, 0x3340, R24 ;  /* 0x00003340090a7816 */ /* 0x000fe20000000018 */
[----:B------:R0:W-:Y:S01]  /*a7580*/  STL [R1+0xf0], R2 ;  /* 0x0000f00201007387 */ /* 0x0001e20000100800 */
[----:B------:R-:W-:-:S02]  /*a7590*/  LOP3.LUT R19, R27, 0xffff, RZ, 0xc0, !PT ;  /* 0x0000ffff1b137812 */ /* 0x000fc400078ec0ff */
[----:B------:R-:W-:Y:S01]  /*a75a0*/  PRMT R10, R10, 0x5410, R11 ;  /* 0x000054100a0a7816 */ /* 0x000fe2000000000b */
[----:B------:R-:W3:Y:S01]  /*a75b0*/  LDL.LU R23, [R1+0x25c] ;  /* 0x00025c0001177983 */ /* 0x000ee20000300800 */
[----:B------:R-:W-:-:S03]  /*a75c0*/  LOP3.LUT R22, R28, 0xffff, RZ, 0xc0, !PT ;  /* 0x0000ffff1c167812 */ /* 0x000fc600078ec0ff */
[----:B------:R-:W4:Y:S01]  /*a75d0*/  LDL.LU R29, [R1+0x16c] ;  /* 0x00016c00011d7983 */ /* 0x000f220000300800 */
[----:B0-----:R-:W-:-:S03]  /*a75e0*/  LOP3.LUT R2, R25, 0xffff, RZ, 0xc0, !PT ;  /* 0x0000ffff19027812 */ /* 0x001fc600078ec0ff */
[----:B------:R0:W-:Y:S01]  /*a75f0*/  STL [R1+0x24c], R10 ;  /* 0x00024c0a01007387 */ /* 0x0001e20000100800 */
[----:B------:R-:W-:-:S03]  /*a7600*/  PRMT R11, R2, 0x3340, R0 ;  /* 0x00003340020b7816 */ /* 0x000fc60000000000 */
[----:B------:R-:W3:Y:S04]  /*a7610*/  LDL.LU R15, [R1+0x210] ;  /* 0x00021000010f7983 */ /* 0x000ee80000300800 */
[----:B------:R-:W3:Y:S01]  /*a7620*/  LDL.LU R27, [R1+0x258] ;  /* 0x00025800011b7983 */ /* 0x000ee20000300800 */
[----:B0-----:R-:W-:-:S03]  /*a7630*/  PRMT R10, R19, 0x3340, R22 ;  /* 0x00003340130a7816 */ /* 0x001fc60000000016 */
[----:B------:R-:W3:Y:S01]  /*a7640*/  LDL.LU R25, [R1+0x164] ;  /* 0x0001640001197983 */ /* 0x000ee20000300800 */
[----:B------:R-:W-:-:S03]  /*a7650*/  PRMT R10, R10, 0x5410, R11 ;  /* 0x000054100a0a7816 */ /* 0x000fc6000000000b */
[----:B------:R-:W3:Y:S04]  /*a7660*/  LDL.LU R28, [R1+0x20c] ;  /* 0x00020c00011c7983 */ /* 0x000ee80000300800 */
[----:B------:R0:W-:Y:S02]  /*a7670*/  STL [R1+0x248], R10 ;  /* 0x0002480a01007387 */ /* 0x0001e40000100800 */
[----:B0-----:R-:W-:Y:S02]  /*a7680*/  IADD3 R10, P6, PT, R20, R5, RZ ;  /* 0x00000005140a7210 */ /* 0x001fe40007fde0ff */
[----:B------:R0:W-:Y:S02]  /*a7690*/  STL.64 [R1+0x45b8], R4 ;  /* 0x0045b80401007387 */ /* 0x0001e40000100a00 */
[----:B0-----:R-:W-:Y:S01]  /*a76a0*/  SHF.R.U32.HI R4, RZ, 0x8, R9 ;  /* 0x00000008ff047819 */ /* 0x001fe20000011609 */
[----:B--2---:R-:W-:-:S05]  /*a76b0*/  IMAD.X R11, R18, 0x1, R6, P6 ;  /* 0x00000001120b7824 */ /* 0x004fca00030e0606 */
[----:B------:R0:W-:Y:S04]  /*a76c0*/  STL.64 [R1+0x630], R10 ;  /* 0x0006300a01007387 */ /* 0x0001e80000100a00 */
[----:B0-----:R-:W2:Y:S04]  /*a76d0*/  LDL.LU.64 R10, [R1+0x45d8] ;  /* 0x0045d800010a7983 */ /* 0x001ea80000300a00 */
[----:B------:R-:W2:Y:S01]  /*a76e0*/  LDL.LU R9, [R1+0x45d0] ;  /* 0x0045d00001097983 */ /* 0x000ea20000300800 */
[----:B------:R-:W-:Y:S02]  /*a76f0*/  SHF.R.U32.HI R19, RZ, 0x8, R19 ;  /* 0x00000008ff137819 */ /* 0x000fe40000011613 */
[----:B------:R-:W-:-:S02]  /*a7700*/  SHF.R.U32.HI R22, RZ, 0x8, R22 ;  /* 0x00000008ff167819 */ /* 0x000fc40000011616 */
[----:B------:R-:W-:Y:S02]  /*a7710*/  SHF.R.U32.HI R5, RZ, 0x8, R24 ;  /* 0x00000008ff057819 */ /* 0x000fe40000011618 */
[----:B------:R-:W-:Y:S02]  /*a7720*/  LOP3.LUT R19, R19, 0xffff, RZ, 0xc0, !PT ;  /* 0x0000ffff13137812 */ /* 0x000fe400078ec0ff */
[----:B------:R-:W-:Y:S02]  /*a7730*/  LOP3.LUT R22, R22, 0xffff, RZ, 0xc0, !PT ;  /* 0x0000ffff16167812 */ /* 0x000fe400078ec0ff */
[----:B------:R-:W-:Y:S02]  /*a7740*/  LOP3.LUT R4, R4, 0xffff, RZ, 0xc0, !PT ;  /* 0x0000ffff04047812 */ /* 0x000fe400078ec0ff */
[----:B------:R-:W-:Y:S02]  /*a7750*/  LOP3.LUT R5, R5, 0xffff, RZ, 0xc0, !PT ;  /* 0x0000ffff05057812 */ /* 0x000fe400078ec0ff */
[----:B------:R-:W-:-:S02]  /*a7760*/  PRMT R22, R19, 0x3340, R22 ;  /* 0x0000334013167816 */ /* 0x000fc40000000016 */
[----:B------:R-:W-:Y:S02]  /*a7770*/  PRMT R19, R4, 0x3340, R5 ;  /* 0x0000334004137816 */ /* 0x000fe40000000005 */
[----:B------:R-:W-:Y:S01]  /*a7780*/  IADD3 R4, P6, PT, R20, R7, RZ ;  /* 0x0000000714047210 */ /* 0x000fe20007fde0ff */
[----:B------:R-:W-:Y:S01]  /*a7790*/  STL [R1+0x1ac], R22 ;  /* 0x0001ac1601007387 */ /* 0x000fe20000100800 */
[----:B------:R-:W-:Y:S02]  /*a77a0*/  SHF.R.U32.HI R3, RZ, 0x8, R3 ;  /* 0x00000008ff037819 */ /* 0x000fe40000011603 */
[----:B------:R-:W-:Y:S01]  /*a77b0*/  SHF.R.U32.HI R2, RZ, 0x8, R2 ;  /* 0x00000008ff027819 */ /* 0x000fe20000011602 */
[----:B------:R4:W-:Y:S01]  /*a77c0*/  STL.64 [R1+0x45b0], R6 ;  /* 0x0045b00601007387 */ /* 0x0009e20000100a00 */
[----:B------:R-:W-:-:S03]  /*a77d0*/  LOP3.LUT R3, R3, 0xffff, RZ, 0xc0, !PT ;  /* 0x0000ffff03037812 */ /* 0x000fc600078ec0ff */
[----:B------:R0:W-:Y:S01]  /*a77e0*/  STL [R1+0x1a8], R19 ;  /* 0x0001a81301007387 */ /* 0x0001e20000100800 */
[----:B------:R-:W-:Y:S02]  /*a77f0*/  LOP3.LUT R2, R2, 0xffff, RZ, 0xc0, !PT ;  /* 0x0000ffff02027812 */ /* 0x000fe400078ec0ff */
[--C-:B------:R-:W-:Y:S02]  /*a7800*/  PRMT R3, R3, 0x3340, R0.reuse ;  /* 0x0000334003037816 */ /* 0x100fe40000000000 */
[----:B----4-:R-:W-:Y:S02]  /*a7810*/  LOP3.LUT R7, R29, 0xffff, RZ, 0xc0, !PT ;  /* 0x0000ffff1d077812 */ /* 0x010fe400078ec0ff */
[----:B---3--:R-:W-:Y:S02]  /*a7820*/  LOP3.LUT R6, R15, 0xffff, RZ, 0xc0, !PT ;  /* 0x0000ffff0f067812 */ /* 0x008fe400078ec0ff */
[--C-:B0-----:R-:W-:Y:S02]  /*a7830*/  PRMT R19, R7, 0x3340, R0.reuse ;  /* 0x0000334007137816 */ /* 0x101fe40000000000 */
[----:B------:R-:W-:Y:S01]  /*a7840*/  PRMT R2, R2, 0x3340, R0 ;  /* 0x0000334002027816 */ /* 0x000fe20000000000 */
[----:B--2---:R-:W-:-:S05]  /*a7850*/  IMAD.X R5, R18, 0x1, R9, P6 ;  /* 0x0000000112057824 */ /* 0x004fca00030e0609 */
[----:B------:R0:W-:Y:S02]  /*a7860*/  STL.64 [R1+0x6a8], R4 ;  /* 0x0006a80401007387 */ /* 0x0001e40000100a00 */
[----:B0-----:R-:W-:-:S04]  /*a7870*/  LOP3.LUT R5, R23, 0xffff, RZ, 0xc0, !PT ;  /* 0x0000ffff17057812 */ /* 0x001fc800078ec0ff */
[----:B------:R-:W-:Y:S01]  /*a7880*/  PRMT R15, R5, 0x3340, R6 ;  /* 0x00003340050f7816 */ /* 0x000fe20000000006 */
[----:B------:R0:W-:Y:S03]  /*a7890*/  STL [R1+0xe8], R3 ;  /* 0x0000e80301007387 */ /* 0x0001e60000100800 */
[----:B------:R-:W-:Y:S01]  /*a78a0*/  PRMT R15, R15, 0x5410, R19 ;  /* 0x000054100f0f7816 */ /* 0x000fe20000000013 */
[----:B------:R1:W-:Y:S04]  /*a78b0*/  STL [R1+0xe0], R2 ;  /* 0x0000e00201007387 */ /* 0x0003e80000100800 */
[----:B------:R-:W2:Y:S01]  /*a78c0*/  LDL.LU R22, [R1+0x240] ;  /* 0x0002400001167983 */ /* 0x000ea20000300800 */
[----:B------:R-:W-:-:S03]  /*a78d0*/  LOP3.LUT R4, R25, 0xffff, RZ, 0xc0, !PT ;  /* 0x0000ffff19047812 */ /* 0x000fc600078ec0ff */
[----:B------:R3:W-:Y:S01]  /*a78e0*/  STL [R1+0x238], R15 ;  /* 0x0002380f01007387 */ /* 0x0007e20000100800 */
[----:B0-----:R-:W-:-:S03]  /*a78f0*/  LOP3.LUT R3, R28, 0xffff, RZ, 0xc0, !PT ;  /* 0x0000ffff1c037812 */ /* 0x001fc600078ec0ff */
[----:B------:R-:W4:Y:S01]  /*a7900*/  LDL.LU R23, [R1+0x124] ;  /* 0x0001240001177983 */ /* 0x000f220000300800 */
[----:B-1----:R-:W-:-:S03]  /*a7910*/  LOP3.LUT R2, R27, 0xffff, RZ, 0xc0, !PT ;  /* 0x0000ffff1b027812 */ /* 0x002fc600078ec0ff */
[----:B------:R-:W4:Y:S01]  /*a7920*/  LDL.LU R29, [R1+0x1d8] ;  /* 0x0001d800011d7983 */ /* 0x000f220000300800 */
[----:B------:R-:W-:Y:S02]  /*a7930*/  PRMT R19, R4, 0x3340, R0 ;  /* 0x0000334004137816 */ /* 0x000fe40000000000 */
[----:B---3--:R-:W-:Y:S02]  /*a7940*/  PRMT R15, R2, 0x3340, R3 ;  /* 0x00003340020f7816 */ /* 0x008fe40000000003 */
[----:B------:R-:W-:Y:S02]  /*a7950*/  IADD3 R24, P6, PT, R20, R8, RZ ;  /* 0x0000000814187210 */ /* 0x000fe40007fde0ff */
[----:B------:R-:W-:Y:S02]  /*a7960*/  SHF.R.U32.HI R5, RZ, 0x8, R5 ;  /* 0x00000008ff057819 */ /* 0x000fe40000011605 */
[----:B------:R-:W-:Y:S02]  /*a7970*/  SHF.R.U32.HI R6, RZ, 0x8, R6 ;  /* 0x00000008ff067819 */ /* 0x000fe40000011606 */
[----:B------:R-:W-:-:S02]  /*a7980*/  SHF.R.U32.HI R2, RZ, 0x8, R2 ;  /* 0x00000008ff027819 */ /* 0x000fc40000011602 */
[----:B------:R-:W-:Y:S01]  /*a7990*/  SHF.R.U32.HI R3, RZ, 0x8, R3 ;  /* 0x00000008ff037819 */ /* 0x000fe20000011603 */
[----:B------:R-:W-:Y:S01]  /*a79a0*/  IMAD.X R25, R18, 0x1, R10, P6 ;  /* 0x0000000112197824 */ /* 0x000fe200030e060a */
[----:B------:R-:W-:Y:S02]  /*a79b0*/  PRMT R15, R15, 0x5410, R19 ;  /* 0x000054100f0f7816 */ /* 0x000fe40000000013 */
[----:B------:R-:W-:Y:S02]  /*a79c0*/  LOP3.LUT R5, R5, 0xffff, RZ, 0xc0, !PT ;  /* 0x0000ffff05057812 */ /* 0x000fe400078ec0ff */
[----:B------:R-:W-:Y:S02]  /*a79d0*/  LOP3.LUT R6, R6, 0xffff, RZ, 0xc0, !PT ;  /* 0x0000ffff06067812 */ /* 0x000fe400078ec0ff */
[----:B------:R-:W-:Y:S02]  /*a79e0*/  LOP3.LUT R2, R2, 0xffff, RZ, 0xc0, !PT ;  /* 0x0000ffff02027812 */ /* 0x000fe400078ec0ff */
[----:B------:R-:W-:Y:S01]  /*a79f0*/  LOP3.LUT R3, R3, 0xffff, RZ, 0xc0, !PT ;  /* 0x0000ffff03037812 */ /* 0x000fe200078ec0ff */
[----:B------:R0:W-:Y:S01]  /*a7a00*/  STL [R1+0x234], R15 ;  /* 0x0002340f01007387 */ /* 0x0001e20000100800 */
[----:B------:R-:W-:-:S02]  /*a7a10*/  PRMT R6, R5, 0x3340, R6 ;  /* 0x0000334005067816 */ /* 0x000fc40000000006 */
[----:B------:R-:W-:Y:S01]  /*a7a20*/  PRMT R5, R2, 0x3340, R3 ;  /* 0x0000334002057816 */ /* 0x000fe20000000003 */
[----:B------:R1:W-:Y:S01]  /*a7a30*/  STL.64 [R1+0x5b0], R24 ;  /* 0x0005b01801007387 */ /* 0x0003e20000100a00 */
[----:B------:R-:W-:-:S03]  /*a7a40*/  IADD3 R2, P6, PT, R20, R11, RZ ;  /* 0x0000000b14027210 */ /* 0x000fc60007fde0ff */
[----:B------:R-:W3:Y:S04]  /*a7a50*/  LDL.LU R28, [R1+0x84] ;  /* 0x00008400011c7983 */ /* 0x000ee80000300800 */
[----:B0-----:R-:W3:Y:S01]  /*a7a60*/  LDL.LU R15, [R1+0x45c] ;  /* 0x00045c00010f7983 */ /* 0x001ee20000300800 */
[----:B------:R-:W-:-:S03]  /*a7a70*/  IMAD.X R3, R18, 0x1, R12, P6 ;  /* 0x0000000112037824 */ /* 0x000fc600030e060c */
[----:B------:R-:W3:Y:S04]  /*a7a80*/  LDL.LU R27, [R1+0x3fc] ;  /* 0x0003fc00011b7983 */ /* 0x000ee80000300800 */
[----:B-1----:R-:W3:Y:S04]  /*a7a90*/  LDL.LU R25, [R1+0x434] ;  /* 0x0004340001197983 */ /* 0x002ee80000300800 */
[----:B------:R-:W-:Y:S04]  /*a7aa0*/  STL [R1+0x1a0], R6 ;  /* 0x0001a00601007387 */ /* 0x000fe80000100800 */
[----:B------:R-:W-:Y:S04]  /*a7ab0*/  STL.64 [R1+0x45a8], R10 ;  /* 0x0045a80a01007387 */ /* 0x000fe80000100a00 */
[----:B------:R-:W-:Y:S04]  /*a7ac0*/  STL [R1+0x19c], R5 ;  /* 0x00019c0501007387 */ /* 0x000fe80000100800 */
[----:B------:R0:W-:Y:S04]  /*a7ad0*/  STL.64 [R1+0x628], R2 ;  /* 0x0006280201007387 */ /* 0x0001e80000100a00 */
[----:B0-----:R-:W3:Y:S01]  /*a7ae0*/  LDL.LU.64 R2, [R1+0x45c8] ;  /* 0x0045c80001027983 */ /* 0x001ee20000300a00 */
[----:B------:R-:W-:-:S02]  /*a7af0*/  SHF.R.U32.HI R4, RZ, 0x8, R4 ;  /* 0x00000008ff047819 */ /* 0x000fc40000011604 */
[----:B------:R-:W-:Y:S02]  /*a7b00*/  IADD3 R10, P6, PT, R20, R13, RZ ;  /* 0x0000000d140a7210 */ /* 0x000fe40007fde0ff */
[----:B------:R-:W-:-:S03]  /*a7b10*/  LOP3.LUT R4, R4, 0xffff, RZ, 0xc0, !PT ;  /* 0x0000ffff04047812 */ /* 0x000fc600078ec0ff */
[----:B------:R-:W-:Y:S01]  /*a7b20*/  IMAD.X R11, R18, 0x1, R14, P6 ;  /* 0x00000001120b7824 */ /* 0x000fe200030e060e */
[----:B------:R-:W-:-:S04]  /*a7b30*/  PRMT R5, R4, 0x3340, R0 ;  /* 0x0000334004057816 */ /* 0x000fc80000000000 */
[----:B------:R-:W-:Y:S04]  /*a7b40*/  STL.64 [R1+0x600], R10 ;  /* 0x0006000a01007387 */ /* 0x000fe80000100a00 */
[----:B------:R0:W-:Y:S01]  /*a7b50*/  STL [R1+0xdc], R5 ;  /* 0x0000dc0501007387 */ /* 0x0001e20000100800 */
[----:B------:R-:W-:-:S04]  /*a7b60*/  SHF.R.U32.HI R7, RZ, 0x8, R7 ;  /* 0x00000008ff077819 */ /* 0x000fc80000011607 */
[----:B------:R-:W-:-:S04]  /*a7b70*/  LOP3.LUT R7, R7, 0xffff, RZ, 0xc0, !PT ;  /* 0x0000ffff07077812 */ /* 0x000fc800078ec0ff */
[--C-:B------:R-:W-:Y:S02]  /*a7b80*/  PRMT R7, R7, 0x3340, R0.reuse ;  /* 0x0000334007077816 */ /* 0x100fe40000000000 */
[----:B--2---:R-:W-:Y:S02]  /*a7b90*/  LOP3.LUT R4, R22, 0xffff, RZ, 0xc0, !PT ;  /* 0x0000ffff16047812 */ /* 0x004fe400078ec0ff */
[----:B----4-:R-:W-:Y:S02]  /*a7ba0*/  LOP3.LUT R6, R23, 0xffff, RZ, 0xc0, !PT ;  /* 0x0000ffff17067812 */ /* 0x010fe400078ec0ff */
[----:B0-----:R-:W-:Y:S02]  /*a7bb0*/  LOP3.LUT R5, R29, 0xffff, RZ, 0xc0, !PT ;  /* 0x0000ffff1d057812 */ /* 0x001fe400078ec0ff */
[----:B------:R-:W-:Y:S02]  /*a7bc0*/  PRMT R11, R6, 0x3340, R0 ;  /* 0x00003340060b7816 */ /* 0x000fe40000000000 */
[----:B------:R-:W-:-:S02]  /*a7bd0*/  PRMT R10, R4, 0x3340, R5 ;  /* 0x00003340040a7816 */ /* 0x000fc40000000005 */
[----:B------:R-:W-:Y:S02]  /*a7be0*/  SHF.R.U32.HI R4, RZ, 0x8, R4 ;  /* 0x00000008ff047819 */ /* 0x000fe40000011604 */
[----:B------:R-:W-:Y:S02]  /*a7bf0*/  SHF.R.U32.HI R5, RZ, 0x8, R5 ;  /* 0x00000008ff057819 */ /* 0x000fe40000011605 */
[----:B------:R-:W-:Y:S02]  /*a7c00*/  PRMT R10, R10, 0x5410, R11 ;  /* 0x000054100a0a7816 */ /* 0x000fe4000000000b */
[----:B------:R-:W-:Y:S02]  /*a7c10*/  LOP3.LUT R4, R4, 0xffff, RZ, 0xc0, !PT ;  /* 0x0000ffff04047812 */ /* 0x000fe400078ec0ff */
[----:B------:R-:W-:Y:S01]  /*a7c20*/  LOP3.LUT R5, R5, 0xffff, RZ, 0xc0, !PT ;  /* 0x0000ffff05057812 */ /* 0x000fe200078ec0ff */
[----:B------:R0:W-:Y:S03]  /*a7c30*/  STL [R1+0x230], R10 ;  /* 0x0002300a01007387 */ /* 0x0001e60000100800 */
[----:B------:R-:W-:Y:S01]  /*a7c40*/  PRMT R5, R4, 0x3340, R5 ;  /* 0x0000334004057816 */ /* 0x000fe20000000005 */
[----:B------:R-:W2:Y:S04]  /*a7c50*/  LDL.LU R18, [R1+0x244] ;  /* 0x0002440001127983 */ /* 0x000ea80000300800 */
[----:B------:R-:W4:Y:S04]  /*a7c60*/  LDL.LU R20, [R1+0x128] ;  /* 0x0001280001147983 */ /* 0x000f280000300800 */
[----:B------:R-:W-:Y:S04]  /*a7c70*/  STL [R1+0xcc], R7 ;  /* 0x0000cc0701007387 */ /* 0x000fe80000100800 */
[----:B------:R1:W-:Y:S01]  /*a7c80*/  STL [R1+0x194], R5 ;  /* 0x0001940501007387 */ /* 0x0003e20000100800 */
[----:B---3--:R-:W-:-:S02]  /*a7c90*/  LOP3.LUT R4, R15, 0xffff, RZ, 0xc0, !PT ;  /* 0x0000ffff0f047812 */ /* 0x008fc400078ec0ff */
[----:B0-----:R-:W-:Y:S02]  /*a7ca0*/  LOP3.LUT R10, R27, 0xffff, RZ, 0xc0, !PT ;  /* 0x0000ffff1b0a7812 */ /* 0x001fe400078ec0ff */
[----:B-1----:R-:W-:Y:S02]  /*a7cb0*/  LOP3.LUT R5, R25, 0xffff, RZ, 0xc0, !PT ;  /* 0x0000ffff19057812 */ /* 0x002fe400078ec0ff */
[----:B------:R-:W-:Y:S02]  /*a7cc0*/  PRMT R11, R10, 0x3340, R0 ;  /* 0x000033400a0b7816 */ /* 0x000fe40000000000 */
[----:B------:R-:W-:Y:S02]  /*a7cd0*/  PRMT R7, R4, 0x3340, R5 ;  /* 0x0000334004077816 */ /* 0x000fe40000000005 */
[----:B------:R-:W-:Y:S02]  /*a7ce0*/  SHF.R.S32.HI R27, RZ, 0x1f, R28 ;  /* 0x0000001fff1b7819 */ /* 0x000fe4000001141c */
[----:B------:R-:W-:-:S05]  /*a7cf0*/  PRMT R7, R7, 0x5410, R11 ;  /* 0x0000541007077816 */ /* 0x000fca000000000b */
[----:B------:R-:W-:Y:S01]  /*a7d00*/  STL [R1+0x22c], R7 ;  /* 0x00022c0701007387 */ /* 0x000fe20000100800 */
[----:B------:R-:W-:-:S05]  /*a7d10*/  IADD3 R22, P6, PT, R28, R2, RZ ;  /* 0x000000021c167210 */ /* 0x000fca0007fde0ff */
[----:B------:R-:W-:Y:S02]  /*a7d20*/  IMAD.X R23, R27, 0x1, R16, P6 ;  /* 0x000000011b177824 */ /* 0x000fe400030e0610 */
[----:B------:R-:W3:Y:S01]  /*a7d30*/  LDL.LU R16, [R1+0x45c0] ;  /* 0x0045c00001107983 */ /* 0x000ee20000300800 */
[----:B------:R-:W-:-:S03]  /*a7d40*/  SHF.R.U32.HI R6, RZ, 0x8, R6 ;  /* 0x00000008ff067819 */ /* 0x000fc60000011606 */
[----:B------:R0:W-:Y:S01]  /*a7d50*/  STL.64 [R1+0x540], R22 ;  /* 0x0005401601007387 */ /* 0x0001e20000100a00 */
[----:B------:R-:W-:Y:S02]  /*a7d60*/  SHF.R.U32.HI R4, RZ, 0x8, R4 ;  /* 0x00000008ff047819 */ /* 0x000fe40000011604 */
[----:B------:R-:W-:Y:S01]  /*a7d70*/  SHF.R.U32.HI R5, RZ, 0x8, R5 ;  /* 0x00000008ff057819 */ /* 0x000fe20000011605 */
[----:B------:R-:W3:Y:S01]  /*a7d80*/  LDL.LU R19, [R1+0x480] ;  /* 0x0004800001137983 */ /* 0x000ee20000300800 */
[----:B------:R-:W-:Y:S02]  /*a7d90*/  LOP3.LUT R6, R6, 0xffff, RZ, 0xc0, !PT ;  /* 0x0000ffff06067812 */ /* 0x000fe400078ec0ff */
[----:B------:R-:W-:Y:S01]  /*a7da0*/  LOP3.LUT R4, R4, 0xffff, RZ, 0xc0, !PT ;  /* 0x0000ffff04047812 */ /* 0x000fe200078ec0ff */
[----:B0-----:R-:W3:Y:S01]  /*a7db0*/  LDL.LU R22, [R1+0x40c] ;  /* 0x00040c0001167983 */ /* 0x001ee20000300800 */
[----:B------:R-:W-:-:S03]  /*a7dc0*/  LOP3.LUT R5, R5, 0xffff, RZ, 0xc0, !PT ;  /* 0x0000ffff05057812 */ /* 0x000fc600078ec0ff */
[----:B------:R-:W3:Y:S01]  /*a7dd0*/  LDL.LU R23, [R1+0x444] ;  /* 0x0004440001177983 */ /* 0x000ee20000300800 */
[----:B------:R-:W-:-:S03]  /*a7de0*/  PRMT R7, R6, 0x3340, R0 ;  /* 0x0000334006077816 */ /* 0x000fc60000000000 */
[----:B------:R-:W3:Y:S01]  /*a7df0*/  LDL.LU R29, [R1+0x440] ;  /* 0x00044000011d7983 */ /* 0x000ee20000300800 */
[----:B------:R-:W-:-:S03]  /*a7e00*/  PRMT R4, R4, 0x3340, R5 ;  /* 0x0000334004047816 */ /* 0x000fc60000000005 */
[----:B------:R-:W3:Y:S04]  /*a7e10*/  LDL.LU R15, [R1+0x3ec] ;  /* 0x0003ec00010f7983 */ /* 0x000ee80000300800 */
[----:B------:R-:W3:Y:S04]  /*a7e20*/  LDL.LU R25, [R1+0x41c] ;  /* 0x00041c0001197983 */ /* 0x000ee80000300800 */
[----:B------:R3:W-:Y:S04]  /*a7e30*/  STL [R1+0xd4], R7 ;  /* 0x0000d40701007387 */ /* 0x0007e80000100800 */
[----:B------:R0:W-:Y:S01]  /*a7e40*/  STL [R1+0x18c], R4 ;  /* 0x00018c0401007387 */ /* 0x0001e20000100800 */
[----:B--2---:R-:W-:-:S02]  /*a7e50*/  LOP3.LUT R6, R18, 0xffff, RZ, 0xc0, !PT ;  /* 0x0000ffff12067812 */ /* 0x004fc400078ec0ff */
[----:B----4-:R-:W-:-:S04]  /*a7e60*/  LOP3.LUT R20, R20, 0xffff, RZ, 0xc0, !PT ;  /* 0x0000ffff14147812 */ /* 0x010fc800078ec0ff */
[----:B------:R-:W-:Y:S01]  /*a7e70*/  PRMT R5, R20, 0x3340, R0 ;  /* 0x0000334014057816 */ /* 0x000fe20000000000 */
[----:B------:R-:W-:Y:S01]  /*a7e80*/  STL [R1+0x4560], R20 ;  /* 0x0045601401007387 */ /* 0x000fe20000100800 */
[----:B---3--:R-:W-:-:S04]  /*a7e90*/  LOP3.LUT R7, R16, 0xffff, RZ, 0xc0, !PT ;  /* 0x0000ffff10077812 */ /* 0x008fc800078ec0ff */
[----:B0-----:R-:W-:-:S04]  /*a7ea0*/  PRMT R4, R6, 0x3340, R7 ;  /* 0x0000334006047816 */ /* 0x001fc80000000007 */
        /* <DEDUP_REMOVED lines=9> */
[----:B------:R-:W-:Y:S02]  /*a7f40*/  LOP3.LUT R6, R6, 0xffff, RZ, 0xc0, !PT ;  /* 0x0000ffff06067812 */ /* 0x000fe400078ec0ff */
[----:B------:R-:W-:Y:S02]  /*a7f50*/  LOP3.LUT R7, R7, 0xffff, RZ, 0xc0, !PT ;  /* 0x0000ffff07077812 */ /* 0x000fe400078ec0ff */
[----:B------:R-:W-:Y:S01]  /*a7f60*/  LOP3.LUT R10, R10, 0xffff, RZ, 0xc0, !PT ;  /* 0x0000ffff0a0a7812 */ /* 0x000fe200078ec0ff */
[----:B------:R-:W-:Y:S01]  /*a7f70*/  IMAD.MOV.U32 R16, RZ, RZ, R17 ;  /* 0x000000ffff107224 */ /* 0x000fe200078e0011 */
[----:B------:R-:W-:-:S02]  /*a7f80*/  PRMT R17, R6, 0x3340, R7 ;  /* 0x0000334006117816 */ /* 0x000fc40000000007 */
[----:B------:R-:W-:-:S03]  /*a7f90*/  PRMT R10, R10, 0x3340, R0 ;  /* 0x000033400a0a7816 */ /* 0x000fc60000000000 */
[----:B------:R-:W-:Y:S01]  /*a7fa0*/  STL [R1+0x446c], R17 ;  /* 0x00446c1101007387 */ /* 0x000fe20000100800 */
[----:B------:R-:W-:Y:S02]  /*a7fb0*/  LOP3.LUT R18, R19, 0xffff, RZ, 0xc0, !PT ;  /* 0x0000ffff13127812 */ /* 0x000fe400078ec0ff */
[----:B------:R-:W-:Y:S01]  /*a7fc0*/  LOP3.LUT R20, R23, 0xffff, RZ, 0xc0, !PT ;  /* 0x0000ffff17147812 */ /* 0x000fe200078ec0ff */
[----:B------:R0:W-:Y:S03]  /*a7fd0*/  STL [R1+0xc8], R10 ;  /* 0x0000c80a01007387 */ /* 0x0001e60000100800 */
[----:B------:R-:W-:Y:S02]  /*a7fe0*/  PRMT R6, R18, 0x3340, R20 ;  /* 0x0000334012067816 */ /* 0x000fe40000000014 */
[----:B0-----:R-:W-:-:S04]  /*a7ff0*/  LOP3.LUT R10, R22, 0xffff, RZ, 0xc0, !PT ;  /* 0x0000ffff160a7812 */ /* 0x001fc800078ec0ff */
[--C-:B------:R-:W-:Y:S02]  /*a8000*/  PRMT R7, R10, 0x3340, R0.reuse ;  /* 0x000033400a077816 */ /* 0x100fe40000000000 */
[----:B------:R-:W-:Y:S02]  /*a8010*/  LOP3.LUT R24, R29, 0xffff, RZ, 0xc0, !PT ;  /* 0x0000ffff1d187812 */ /* 0x000fe400078ec0ff */
[----:B------:R-:W-:Y:S02]  /*a8020*/  PRMT R6, R6, 0x5410, R7 ;  /* 0x0000541006067816 */ /* 0x000fe40000000007 */
[----:B------:R-:W-:Y:S02]  /*a8030*/  LOP3.LUT R17, R15, 0xffff, RZ, 0xc0, !PT ;  /* 0x0000ffff0f117812 */ /* 0x000fe400078ec0ff */
[----:B------:R-:W-:Y:S01]  /*a8040*/  LOP3.LUT R22, R25, 0xffff, RZ, 0xc0, !PT ;  /* 0x0000ffff19167812 */ /* 0x000fe200078ec0ff */
[----:B------:R-:W3:Y:S01]  /*a8050*/  LDL.LU R15, [R1+0x448] ;  /* 0x00044800010f7983 */ /* 0x000ee20000300800 */
[----:B------:R-:W-:-:S03]  /*a8060*/  PRMT R7, R17, 0x3340, R0 ;  /* 0x0000334011077816 */ /* 0x000fc60000000000 */
[----:B------:R-:W4:Y:S04]  /*a8070*/  LDL.LU R23, [R1+0x3f8] ;  /* 0x0003f80001177983 */ /* 0x000f280000300800 */
[----:B------:R0:W-:Y:S04]  /*a8080*/  STL [R1+0x228], R6 ;  /* 0x0002280601007387 */ /* 0x0001e80000100800 */
[----:B------:R-:W4:Y:S01]  /*a8090*/  LDL.LU R11, [R1+0x42c] ;  /* 0x00042c00010b7983 */ /* 0x000f220000300800 */
[----:B0-----:R-:W-:-:S04]  /*a80a0*/  PRMT R6, R24, 0x3340, R22 ;  /* 0x0000334018067816 */ /* 0x001fc80000000016 */
[----:B------:R-:W-:-:S05]  /*a80b0*/  PRMT R6, R6, 0x5410, R7 ;  /* 0x0000541006067816 */ /* 0x000fca0000000007 */
[----:B------:R0:W-:Y:S04]  /*a80c0*/  STL [R1+0x21c], R6 ;  /* 0x00021c0601007387 */ /* 0x0001e80000100800 */
[----:B------:R-:W4:Y:S04]  /*a80d0*/  LDL.LU R19, [R1+0x364] ;  /* 0x0003640001137983 */ /* 0x000f280000300800 */
[----:B------:R-:W4:Y:S01]  /*a80e0*/  LDL.LU R29, [R1+0x190] ;  /* 0x00019000011d7983 */ /* 0x000f220000300800 */
[----:B0-----:R-:W-:-:S03]  /*a80f0*/  IADD3 R6, P6, PT, R28, R3, RZ ;  /* 0x000000031c067210 */ /* 0x001fc60007fde0ff */
[----:B------:R-:W-:Y:S02]  /*a8100*/  STL.64 [R1+0x45a0], R2 ;  /* 0x0045a00201007387 */ /* 0x000fe40000100a00 */
[----:B--2---:R-:W-:-:S05]  /*a8110*/  IMAD.X R7, R27, 0x1, R4, P6 ;  /* 0x000000011b077824 */ /* 0x004fca00030e0604 */
[----:B------:R0:W-:Y:S04]  /*a8120*/  STL.64 [R1+0x4d8], R6 ;  /* 0x0004d80601007387 */ /* 0x0001e80000100a00 */
[----:B0-----:R-:W2:Y:S04]  /*a8130*/  LDL.LU.64 R6, [R1+0x45b0] ;  /* 0x0045b00001067983 */ /* 0x001ea80000300a00 */
[----:B------:R-:W2:Y:S01]  /*a8140*/  LDL.LU R25, [R1+0x220] ;  /* 0x0002200001197983 */ /* 0x000ea20000300800 */
[----:B------:R-:W-:Y:S02]  /*a8150*/  SHF.R.U32.HI R18, RZ, 0x8, R18 ;  /* 0x00000008ff127819 */ /* 0x000fe40000011612 */
[----:B------:R-:W-:-:S02]  /*a8160*/  SHF.R.U32.HI R20, RZ, 0x8, R20 ;  /* 0x00000008ff147819 */ /* 0x000fc40000011614 */
[----:B------:R-:W-:Y:S02]  /*a8170*/  SHF.R.U32.HI R2, RZ, 0x8, R24 ;  /* 0x00000008ff027819 */ /* 0x000fe40000011618 */
[----:B------:R-:W-:Y:S02]  /*a8180*/  SHF.R.U32.HI R3, RZ, 0x8, R22 ;  /* 0x00000008ff037819 */ /* 0x000fe40000011616 */
[----:B------:R-:W-:Y:S02]  /*a8190*/  LOP3.LUT R18, R18, 0xffff, RZ, 0xc0, !PT ;  /* 0x0000ffff12127812 */ /* 0x000fe400078ec0ff */
[----:B------:R-:W-:Y:S02]  /*a81a0*/  LOP3.LUT R20, R20, 0xffff, RZ, 0xc0, !PT ;  /* 0x0000ffff14147812 */ /* 0x000fe400078ec0ff */
[----:B------:R-:W-:Y:S02]  /*a81b0*/  LOP3.LUT R2, R2, 0xffff, RZ, 0xc0, !PT ;  /* 0x0000ffff02027812 */ /* 0x000fe400078ec0ff */
[----:B------:R-:W-:-:S02]  /*a81c0*/  LOP3.LUT R3, R3, 0xffff, RZ, 0xc0, !PT ;  /* 0x0000ffff03037812 */ /* 0x000fc400078ec0ff */
[----:B------:R-:W-:Y:S02]  /*a81d0*/  PRMT R20, R18, 0x3340, R20 ;  /* 0x0000334012147816 */ /* 0x000fe40000000014 */
[----:B------:R-:W-:Y:S02]  /*a81e0*/  PRMT R18, R2, 0x3340, R3 ;  /* 0x0000334002127816 */ /* 0x000fe40000000003 */
[----:B------:R-:W-:Y:S01]  /*a81f0*/  IADD3 R2, P6, PT, R28, R5, RZ ;  /* 0x000000051c027210 */ /* 0x000fe20007fde0ff */
[----:B------:R-:W-:Y:S04]  /*a8200*/  STL [R1+0x188], R20 ;  /* 0x0001881401007387 */ /* 0x000fe80000100800 */
[----:B------:R4:W-:Y:S01]  /*a8210*/  STL [R1+0x184], R18 ;  /* 0x0001841201007387 */ /* 0x0009e20000100800 */
[----:B---3--:R-:W-:-:S02]  /*a8220*/  LOP3.LUT R15, R15, 0xffff, RZ, 0xc0, !PT ;  /* 0x0000ffff0f0f7812 */ /* 0x008fc400078ec0ff */
[----:B----4-:R-:W-:Y:S02]  /*a8230*/  LOP3.LUT R18, R23, 0xffff, RZ, 0xc0, !PT ;  /* 0x0000ffff17127812 */ /* 0x010fe400078ec0ff */
[----:B------:R-:W-:Y:S02]  /*a8240*/  LOP3.LUT R20, R11, 0xffff, RZ, 0xc0, !PT ;  /* 0x0000ffff0b147812 */ /* 0x000fe400078ec0ff */
[----:B------:R-:W-:Y:S01]  /*a8250*/  PRMT R11, R18, 0x3340, R0 ;  /* 0x00003340120b7816 */ /* 0x000fe20000000000 */
        /* <DEDUP_REMOVED lines=9> */
[----:B------:R-:W-:-:S03]  /*a82f0*/  PRMT R10, R15, 0x3340, R20 ;  /* 0x000033400f0a7816 */ /* 0x000fc60000000014 */
[----:B------:R1:W-:Y:S04]  /*a8300*/  STL [R1+0xc0], R2 ;  /* 0x0000c00201007387 */ /* 0x0003e80000100800 */
[----:B------:R-:W2:Y:S01]  /*a8310*/  LDL.LU R24, [R1+0x374] ;  /* 0x0003740001187983 */ /* 0x000ea20000300800 */
[----:B0-----:R-:W-:-:S03]  /*a8320*/  LOP3.LUT R3, R25, 0xffff, RZ, 0xc0, !PT ;  /* 0x0000ffff19037812 */ /* 0x001fc600078ec0ff */
[----:B------:R-:W3:Y:S01]  /*a8330*/  LDL.LU R22, [R1+0x198] ;  /* 0x0001980001167983 */ /* 0x000ee20000300800 */
[----:B-1----:R-:W-:-:S03]  /*a8340*/  LOP3.LUT R2, R19, 0xffff, RZ, 0xc0, !PT ;  /* 0x0000ffff13027812 */ /* 0x002fc600078ec0ff */
[----:B------:R-:W4:Y:S01]  /*a8350*/  LDL.LU R23, [R1+0x224] ;  /* 0x0002240001177983 */ /* 0x000f220000300800 */
[----:B------:R-:W-:Y:S02]  /*a8360*/  LOP3.LUT R19, R29, 0xffff, RZ, 0xc0, !PT ;  /* 0x0000ffff1d137812 */ /* 0x000fe400078ec0ff */
[----:B------:R-:W-:Y:S02]  /*a8370*/  PRMT R17, R10, 0x5410, R11 ;  /* 0x000054100a117816 */ /* 0x000fe4000000000b */
[----:B------:R-:W-:Y:S02]  /*a8380*/  PRMT R11, R19, 0x3340, R0 ;  /* 0x00003340130b7816 */ /* 0x000fe40000000000 */
[----:B------:R-:W-:Y:S01]  /*a8390*/  PRMT R10, R2, 0x3340, R3 ;  /* 0x00003340020a7816 */ /* 0x000fe20000000003 */
[----:B------:R-:W-:Y:S04]  /*a83a0*/  STL [R1+0x454c], R18 ;  /* 0x00454c1201007387 */ /* 0x000fe80000100800 */
[----:B------:R0:W-:Y:S02]  /*a83b0*/  STL [R1+0x258], R17 ;  /* 0x0002581101007387 */ /* 0x0001e40000100800 */
[----:B0-----:R-:W-:-:S02]  /*a83c0*/  PRMT R17, R10, 0x5410, R11 ;  /* 0x000054100a117816 */ /* 0x001fc4000000000b */
[----:B------:R-:W-:-:S05]  /*a83d0*/  IADD3 R10, P6, PT, R28, R7, RZ ;  /* 0x000000071c0a7210 */ /* 0x000fca0007fde0ff */
[----:B------:R-:W-:Y:S01]  /*a83e0*/  IMAD.X R11, R27, 0x1, R9, P6 ;  /* 0x000000011b0b7824 */ /* 0x000fe200030e0609 */
[----:B------:R0:W-:Y:S04]  /*a83f0*/  STL [R1+0x214], R17 ;  /* 0x0002141101007387 */ /* 0x0001e80000100800 */
[----:B------:R1:W-:Y:S01]  /*a8400*/  STL.64 [R1+0x4a8], R10 ;  /* 0x0004a80a01007387 */ /* 0x0003e20000100a00 */
[----:B0-----:R-:W-:-:S03]  /*a8410*/  SHF.R.U32.HI R17, RZ, 0x8, R15 ;  /* 0x00000008ff117819 */ /* 0x001fc6000001160f */
[----:B-1----:R-:W4:Y:S04]  /*a8420*/  LDL.LU.64 R10, [R1+0x45a8] ;  /* 0x0045a800010a7983 */ /* 0x002f280000300a00 */
[----:B------:R-:W4:Y:S04]  /*a8430*/  LDL.LU R25, [R1+0x334] ;  /* 0x0003340001197983 */ /* 0x000f280000300800 */
[----:B------:R-:W4:Y:S04]  /*a8440*/  LDL.LU R29, [R1+0x148] ;  /* 0x00014800011d7983 */ /* 0x000f280000300800 */
[----:B------:R-:W4:Y:S01]  /*a8450*/  LDL.LU R15, [R1+0x1f4] ;  /* 0x0001f400010f7983 */ /* 0x000f220000300800 */
        /* <DEDUP_REMOVED lines=8> */
[----:B------:R-:W-:-:S03]  /*a84e0*/  PRMT R3, R2, 0x3340, R3 ;  /* 0x0000334002037816 */ /* 0x000fc60000000003 */
[----:B------:R3:W-:Y:S04]  /*a84f0*/  STL [R1+0x1d0], R17 ;  /* 0x0001d01101007387 */ /* 0x0007e80000100800 */
[----:B------:R4:W-:Y:S01]  /*a8500*/  STL [R1+0x180], R3 ;  /* 0x0001800301007387 */ /* 0x0009e20000100800 */
[----:B--2---:R-:W-:Y:S02]  /*a8510*/  LOP3.LUT R2, R24, 0xffff, RZ, 0xc0, !PT ;  /* 0x0000ffff18027812 */ /* 0x004fe400078ec0ff */
[----:B---3--:R-:W-:Y:S02]  /*a8520*/  LOP3.LUT R17, R22, 0xffff, RZ, 0xc0, !PT ;  /* 0x0000ffff16117812 */ /* 0x008fe400078ec0ff */
[----:B----4-:R-:W-:Y:S02]  /*a8530*/  LOP3.LUT R3, R23, 0xffff, RZ, 0xc0, !PT ;  /* 0x0000ffff17037812 */ /* 0x010fe400078ec0ff */
[----:B------:R-:W-:-:S02]  /*a8540*/  PRMT R20, R17, 0x3340, R0 ;  /* 0x0000334011147816 */ /* 0x000fc40000000000 */
[----:B------:R-:W-:-:S04]  /*a8550*/  PRMT R18, R2, 0x3340, R3 ;  /* 0x0000334002127816 */ /* 0x000fc80000000003 */
[----:B------:R-:W-:Y:S02]  /*a8560*/  PRMT R18, R18, 0x5410, R20 ;  /* 0x0000541012127816 */ /* 0x000fe40000000014 */
[----:B------:R-:W-:-:S03]  /*a8570*/  IADD3 R22, P6, PT, R28, R8, RZ ;  /* 0x000000081c167210 */ /* 0x000fc60007fde0ff */
[----:B------:R0:W-:Y:S01]  /*a8580*/  STL [R1+0x210], R18 ;  /* 0x0002101201007387 */ /* 0x0001e20000100800 */
[----:B------:R-:W-:Y:S02]  /*a8590*/  SHF.R.U32.HI R2, RZ, 0x8, R2 ;  /* 0x00000008ff027819 */ /* 0x000fe40000011602 */
[----:B------:R-:W-:Y:S02]  /*a85a0*/  SHF.R.U32.HI R3, RZ, 0x8, R3 ;  /* 0x00000008ff037819 */ /* 0x000fe40000011603 */
[----:B------:R-:W-:Y:S02]  /*a85b0*/  LOP3.LUT R2, R2, 0xffff, RZ, 0xc0, !PT ;  /* 0x0000ffff02027812 */ /* 0x000fe400078ec0ff */
[----:B0-----:R-:W-:Y:S02]  /*a85c0*/  SHF.R.U32.HI R18, RZ, 0x8, R19 ;  /* 0x00000008ff127819 */ /* 0x001fe40000011613 */
[----:B------:R-:W-:Y:S02]  /*a85d0*/  LOP3.LUT R3, R3, 0xffff, RZ, 0xc0, !PT ;  /* 0x0000ffff03037812 */ /* 0x000fe400078ec0ff */
[----:B------:R-:W-:-:S02]  /*a85e0*/  LOP3.LUT R18, R18, 0xffff, RZ, 0xc0, !PT ;  /* 0x0000ffff12127812 */ /* 0x000fc400078ec0ff */
[----:B------:R-:W-:Y:S02]  /*a85f0*/  PRMT R2, R2, 0x3340, R3 ;  /* 0x0000334002027816 */ /* 0x000fe40000000003 */
[----:B------:R-:W-:Y:S01]  /*a8600*/  PRMT R18, R18, 0x3340, R0 ;  /* 0x0000334012127816 */ /* 0x000fe20000000000 */
[----:B------:R-:W-:Y:S01]  /*a8610*/  IMAD.X R23, R27, 0x1, R10, P6 ;  /* 0x000000011b177824 */ /* 0x000fe200030e060a */
[----:B------:R-:W-:-:S04]  /*a8620*/  LOP3.LUT R25, R25, 0xffff, RZ, 0xc0, !PT ;  /* 0x0000ffff19197812 */ /* 0x000fc800078ec0ff */
[----:B------:R0:W-:Y:S01]  /*a8630*/  STL.64 [R1+0x488], R22 ;  /* 0x0004881601007387 */ /* 0x0001e20000100a00 */
[----:B------:R-:W-:-:S03]  /*a8640*/  LOP3.LUT R19, R29, 0xffff, RZ, 0xc0, !PT ;  /* 0x0000ffff1d137812 */ /* 0x000fc600078ec0ff */
[----:B------:R-:W2:Y:S01]  /*a8650*/  LDL.LU R24, [R1+0x88] ;  /* 0x0000880001187983 */ /* 0x000ea20000300800 */
[----:B------:R-:W-:-:S03]  /*a8660*/  LOP3.LUT R15, R15, 0xffff, RZ, 0xc0, !PT ;  /* 0x0000ffff0f0f7812 */ /* 0x000fc600078ec0ff */
[----:B------:R-:W-:Y:S01]  /*a8670*/  STL [R1+0xb0], R18 ;  /* 0x0000b01201007387 */ /* 0x000fe20000100800 */
[----:B------:R-:W-:-:S03]  /*a8680*/  PRMT R3, R19, 0x3340, R0 ;  /* 0x0000334013037816 */ /* 0x000fc60000000000 */
[----:B------:R1:W-:Y:S04]  /*a8690*/  STL [R1+0x178], R2 ;  /* 0x0001780201007387 */ /* 0x0003e80000100800 */
[----:B------:R-:W3:Y:S04]  /*a86a0*/  LDL.LU R20, [R1+0x4c8] ;  /* 0x0004c80001147983 */ /* 0x000ee80000300800 */
[----:B0-----:R-:W4:Y:S01]  /*a86b0*/  LDL.LU R22, [R1+0x430] ;  /* 0x0004300001167983 */ /* 0x001f220000300800 */
[----:B-1----:R-:W-:-:S03]  /*a86c0*/  PRMT R2, R25, 0x3340, R15 ;  /* 0x0000334019027816 */ /* 0x002fc6000000000f */
[----:B------:R-:W2:Y:S01]  /*a86d0*/  LDL.LU R23, [R1+0x47c] ;  /* 0x00047c0001177983 */ /* 0x000ea20000300800 */
[----:B------:R-:W-:Y:S02]  /*a86e0*/  PRMT R18, R2, 0x5410, R3 ;  /* 0x0000541002127816 */ /* 0x000fe40000000003 */
[----:B------:R-:W-:-:S05]  /*a86f0*/  IADD3 R2, P6, PT, R28, R11, RZ ;  /* 0x0000000b1c027210 */ /* 0x000fca0007fde0ff */
[----:B------:R-:W-:Y:S01]  /*a8700*/  IMAD.X R3, R27, 0x1, R12, P6 ;  /* 0x000000011b037824 */ /* 0x000fe200030e060c */
[----:B------:R-:W-:Y:S01]  /*a8710*/  STL [R1+0x20c], R18 ;  /* 0x00020c1201007387 */ /* 0x000fe20000100800 */
[----:B------:R-:W-:-:S03]  /*a8720*/  IADD3 R28, P6, PT, R28, R13, RZ ;  /* 0x0000000d1c1c7210 */ /* 0x000fc60007fde0ff */
[----:B------:R0:W-:Y:S02]  /*a8730*/  STL.64 [R1+0x480], R2 ;  /* 0x0004800201007387 */ /* 0x0001e40000100a00 */
[----:B------:R-:W-:Y:S02]  /*a8740*/  IMAD.X R29, R27, 0x1, R14, P6 ;  /* 0x000000011b1d7824 */ /* 0x000fe400030e060e */
[----:B0-----:R-:W2:Y:S04]  /*a8750*/  LDL.LU.64 R2, [R1+0x45a0] ;  /* 0x0045a00001027983 */ /* 0x001ea80000300a00 */
[----:B------:R-:W2:Y:S04]  /*a8760*/  LDL R18, [R1+0x4] ;  /* 0x0000040001127983 */ /* 0x000ea80000100800 */
[----:B------:R0:W-:Y:S04]  /*a8770*/  STL.64 [R1+0x4598], R12 ;  /* 0x0045980c01007387 */ /* 0x0001e80000100a00 */
[----:B------:R1:W-:Y:S01]  /*a8780*/  STL.64 [R1+0x458], R28 ;  /* 0x0004581c01007387 */ /* 0x0003e20000100a00 */
[----:B0-----:R-:W-:-:S02]  /*a8790*/  SHF.R.U32.HI R12, RZ, 0x8, R25 ;  /* 0x00000008ff0c7819 */ /* 0x001fc40000011619 */
[----:B------:R-:W-:Y:S02]  /*a87a0*/  SHF.R.U32.HI R13, RZ, 0x8, R15 ;  /* 0x00000008ff0d7819 */ /* 0x000fe4000001160f */
[----:B------:R-:W-:Y:S01]  /*a87b0*/  LOP3.LUT R12, R12, 0xffff, RZ, 0xc0, !PT ;  /* 0x0000ffff0c0c7812 */ /* 0x000fe200078ec0ff */
[----:B-1----:R-:W2:Y:S01]  /*a87c0*/  LDL.LU R29, [R1+0x368] ;  /* 0x00036800011d7983 */ /* 0x002ea20000300800 */
[----:B------:R-:W-:-:S03]  /*a87d0*/  LOP3.LUT R13, R13, 0xffff, RZ, 0xc0, !PT ;  /* 0x0000ffff0d0d7812 */ /* 0x000fc600078ec0ff */
[----:B------:R-:W2:Y:S01]  /*a87e0*/  LDL.LU R15, [R1+0x154] ;  /* 0x00015400010f7983 */ /* 0x000ea20000300800 */
[----:B------:R-:W-:Y:S02]  /*a87f0*/  PRMT R12, R12, 0x3340, R13 ;  /* 0x000033400c0c7816 */ /* 0x000fe4000000000d */
[----:B------:R-:W-:-:S03]  /*a8800*/  SHF.R.U32.HI R13, RZ, 0x8, R19 ;  /* 0x00000008ff0d7819 */ /* 0x000fc60000011613 */
[----:B------:R0:W-:Y:S04]  /*a8810*/  STL [R1+0x11c], R12 ;  /* 0x00011c0c01007387 */ /* 0x0001e80000100800 */
[----:B------:R-:W2:Y:S04]  /*a8820*/  LDL.LU R19, [R1+0x200] ;  /* 0x0002000001137983 */ /* 0x000ea80000300800 */
[----:B------:R-:W2:Y:S04]  /*a8830*/  LDL.LU R27, [R1+0x4cc] ;  /* 0x0004cc00011b7983 */ /* 0x000ea80000300800 */
[----:B------:R-:W2:Y:S04]  /*a8840*/  LDL.LU R25, [R1+0x438] ;  /* 0x0004380001197983 */ /* 0x000ea80000300800 */
[----:B------:R-:W2:Y:S01]  /*a8850*/  LDL.LU R28, [R1+0x490] ;  /* 0x00049000011c7983 */ /* 0x000ea20000300800 */
[----:B0-----:R-:W-:-:S02]  /*a8860*/  SHF.R.U32.HI R12, RZ, 0x8, R17 ;  /* 0x00000008ff0c7819 */ /* 0x001fc40000011611 */
[----:B------:R-:W-:Y:S02]  /*a8870*/  LOP3.LUT R13, R13, 0xffff, RZ, 0xc0, !PT ;  /* 0x0000ffff0d0d7812 */ /* 0x000fe400078ec0ff */
[----:B------:R-:W-:Y:S02]  /*a8880*/  LOP3.LUT R12, R12, 0xffff, RZ, 0xc0, !PT ;  /* 0x0000ffff0c0c7812 */ /* 0x000fe400078ec0ff */
[--C-:B------:R-:W-:Y:S02]  /*a8890*/  PRMT R13, R13, 0x3340, R0.reuse ;  /* 0x000033400d0d7816 */ /* 0x100fe40000000000 */
[----:B------:R-:W-:-:S03]  /*a88a0*/  PRMT R12, R12, 0x3340, R0 ;  /* 0x000033400c0c7816 */ /* 0x000fc60000000000 */
[----:B------:R3:W-:Y:S04]  /*a88b0*/  STL [R1+0xa4], R13 ;  /* 0x0000a40d01007387 */ /* 0x0007e80000100800 */
[----:B------:R4:W-:Y:S01]  /*a88c0*/  STL [R1+0x84], R12 ;  /* 0x0000840c01007387 */ /* 0x0009e20000100800 */
[----:B---3--:R-:W-:Y:S02]  /*a88d0*/  LOP3.LUT R13, R20, 0xffff, RZ, 0xc0, !PT ;  /* 0x0000ffff140d7812 */ /* 0x008fe400078ec0ff */
[----:B----4-:R-:W-:Y:S02]  /*a88e0*/  LOP3.LUT R12, R22, 0xffff, RZ, 0xc0, !PT ;  /* 0x0000ffff160c7812 */ /* 0x010fe400078ec0ff */
[----:B--2---:R-:W-:Y:S02]  /*a88f0*/  LOP3.LUT R17, R23, 0xffff, RZ, 0xc0, !PT ;  /* 0x0000ffff17117812 */ /* 0x004fe400078ec0ff */
[----:B------:R-:W-:-:S02]  /*a8900*/  PRMT R22, R12, 0x3340, R0 ;  /* 0x000033400c167816 */ /* 0x000fc40000000000 */
[----:B------:R-:W-:Y:S02]  /*a8910*/  PRMT R20, R13, 0x3340, R17 ;  /* 0x000033400d147816 */ /* 0x000fe40000000011 */
[----:B------:R-:W-:Y:S02]  /*a8920*/  SHF.R.U32.HI R13, RZ, 0x8, R13 ;  /* 0x00000008ff0d7819 */ /* 0x000fe4000001160d */
[----:B------:R-:W-:Y:S02]  /*a8930*/  SHF.R.U32.HI R17, RZ, 0x8, R17 ;  /* 0x00000008ff117819 */ /* 0x000fe40000011611 */
[----:B------:R-:W-:Y:S02]  /*a8940*/  PRMT R23, R20, 0x5410, R22 ;  /* 0x0000541014177816 */ /* 0x000fe40000000016 */
[----:B------:R-:W-:Y:S02]  /*a8950*/  SHF.R.U32.HI R12, RZ, 0x8, R12 ;  /* 0x00000008ff0c7819 */ /* 0x000fe4000001160c */
[----:B------:R-:W-:-:S02]  /*a8960*/  SHF.R.S32.HI R20, RZ, 0x1f, R24 ;  /* 0x0000001fff147819 */ /* 0x000fc40000011418 */
[----:B------:R-:W-:Y:S02]  /*a8970*/  LOP3.LUT R13, R13, 0xffff, RZ, 0xc0, !PT ;  /* 0x0000ffff0d0d7812 */ /* 0x000fe400078ec0ff */
[----:B------:R-:W-:Y:S01]  /*a8980*/  LOP3.LUT R17, R17, 0xffff, RZ, 0xc0, !PT ;  /* 0x0000ffff11117812 */ /* 0x000fe200078ec0ff */
[----:B------:R0:W-:Y:S01]  /*a8990*/  STL [R1+0x208], R23 ;  /* 0x0002081701007387 */ /* 0x0001e20000100800 */
[----:B------:R-:W-:Y:S02]  /*a89a0*/  LOP3.LUT R12, R12, 0xffff, RZ, 0xc0, !PT ;  /* 0x0000ffff0c0c7812 */ /* 0x000fe400078ec0ff */
[----:B------:R-:W-:Y:S02]  /*a89b0*/  IADD3 R22, P6, PT, R24, R2, RZ ;  /* 0x0000000218167210 */ /* 0x000fe40007fde0ff */
[----:B------:R-:W-:-:S03]  /*a89c0*/  PRMT R13, R13, 0x3340, R17 ;  /* 0x000033400d0d7816 */ /* 0x000fc60000000011 */
[----:B0-----:R-:W-:Y:S01]  /*a89d0*/  IMAD.X R23, R20, 0x1, R18, P6 ;  /* 0x0000000114177824 */ /* 0x001fe200030e0612 */
[----:B------:R-:W-:-:S04]  /*a89e0*/  PRMT R12, R12, 0x3340, R0 ;  /* 0x000033400c0c7816 */ /* 0x000fc80000000000 */
[----:B------:R0:W-:Y:S04]  /*a89f0*/  STL.64 [R1+0x448], R22 ;  /* 0x0004481601007387 */ /* 0x0001e80000100a00 */
[----:B------:R-:W-:Y:S04]  /*a8a00*/  STL [R1+0x164], R13 ;  /* 0x0001640d01007387 */ /* 0x000fe80000100800 */
[----:B------:R1:W-:Y:S04]  /*a8a10*/  STL [R1+0x80], R12 ;  /* 0x0000800c01007387 */ /* 0x0003e80000100800 */
[----:B0-----:R-:W2:Y:S01]  /*a8a20*/  LDL.LU R22, [R1+0x494] ;  /* 0x0004940001167983 */ /* 0x001ea20000300800 */
[----:B------:R-:W-:-:S02]  /*a8a30*/  LOP3.LUT R18, R29, 0xffff, RZ, 0xc0, !PT ;  /* 0x0000ffff1d127812 */ /* 0x000fc400078ec0ff */
[----:B------:R-:W-:Y:S02]  /*a8a40*/  LOP3.LUT R29, R15, 0xffff, RZ, 0xc0, !PT ;  /* 0x0000ffff0f1d7812 */ /* 0x000fe400078ec0ff */
[----:B------:R-:W3:Y:S04]  /*a8a50*/  LDL.LU R15, [R1+0x420] ;  /* 0x00042000010f7983 */ /* 0x000ee80000300800 */
[----:B------:R-:W4:Y:S01]  /*a8a60*/  LDL.LU R23, [R1+0x46c] ;  /* 0x00046c0001177983 */ /* 0x000f220000300800 */
[----:B------:R-:W-:Y:S02]  /*a8a70*/  LOP3.LUT R19, R19, 0xffff, RZ, 0xc0, !PT ;  /* 0x0000ffff13137812 */ /* 0x000fe400078ec0ff */
[----:B-1----:R-:W-:Y:S02]  /*a8a80*/  LOP3.LUT R12, R27, 0xffff, RZ, 0xc0, !PT ;  /* 0x0000ffff1b0c7812 */ /* 0x002fe400078ec0ff */
[----:B------:R-:W-:-:S02]  /*a8a90*/  PRMT R27, R29, 0x3340, R0 ;  /* 0x000033401d1b7816 */ /* 0x000fc40000000000 */
[----:B------:R-:W-:Y:S02]  /*a8aa0*/  LOP3.LUT R17, R25, 0xffff, RZ, 0xc0, !PT ;  /* 0x0000ffff19117812 */ /* 0x000fe400078ec0ff */
[----:B------:R-:W-:Y:S02]  /*a8ab0*/  PRMT R25, R18, 0x3340, R19 ;  /* 0x0000334012197816 */ /* 0x000fe40000000013 */
[----:B------:R-:W-:Y:S02]  /*a8ac0*/  LOP3.LUT R13, R28, 0xffff, RZ, 0xc0, !PT ;  /* 0x0000ffff1c0d7812 */ /* 0x000fe400078ec0ff */
[----:B------:R-:W-:Y:S01]  /*a8ad0*/  PRMT R28, R25, 0x5410, R27 ;  /* 0x00005410191c7816 */ /* 0x000fe2000000001b */
[----:B------:R-:W-:Y:S01]  /*a8ae0*/  STL [R1+0x4564], R29 ;  /* 0x0045641d01007387 */ /* 0x000fe20000100800 */
[----:B------:R-:W-:Y:S02]  /*a8af0*/  PRMT R27, R17, 0x3340, R0 ;  /* 0x00003340111b7816 */ /* 0x000fe40000000000 */
[----:B------:R-:W-:Y:S01]  /*a8b00*/  PRMT R25, R12, 0x3340, R13 ;  /* 0x000033400c197816 */ /* 0x000fe2000000000d */
[----:B------:R0:W-:Y:S03]  /*a8b10*/  STL [R1+0x254], R28 ;  /* 0x0002541c01007387 */ /* 0x0001e60000100800 */
[----:B------:R-:W-:-:S02]  /*a8b20*/  PRMT R25, R25, 0x5410, R27 ;  /* 0x0000541019197816 */ /* 0x000fc4000000001b */
[----:B0-----:R-:W-:-:S03]  /*a8b30*/  IADD3 R28, P6, PT, R24, R0, RZ ;  /* 0x00000000181c7210 */ /* 0x001fc60007fde0ff */
[----:B------:R0:W-:Y:S02]  /*a8b40*/  STL [R1+0x200], R25 ;  /* 0x0002001901007387 */ /* 0x0001e40000100800 */
[----:B------:R-:W-:-:S05]  /*a8b50*/  IMAD.X R29, R20, 0x1, R21, P6 ;  /* 0x00000001141d7824 */ /* 0x000fca00030e0615 */
[----:B------:R1:W-:Y:S04]  /*a8b60*/  STL.64 [R1+0x438], R28 ;  /* 0x0004381c01007387 */ /* 0x0003e80000100a00 */
[----:B------:R-:W4:Y:S04]  /*a8b70*/  LDL.LU R27, [R1+0x49c] ;  /* 0x00049c00011b7983 */ /* 0x000f280000300800 */
[----:B0-----:R-:W4:Y:S04]  /*a8b80*/  LDL.LU R25, [R1+0x424] ;  /* 0x0004240001197983 */ /* 0x001f280000300800 */
[----:B-1----:R-:W4:Y:S01]  /*a8b90*/  LDL.LU R28, [R1+0x470] ;  /* 0x00047000011c7983 */ /* 0x002f220000300800 */
        /* <DEDUP_REMOVED lines=10> */
[----:B------:R-:W-:Y:S04]  /*a8c40*/  STL [R1+0x198], R18 ;  /* 0x0001981201007387 */ /* 0x000fe80000100800 */
[----:B------:R4:W-:Y:S04]  /*a8c50*/  STL [R1+0x160], R13 ;  /* 0x0001600d01007387 */ /* 0x0009e80000100800 */
[----:B------:R0:W-:Y:S01]  /*a8c60*/  STL [R1+0x4588], R3 ;  /* 0x0045880301007387 */ /* 0x0001e20000100800 */
[----:B--2---:R-:W-:Y:S02]  /*a8c70*/  LOP3.LUT R12, R22, 0xffff, RZ, 0xc0, !PT ;  /* 0x0000ffff160c7812 */ /* 0x004fe400078ec0ff */
[----:B---3--:R-:W-:-:S02]  /*a8c80*/  LOP3.LUT R15, R15, 0xffff, RZ, 0xc0, !PT ;  /* 0x0000ffff0f0f7812 */ /* 0x008fc400078ec0ff */
[----:B----4-:R-:W-:Y:S02]  /*a8c90*/  LOP3.LUT R13, R23, 0xffff, RZ, 0xc0, !PT ;  /* 0x0000ffff170d7812 */ /* 0x010fe400078ec0ff */
[----:B------:R-:W-:Y:S02]  /*a8ca0*/  PRMT R19, R15, 0x3340, R0 ;  /* 0x000033400f137816 */ /* 0x000fe40000000000 */
[----:B------:R-:W-:Y:S02]  /*a8cb0*/  PRMT R18, R12, 0x3340, R13 ;  /* 0x000033400c127816 */ /* 0x000fe4000000000d */
[----:B------:R-:W-:Y:S02]  /*a8cc0*/  SHF.R.U32.HI R12, RZ, 0x8, R12 ;  /* 0x00000008ff0c7819 */ /* 0x000fe4000001160c */
[----:B------:R-:W-:Y:S02]  /*a8cd0*/  PRMT R22, R18, 0x5410, R19 ;  /* 0x0000541012167816 */ /* 0x000fe40000000013 */
[----:B------:R-:W-:-:S02]  /*a8ce0*/  IADD3 R18, P6, PT, R24, R3, RZ ;  /* 0x0000000318127210 */ /* 0x000fc40007fde0ff */
[----:B------:R-:W-:Y:S02]  /*a8cf0*/  SHF.R.U32.HI R13, RZ, 0x8, R13 ;  /* 0x00000008ff0d7819 */ /* 0x000fe4000001160d */
[----:B------:R-:W-:Y:S01]  /*a8d00*/  LOP3.LUT R12, R12, 0xffff, RZ, 0xc0, !PT ;  /* 0x0000ffff0c0c7812 */ /* 0x000fe200078ec0ff */
[----:B------:R-:W-:Y:S01]  /*a8d10*/  IMAD.X R19, R20, 0x1, R4, P6 ;  /* 0x0000000114137824 */ /* 0x000fe200030e0604 */
[----:B------:R-:W-:Y:S02]  /*a8d20*/  LOP3.LUT R13, R13, 0xffff, RZ, 0xc0, !PT ;  /* 0x0000ffff0d0d7812 */ /* 0x000fe400078ec0ff */
[----:B0-----:R-:W-:Y:S01]  /*a8d30*/  SHF.R.U32.HI R3, RZ, 0x8, R15 ;  /* 0x00000008ff037819 */ /* 0x001fe2000001160f */
[----:B------:R-:W-:Y:S01]  /*a8d40*/  STL [R1+0x204], R22 ;  /* 0x0002041601007387 */ /* 0x000fe20000100800 */
[----:B------:R-:W-:Y:S02]  /*a8d50*/  PRMT R15, R12, 0x3340, R13 ;  /* 0x000033400c0f7816 */ /* 0x000fe4000000000d */
[----:B------:R-:W-:Y:S01]  /*a8d60*/  LOP3.LUT R3, R3, 0xffff, RZ, 0xc0, !PT ;  /* 0x0000ffff03037812 */ /* 0x000fe200078ec0ff */
[----:B------:R0:W-:Y:S04]  /*a8d70*/  STL.64 [R1+0x440], R18 ;  /* 0x0004401201007387 */ /* 0x0001e80000100a00 */
[----:B------:R-:W2:Y:S04]  /*a8d80*/  LDL.LU R12, [R1+0x3cc] ;  /* 0x0003cc00010c7983 */ /* 0x000ea80000300800 */
[----:B------:R-:W3:Y:S04]  /*a8d90*/  LDL.LU R13, [R1+0x1c4] ;  /* 0x0001c400010d7983 */ /* 0x000ee80000300800 */
[----:B------:R1:W-:Y:S04]  /*a8da0*/  STL [R1+0x158], R15 ;  /* 0x0001580f01007387 */ /* 0x0003e80000100800 */
[----:B0-----:R-:W4:Y:S01]  /*a8db0*/  LDL.LU R19, [R1+0x360] ;  /* 0x0003600001137983 */ /* 0x001f220000300800 */
[----:B-1----:R-:W-:-:S02]  /*a8dc0*/  PRMT R15, R3, 0x3340, R0 ;  /* 0x00003340030f7816 */ /* 0x002fc40000000000 */
[----:B------:R-:W-:-:S03]  /*a8dd0*/  LOP3.LUT R3, R27, 0xffff, RZ, 0xc0, !PT ;  /* 0x0000ffff1b037812 */ /* 0x000fc600078ec0ff */
[----:B------:R0:W-:Y:S01]  /*a8de0*/  STL [R1+0x6c], R15 ;  /* 0x00006c0f01007387 */ /* 0x0001e20000100800 */
[----:B------:R-:W-:-:S04]  /*a8df0*/  LOP3.LUT R18, R25, 0xffff, RZ, 0xc0, !PT ;  /* 0x0000ffff19127812 */ /* 0x000fc800078ec0ff */
[----:B------:R-:W-:Y:S02]  /*a8e00*/  PRMT R23, R18, 0x3340, R0 ;  /* 0x0000334012177816 */ /* 0x000fe40000000000 */
[----:B0-----:R-:W-:Y:S01]  /*a8e10*/  LOP3.LUT R15, R28, 0xffff, RZ, 0xc0, !PT ;  /* 0x0000ffff1c0f7812 */ /* 0x001fe200078ec0ff */
[----:B------:R0:W-:Y:S03]  /*a8e20*/  STL [R1+0x4570], R18 ;  /* 0x0045701201007387 */ /* 0x0001e60000100800 */
[----:B------:R-:W-:-:S04]  /*a8e30*/  PRMT R22, R3, 0x3340, R15 ;  /* 0x0000334003167816 */ /* 0x000fc8000000000f */
[----:B0-----:R-:W-:Y:S02]  /*a8e40*/  PRMT R18, R22, 0x5410, R23 ;  /* 0x0000541016127816 */ /* 0x001fe40000000017 */
[----:B------:R-:W-:Y:S01]  /*a8e50*/  IADD3 R22, P6, PT, R24, R5, RZ ;  /* 0x0000000518167210 */ /* 0x000fe20007fde0ff */
[----:B------:R0:W-:Y:S04]  /*a8e60*/  STL [R1+0x4584], R5 ;  /* 0x0045840501007387 */ /* 0x0001e80000100800 */
[----:B------:R-:W-:Y:S01]  /*a8e70*/  IMAD.X R23, R20, 0x1, R6, P6 ;  /* 0x0000000114177824 */ /* 0x000fe200030e0606 */
[----:B------:R-:W-:Y:S04]  /*a8e80*/  STL [R1+0x250], R18 ;  /* 0x0002501201007387 */ /* 0x000fe80000100800 */
[----:B------:R1:W-:Y:S01]  /*a8e90*/  STL.64 [R1+0x428], R22 ;  /* 0x0004281601007387 */ /* 0x0003e20000100a00 */
[----:B0-----:R-:W-:-:S03]  /*a8ea0*/  SHF.R.U32.HI R5, RZ, 0x8, R15 ;  /* 0x00000008ff057819 */ /* 0x001fc6000001160f */
[----:B-1----:R-:W4:Y:S04]  /*a8eb0*/  LDL.LU R22, [R1+0x3dc] ;  /* 0x0003dc0001167983 */ /* 0x002f280000300800 */
[----:B------:R-:W4:Y:S04]  /*a8ec0*/  LDL.LU R15, [R1+0x1c8] ;  /* 0x0001c800010f7983 */ /* 0x000f280000300800 */
[----:B------:R-:W4:Y:S04]  /*a8ed0*/  LDL.LU R23, [R1+0x370] ;  /* 0x0003700001177983 */ /* 0x000f280000300800 */
        /* <DEDUP_REMOVED lines=12> */
[----:B0-----:R-:W-:Y:S02]  /*a8fa0*/  IADD3 R18, P6, PT, R24, R7, RZ ;  /* 0x0000000718127210 */ /* 0x001fe40007fde0ff */
[----:B--2---:R-:W-:Y:S02]  /*a8fb0*/  LOP3.LUT R5, R12, 0xffff, RZ, 0xc0, !PT ;  /* 0x0000ffff0c057812 */ /* 0x004fe400078ec0ff */
[----:B---3--:R-:W-:-:S04]  /*a8fc0*/  LOP3.LUT R3, R13, 0xffff, RZ, 0xc0, !PT ;  /* 0x0000ffff0d037812 */ /* 0x008fc800078ec0ff */
[----:B-1----:R-:W-:Y:S02]  /*a8fd0*/  PRMT R17, R3, 0x3340, R0 ;  /* 0x0000334003117816 */ /* 0x002fe40000000000 */
[----:B----4-:R-:W-:-:S04]  /*a8fe0*/  LOP3.LUT R12, R19, 0xffff, RZ, 0xc0, !PT ;  /* 0x0000ffff130c7812 */ /* 0x010fc800078ec0ff */
[----:B------:R-:W-:-:S04]  /*a8ff0*/  PRMT R13, R5, 0x3340, R12 ;  /* 0x00003340050d7816 */ /* 0x000fc8000000000c */
[----:B------:R-:W-:Y:S02]  /*a9000*/  PRMT R13, R13, 0x5410, R17 ;  /* 0x000054100d0d7816 */ /* 0x000fe40000000011 */
[----:B------:R-:W-:-:S03]  /*a9010*/  SHF.R.U32.HI R5, RZ, 0x8, R5 ;  /* 0x00000008ff057819 */ /* 0x000fc60000011605 */
[----:B------:R-:W-:Y:S01]  /*a9020*/  STL [R1+0x1f4], R13 ;  /* 0x0001f40d01007387 */ /* 0x000fe20000100800 */
[----:B------:R-:W-:-:S03]  /*a9030*/  SHF.R.U32.HI R3, RZ, 0x8, R3 ;  /* 0x00000008ff037819 */ /* 0x000fc60000011603 */
[----:B------:R0:W-:Y:S01]  /*a9040*/  STL.64 [R1+0x4590], R6 ;  /* 0x0045900601007387 */ /* 0x0001e20000100a00 */
[----:B------:R-:W-:Y:S02]  /*a9050*/  LOP3.LUT R5, R5, 0xffff, RZ, 0xc0, !PT ;  /* 0x0000ffff05057812 */ /* 0x000fe400078ec0ff */
[----:B------:R-:W-:Y:S01]  /*a9060*/  LOP3.LUT R3, R3, 0xffff, RZ, 0xc0, !PT ;  /* 0x0000ffff03037812 */ /* 0x000fe200078ec0ff */
[----:B------:R-:W-:Y:S01]  /*a9070*/  IMAD.X R19, R20, 0x1, R9, P6 ;  /* 0x0000000114137824 */ /* 0x000fe200030e0609 */
[----:B0-----:R-:W-:-:S04]  /*a9080*/  SHF.R.U32.HI R6, RZ, 0x8, R12 ;  /* 0x00000008ff067819 */ /* 0x001fc8000001160c */
[----:B------:R-:W-:Y:S02]  /*a9090*/  LOP3.LUT R6, R6, 0xffff, RZ, 0xc0, !PT ;  /* 0x0000ffff06067812 */ /* 0x000fe400078ec0ff */
[----:B------:R-:W-:Y:S02]  /*a90a0*/  PRMT R3, R3, 0x3340, R0 ;  /* 0x0000334003037816 */ /* 0x000fe40000000000 */
[----:B------:R-:W-:Y:S01]  /*a90b0*/  PRMT R5, R5, 0x3340, R6 ;  /* 0x0000334005057816 */ /* 0x000fe20000000006 */
[----:B------:R-:W-:Y:S04]  /*a90c0*/  STL.64 [R1+0x420], R18 ;  /* 0x0004201201007387 */ /* 0x000fe80000100a00 */
[----:B------:R-:W-:Y:S04]  /*a90d0*/  STL [R1+0x13c], R5 ;  /* 0x00013c0501007387 */ /* 0x000fe80000100800 */
[----:B------:R0:W-:Y:S01]  /*a90e0*/  STL [R1+0x5c], R3 ;  /* 0x00005c0301007387 */ /* 0x0001e20000100800 */
[----:B------:R-:W-:-:S02]  /*a90f0*/  LOP3.LUT R7, R22, 0xffff, RZ, 0xc0, !PT ;  /* 0x0000ffff16077812 */ /* 0x000fc400078ec0ff */
[----:B------:R-:W-:Y:S02]  /*a9100*/  LOP3.LUT R15, R15, 0xffff, RZ, 0xc0, !PT ;  /* 0x0000ffff0f0f7812 */ /* 0x000fe400078ec0ff */
[----:B------:R-:W-:Y:S02]  /*a9110*/  LOP3.LUT R17, R23, 0xffff, RZ, 0xc0, !PT ;  /* 0x0000ffff17117812 */ /* 0x000fe400078ec0ff */
[----:B------:R-:W-:Y:S02]  /*a9120*/  PRMT R13, R15, 0x3340, R0 ;  /* 0x000033400f0d7816 */ /* 0x000fe40000000000 */
[----:B------:R-:W-:Y:S02]  /*a9130*/  PRMT R12, R7, 0x3340, R17 ;  /* 0x00003340070c7816 */ /* 0x000fe40000000011 */
[----:B0-----:R-:W-:Y:S02]  /*a9140*/  LOP3.LUT R3, R27, 0xffff, RZ, 0xc0, !PT ;  /* 0x0000ffff1b037812 */ /* 0x001fe400078ec0ff */
[----:B------:R-:W-:-:S02]  /*a9150*/  LOP3.LUT R5, R25, 0xffff, RZ, 0xc0, !PT ;  /* 0x0000ffff19057812 */ /* 0x000fc400078ec0ff */
[----:B------:R-:W-:Y:S02]  /*a9160*/  LOP3.LUT R6, R28, 0xffff, RZ, 0xc0, !PT ;  /* 0x0000ffff1c067812 */ /* 0x000fe400078ec0ff */
[----:B------:R-:W-:Y:S02]  /*a9170*/  PRMT R18, R12, 0x5410, R13 ;  /* 0x000054100c127816 */ /* 0x000fe4000000000d */
[----:B------:R-:W-:Y:S02]  /*a9180*/  PRMT R13, R5, 0x3340, R0 ;  /* 0x00003340050d7816 */ /* 0x000fe40000000000 */
[----:B------:R-:W-:Y:S01]  /*a9190*/  PRMT R12, R3, 0x3340, R6 ;  /* 0x00003340030c7816 */ /* 0x000fe20000000006 */
[----:B------:R-:W-:Y:S03]  /*a91a0*/  STL [R1+0x1dc], R18 ;  /* 0x0001dc1201007387 */ /* 0x000fe60000100800 */
[----:B------:R-:W-:Y:S01]  /*a91b0*/  PRMT R12, R12, 0x5410, R13 ;  /* 0x000054100c0c7816 */ /* 0x000fe2000000000d */
[----:B------:R-:W2:Y:S04]  /*a91c0*/  LDL.LU R19, [R1+0x580] ;  /* 0x0005800001137983 */ /* 0x000ea80000300800 */
[----:B------:R0:W-:Y:S01]  /*a91d0*/  STL [R1+0x1c8], R12 ;  /* 0x0001c80c01007387 */ /* 0x0001e20000100800 */
[----:B------:R-:W-:-:S03]  /*a91e0*/  IMAD.MOV.U32 R28, RZ, RZ, R26 ;  /* 0x000000ffff1c7224 */ /* 0x000fc600078e001a */
[----:B------:R-:W3:Y:S04]  /*a91f0*/  LDL.LU R23, [R1+0x478] ;  /* 0x0004780001177983 */ /* 0x000ee80000300800 */
[----:B------:R-:W4:Y:S01]  /*a9200*/  LDL.LU R26, [R1+0x4a4] ;  /* 0x0004a400011a7983 */ /* 0x000f220000300800 */
[----:B0-----:R-:W-:-:S05]  /*a9210*/  IADD3 R12, P6, PT, R24, R8, RZ ;  /* 0x00000008180c7210 */ /* 0x001fca0007fde0ff */
[----:B------:R-:W-:-:S05]  /*a9220*/  IMAD.X R13, R20, 0x1, R10, P6 ;  /* 0x00000001140d7824 */ /* 0x000fca00030e060a */
[----:B------:R0:W-:Y:S04]  /*a9230*/  STL.64 [R1+0x408], R12 ;  /* 0x0004080c01007387 */ /* 0x0001e80000100a00 */
[----:B0-----:R-:W2:Y:S01]  /*a9240*/  LDL.LU.64 R12, [R1+0x4598] ;  /* 0x00459800010c7983 */ /* 0x001ea20000300a00 */
[----:B------:R-:W-:Y:S02]  /*a9250*/  SHF.R.U32.HI R7, RZ, 0x8, R7 ;  /* 0x00000008ff077819 */ /* 0x000fe40000011607 */
[----:B------:R-:W-:Y:S01]  /*a9260*/  SHF.R.U32.HI R17, RZ, 0x8, R17 ;  /* 0x00000008ff117819 */ /* 0x000fe20000011611 */
[----:B------:R-:W3:Y:S01]  /*a9270*/  LDL.LU R29, [R1+0x8c] ;  /* 0x00008c00011d7983 */ /* 0x000ee20000300800 */
[----:B------:R-:W-:Y:S02]  /*a9280*/  SHF.R.U32.HI R3, RZ, 0x8, R3 ;  /* 0x00000008ff037819 */ /* 0x000fe40000011603 */
[----:B------:R-:W-:-:S02]  /*a9290*/  SHF.R.U32.HI R6, RZ, 0x8, R6 ;  /* 0x00000008ff067819 */ /* 0x000fc40000011606 */
[----:B------:R-:W-:Y:S02]  /*a92a0*/  LOP3.LUT R7, R7, 0xffff, RZ, 0xc0, !PT ;  /* 0x0000ffff07077812 */ /* 0x000fe400078ec0ff */
[----:B------:R-:W-:Y:S02]  /*a92b0*/  LOP3.LUT R17, R17, 0xffff, RZ, 0xc0, !PT ;  /* 0x0000ffff11117812 */ /* 0x000fe400078ec0ff */
[----:B------:R-:W-:Y:S02]  /*a92c0*/  LOP3.LUT R3, R3, 0xffff, RZ, 0xc0, !PT ;  /* 0x0000ffff03037812 */ /* 0x000fe400078ec0ff */
[----:B------:R-:W-:Y:S02]  /*a92d0*/  LOP3.LUT R6, R6, 0xffff, RZ, 0xc0, !PT ;  /* 0x0000ffff06067812 */ /* 0x000fe400078ec0ff */
[----:B------:R-:W-:Y:S02]  /*a92e0*/  PRMT R7, R7, 0x3340, R17 ;  /* 0x0000334007077816 */ /* 0x000fe40000000011 */
[----:B------:R-:W-:-:S02]  /*a92f0*/  PRMT R27, R3, 0x3340, R6 ;  /* 0x00003340031b7816 */ /* 0x000fc40000000006 */
[----:B------:R-:W-:Y:S01]  /*a9300*/  IADD3 R6, P6, PT, R24, R11, RZ ;  /* 0x0000000b18067210 */ /* 0x000fe20007fde0ff */
[----:B------:R-:W-:Y:S04]  /*a9310*/  STL [R1+0x138], R7 ;  /* 0x0001380701007387 */ /* 0x000fe80000100800 */
[----:B------:R-:W3:Y:S04]  /*a9320*/  LDL.LU R3, [R1+0x3bc] ;  /* 0x0003bc0001037983 */ /* 0x000ee80000300800 */
[----:B------:R-:W3:Y:S04]  /*a9330*/  LDL.LU R22, [R1+0x17c] ;  /* 0x00017c0001167983 */ /* 0x000ee80000300800 */
[----:B------:R-:W3:Y:S04]  /*a9340*/  LDL.LU R25, [R1+0x34c] ;  /* 0x00034c0001197983 */ /* 0x000ee80000300800 */
[----:B------:R0:W-:Y:S01]  /*a9350*/  STL [R1+0x44c8], R27 ;  /* 0x0044c81b01007387 */ /* 0x0001e20000100800 */
[----:B------:R-:W-:-:S03]  /*a9360*/  SHF.R.U32.HI R5, RZ, 0x8, R5 ;  /* 0x00000008ff057819 */ /* 0x000fc60000011605 */
[----:B0-----:R-:W3:Y:S04]  /*a9370*/  LDL R27, [R1+0x4] ;  /* 0x00000400011b7983 */ /* 0x001ee80000100800 */
[----:B------:R-:W-:Y:S01]  /*a9380*/  STL.64 [R1+0x4578], R10 ;  /* 0x0045780a01007387 */ /* 0x000fe20000100a00 */
[----:B------:R-:W-:Y:S01]  /*a9390*/  LOP3.LUT R5, R5, 0xffff, RZ, 0xc0, !PT ;  /* 0x0000ffff05057812 */ /* 0x000fe200078ec0ff */
[----:B--2---:R-:W-:-:S05]  /*a93a0*/  IMAD.X R7, R20, 0x1, R12, P6 ;  /* 0x0000000114077824 */ /* 0x004fca00030e060c */
[----:B------:R0:W-:Y:S02]  /*a93b0*/  STL.64 [R1+0x400], R6 ;  /* 0x0004000601007387 */ /* 0x0001e40000100a00 */
[----:B0-----:R-:W-:-:S05]  /*a93c0*/  IADD3 R6, P6, PT, R24, R13, RZ ;  /* 0x0000000d18067210 */ /* 0x001fca0007fde0ff */
[----:B------:R-:W-:-:S05]  /*a93d0*/  IMAD.X R7, R20, 0x1, R14, P6 ;  /* 0x0000000114077824 */ /* 0x000fca00030e060e */
[----:B------:R0:W-:Y:S02]  /*a93e0*/  STL.64 [R1+0x430], R6 ;  /* 0x0004300601007387 */ /* 0x0001e40000100a00 */
[----:B0-----:R-:W-:Y:S02]  /*a93f0*/  PRMT R6, R5, 0x3340, R0 ;  /* 0x0000334005067816 */ /* 0x001fe40000000000 */
[----:B------:R-:W-:Y:S02]  /*a9400*/  LOP3.LUT R5, R19, 0xffff, RZ, 0xc0, !PT ;  /* 0x0000ffff13057812 */ /* 0x000fe400078ec0ff */
[----:B----4-:R-:W-:Y:S01]  /*a9410*/  LOP3.LUT R7, R26, 0xffff, RZ, 0xc0, !PT ;  /* 0x0000ffff1a077812 */ /* 0x010fe200078ec0ff */
[----:B------:R3:W-:Y:S03]  /*a9420*/  STL [R1+0x34], R6 ;  /* 0x0000340601007387 */ /* 0x0007e60000100800 */
[----:B------:R-:W-:-:S02]  /*a9430*/  PRMT R10, R5, 0x3340, R7 ;  /* 0x00003340050a7816 */ /* 0x000fc40000000007 */
[----:B---3--:R-:W-:-:S04]  /*a9440*/  LOP3.LUT R6, R23, 0xffff, RZ, 0xc0, !PT ;  /* 0x0000ffff17067812 */ /* 0x008fc800078ec0ff */
[----:B------:R-:W-:-:S04]  /*a9450*/  PRMT R11, R6, 0x3340, R0 ;  /* 0x00003340060b7816 */ /* 0x000fc80000000000 */
[----:B------:R-:W-:-:S05]  /*a9460*/  PRMT R11, R10, 0x5410, R11 ;  /* 0x000054100a0b7816 */ /* 0x000fca000000000b */
[----:B------:R-:W-:Y:S04]  /*a9470*/  STL [R1+0x1c4], R11 ;  /* 0x0001c40b01007387 */ /* 0x000fe80000100800 */
[----:B------:R-:W2:Y:S04]  /*a9480*/  LDL.LU R20, [R1+0x584] ;  /* 0x0005840001147983 */ /* 0x000ea80000300800 */
[----:B------:R-:W3:Y:S04]  /*a9490*/  LDL.LU R24, [R1+0x498] ;  /* 0x0004980001187983 */ /* 0x000ee80000300800 */
[----:B------:R-:W4:Y:S01]  /*a94a0*/  LDL.LU R19, [R1+0x4c0] ;  /* 0x0004c00001137983 */ /* 0x000f220000300800 */
[----:B------:R-:W-:-:S03]  /*a94b0*/  SHF.R.U32.HI R10, RZ, 0x8, R15 ;  /* 0x00000008ff0a7819 */ /* 0x000fc6000001160f */
[----:B------:R-:W4:Y:S04]  /*a94c0*/  LDL.LU R23, [R1+0x4bc] ;  /* 0x0004bc0001177983 */ /* 0x000f280000300800 */
[----:B------:R-:W4:Y:S04]  /*a94d0*/  LDL.LU R15, [R1+0x454] ;  /* 0x00045400010f7983 */ /* 0x000f280000300800 */
[----:B------:R-:W4:Y:S01]  /*a94e0*/  LDL.LU R26, [R1+0x4a0] ;  /* 0x0004a000011a7983 */ /* 0x000f220000300800 */
[----:B------:R-:W-:Y:S02]  /*a94f0*/  SHF.R.U32.HI R5, RZ, 0x8, R5 ;  /* 0x00000008ff057819 */ /* 0x000fe40000011605 */
[----:B------:R-:W-:-:S02]  /*a9500*/  SHF.R.U32.HI R7, RZ, 0x8, R7 ;  /* 0x00000008ff077819 */ /* 0x000fc40000011607 */
[----:B------:R-:W-:Y:S02]  /*a9510*/  LOP3.LUT R10, R10, 0xffff, RZ, 0xc0, !PT ;  /* 0x0000ffff0a0a7812 */ /* 0x000fe400078ec0ff */
[----:B------:R-:W-:Y:S02]  /*a9520*/  LOP3.LUT R5, R5, 0xffff, RZ, 0xc0, !PT ;  /* 0x0000ffff05057812 */ /* 0x000fe400078ec0ff */
[----:B------:R-:W-:Y:S02]  /*a9530*/  LOP3.LUT R7, R7, 0xffff, RZ, 0xc0, !PT ;  /* 0x0000ffff07077812 */ /* 0x000fe400078ec0ff */
[----:B------:R-:W-:Y:S02]  /*a9540*/  PRMT R10, R10, 0x3340, R0 ;  /* 0x000033400a0a7816 */ /* 0x000fe40000000000 */
[----:B------:R-:W-:-:S03]  /*a9550*/  PRMT R5, R5, 0x3340, R7 ;  /* 0x0000334005057816 */ /* 0x000fc60000000007 */
[----:B------:R0:W-:Y:S01]  /*a9560*/  STL [R1+0x24], R10 ;  /* 0x0000240a01007387 */ /* 0x0001e20000100800 */
[----:B------:R-:W-:Y:S02]  /*a9570*/  LOP3.LUT R3, R3, 0xffff, RZ, 0xc0, !PT ;  /* 0x0000ffff03037812 */ /* 0x000fe400078ec0ff */
[----:B------:R-:W-:Y:S01]  /*a9580*/  LOP3.LUT R22, R22, 0xffff, RZ, 0xc0, !PT ;  /* 0x0000ffff16167812 */ /* 0x000fe200078ec0ff */
[----:B------:R1:W-:Y:S01]  /*a9590*/  STL [R1+0x124], R5 ;  /* 0x0001240501007387 */ /* 0x0003e20000100800 */
[----:B------:R-:W-:Y:S02]  /*a95a0*/  SHF.R.U32.HI R6, RZ, 0x8, R6 ;  /* 0x00000008ff067819 */ /* 0x000fe40000011606 */
[----:B0-----:R-:W-:Y:S02]  /*a95b0*/  PRMT R10, R22, 0x3340, R0 ;  /* 0x00003340160a7816 */ /* 0x001fe40000000000 */
[----:B-1----:R-:W-:-:S04]  /*a95c0*/  LOP3.LUT R5, R25, 0xffff, RZ, 0xc0, !PT ;  /* 0x0000ffff19057812 */ /* 0x002fc800078ec0ff */
[----:B------:R-:W-:Y:S02]  /*a95d0*/  PRMT R7, R3, 0x3340, R5 ;  /* 0x0000334003077816 */ /* 0x000fe40000000005 */
[----:B------:R-:W-:Y:S02]  /*a95e0*/  SHF.R.U32.HI R3, RZ, 0x8, R3 ;  /* 0x00000008ff037819 */ /* 0x000fe40000011603 */
[----:B------:R-:W-:Y:S02]  /*a95f0*/  PRMT R7, R7, 0x5410, R10 ;  /* 0x0000541007077816 */ /* 0x000fe4000000000a */
[----:B------:R-:W-:Y:S02]  /*a9600*/  SHF.R.U32.HI R5, RZ, 0x8, R5 ;  /* 0x00000008ff057819 */ /* 0x000fe40000011605 */
[----:B------:R-:W-:Y:S02]  /*a9610*/  SHF.R.S32.HI R18, RZ, 0x1f, R29 ;  /* 0x0000001fff127819 */ /* 0x000fe4000001141d */
[----:B------:R-:W-:-:S02]  /*a9620*/  IADD3 R10, P6, PT, R29, R2, RZ ;  /* 0x000000021d0a7210 */ /* 0x000fc40007fde0ff */
[----:B------:R-:W-:Y:S02]  /*a9630*/  LOP3.LUT R6, R6, 0xffff, RZ, 0xc0, !PT ;  /* 0x0000ffff06067812 */ /* 0x000fe400078ec0ff */
[----:B------:R-:W-:Y:S02]  /*a9640*/  LOP3.LUT R3, R3, 0xffff, RZ, 0xc0, !PT ;  /* 0x0000ffff03037812 */ /* 0x000fe400078ec0ff */
[----:B------:R-:W-:Y:S01]  /*a9650*/  LOP3.LUT R5, R5, 0xffff, RZ, 0xc0, !PT ;  /* 0x0000ffff05057812 */ /* 0x000fe200078ec0ff */
[----:B------:R-:W-:Y:S01]  /*a9660*/  IMAD.X R11, R18, 0x1, R27, P6 ;  /* 0x00000001120b7824 */ /* 0x000fe200030e061b */
[----:B------:R-:W-:Y:S02]  /*a9670*/  PRMT R6, R6, 0x3340, R0 ;  /* 0x0000334006067816 */ /* 0x000fe40000000000 */
[----:B------:R-:W-:Y:S01]  /*a9680*/  PRMT R25, R3, 0x3340, R5 ;  /* 0x0000334003197816 */ /* 0x000fe20000000005 */
[----:B------:R-:W-:Y:S04]  /*a9690*/  STL [R1+0x224], R7 ;  /* 0x0002240701007387 */ /* 0x000fe80000100800 */
[----:B------:R-:W-:Y:S04]  /*a96a0*/  STL.64 [R1+0x3f8], R10 ;  /* 0x0003f80a01007387 */ /* 0x000fe80000100a00 */
[----:B------:R-:W-:Y:S04]  /*a96b0*/  STL [R1+0x30], R6 ;  /* 0x0000300601007387 */ /* 0x000fe80000100800 */
[----:B------:R2:W-:Y:S02]  /*a96c0*/  STL [R1+0x4478], R25 ;  /* 0x0044781901007387 */ /* 0x0005e40000100800 */
[----:B--2---:R-:W-:-:S02]  /*a96d0*/  LOP3.LUT R25, R20, 0xffff, RZ, 0xc0, !PT ;  /* 0x0000ffff14197812 */ /* 0x004fc400078ec0ff */
[----:B---3--:R-:W-:Y:S02]  /*a96e0*/  LOP3.LUT R10, R24, 0xffff, RZ, 0xc0, !PT ;  /* 0x0000ffff180a7812 */ /* 0x008fe400078ec0ff */
[----:B----4-:R-:W-:Y:S02]  /*a96f0*/  LOP3.LUT R3, R19, 0xffff, RZ, 0xc0, !PT ;  /* 0x0000ffff13037812 */ /* 0x010fe400078ec0ff */
[----:B------:R-:W-:Y:S02]  /*a9700*/  PRMT R6, R10, 0x3340, R0 ;  /* 0x000033400a067816 */ /* 0x000fe40000000000 */
[----:B------:R-:W-:Y:S02]  /*a9710*/  PRMT R5, R25, 0x3340, R3 ;  /* 0x0000334019057816 */ /* 0x000fe40000000003 */
[----:B------:R-:W-:Y:S02]  /*a9720*/  LOP3.LUT R20, R23, 0xffff, RZ, 0xc0, !PT ;  /* 0x0000ffff17147812 */ /* 0x000fe400078ec0ff */
[----:B------:R-:W-:-:S02]  /*a9730*/  PRMT R5, R5, 0x5410, R6 ;  /* 0x0000541005057816 */ /* 0x000fc40000000006 */
[----:B------:R-:W-:Y:S02]  /*a9740*/  LOP3.LUT R11, R15, 0xffff, RZ, 0xc0, !PT ;  /* 0x0000ffff0f0b7812 */ /* 0x000fe400078ec0ff */
[----:B------:R-:W-:Y:S02]  /*a9750*/  LOP3.LUT R24, R26, 0xffff, RZ, 0xc0, !PT ;  /* 0x0000ffff1a187812 */ /* 0x000fe400078ec0ff */
[----:B------:R-:W2:Y:S01]  /*a9760*/  LDL.LU R26, [R1+0x450] ;  /* 0x00045000011a7983 */ /* 0x000ea20000300800 */
[----:B------:R-:W-:-:S03]  /*a9770*/  PRMT R6, R11, 0x3340, R0 ;  /* 0x000033400b067816 */ /* 0x000fc60000000000 */
[----:B------:R-:W3:Y:S04]  /*a9780*/  LDL.LU R19, [R1+0x33c] ;  /* 0x00033c0001137983 */ /* 0x000ee80000300800 */
[----:B------:R0:W-:Y:S04]  /*a9790*/  STL [R1+0x17c], R5 ;  /* 0x00017c0501007387 */ /* 0x0001e80000100800 */
[----:B------:R-:W4:Y:S01]  /*a97a0*/  LDL.LU R17, [R1+0x3b0] ;  /* 0x0003b00001117983 */ /* 0x000f220000300800 */
[----:B0-----:R-:W-:-:S04]  /*a97b0*/  PRMT R5, R20, 0x3340, R24 ;  /* 0x0000334014057816 */ /* 0x001fc80000000018 */
[----:B------:R-:W-:Y:S02]  /*a97c0*/  PRMT R6, R5, 0x5410, R6 ;  /* 0x0000541005067816 */ /* 0x000fe40000000006 */
[----:B------:R-:W4:Y:S04]  /*a97d0*/  LDL.LU R5, [R1+0x4c4] ;  /* 0x0004c40001057983 */ /* 0x000f280000300800 */
[----:B------:R0:W-:Y:S01]  /*a97e0*/  STL [R1+0x1f0], R6 ;  /* 0x0001f00601007387 */ /* 0x0001e20000100800 */
[----:B------:R-:W-:Y:S02]  /*a97f0*/  SHF.R.U32.HI R3, RZ, 0x8, R3 ;  /* 0x00000008ff037819 */ /* 0x000fe40000011603 */
[----:B------:R-:W-:Y:S01]  /*a9800*/  SHF.R.U32.HI R25, RZ, 0x8, R25 ;  /* 0x00000008ff197819 */ /* 0x000fe20000011619 */
[----:B------:R-:W4:Y:S01]  /*a9810*/  LDL.LU R23, [R1+0x474] ;  /* 0x0004740001177983 */ /* 0x000f220000300800 */
[----:B0-----:R-:W-:-:S02]  /*a9820*/  IADD3 R6, P6, PT, R29, R0, RZ ;  /* 0x000000001d067210 */ /* 0x001fc40007fde0ff */
[----:B------:R-:W-:-:S03]  /*a9830*/  LOP3.LUT R3, R3, 0xffff, RZ, 0xc0, !PT ;  /* 0x0000ffff03037812 */ /* 0x000fc600078ec0ff */
[----:B------:R-:W-:Y:S01]  /*a9840*/  IMAD.X R7, R18, 0x1, R21, P6 ;  /* 0x0000000112077824 */ /* 0x000fe200030e0615 */
[----:B------:R-:W-:-:S04]  /*a9850*/  LOP3.LUT R25, R25, 0xffff, RZ, 0xc0, !PT ;  /* 0x0000ffff19197812 */ /* 0x000fc800078ec0ff */
[----:B------:R0:W-:Y:S01]  /*a9860*/  STL.64 [R1+0x418], R6 ;  /* 0x0004180601007387 */ /* 0x0001e20000100a00 */
[----:B------:R-:W-:-:S03]  /*a9870*/  PRMT R25, R25, 0x3340, R3 ;  /* 0x0000334019197816 */ /* 0x000fc60000000003 */
[----:B0-----:R-:W4:Y:S04]  /*a9880*/  LDL.LU.64 R6, [R1+0x4590] ;  /* 0x0045900001067983 */ /* 0x001f280000300a00 */
[----:B------:R-:W4:Y:S04]  /*a9890*/  LDL.LU R15, [R1+0x4b8] ;  /* 0x0004b800010f7983 */ /* 0x000f280000300800 */
[----:B------:R-:W4:Y:S01]  /*a98a0*/  LDL.LU R3, [R1+0x4588] ;  /* 0x0045880001037983 */ /* 0x000f220000300800 */
[----:B------:R-:W-:Y:S02]  /*a98b0*/  SHF.R.U32.HI R20, RZ, 0x8, R20 ;  /* 0x00000008ff147819 */ /* 0x000fe40000011614 */
[----:B------:R-:W-:-:S02]  /*a98c0*/  SHF.R.U32.HI R24, RZ, 0x8, R24 ;  /* 0x00000008ff187819 */ /* 0x000fc40000011618 */
[----:B------:R-:W-:Y:S02]  /*a98d0*/  LOP3.LUT R20, R20, 0xffff, RZ, 0xc0, !PT ;  /* 0x0000ffff14147812 */ /* 0x000fe400078ec0ff */
[----:B------:R-:W-:Y:S02]  /*a98e0*/  LOP3.LUT R24, R24, 0xffff, RZ, 0xc0, !PT ;  /* 0x0000ffff18187812 */ /* 0x000fe400078ec0ff */
[----:B------:R-:W-:Y:S02]  /*a98f0*/  SHF.R.U32.HI R11, RZ, 0x8, R11 ;  /* 0x00000008ff0b7819 */ /* 0x000fe4000001160b */
[----:B------:R-:W-:Y:S02]  /*a9900*/  PRMT R20, R20, 0x3340, R24 ;  /* 0x0000334014147816 */ /* 0x000fe40000000018 */
[----:B------:R-:W-:Y:S02]  /*a9910*/  SHF.R.U32.HI R10, RZ, 0x8, R10 ;  /* 0x00000008ff0a7819 */ /* 0x000fe4000001160a */
[----:B------:R-:W-:Y:S01]  /*a9920*/  LOP3.LUT R11, R11, 0xffff, RZ, 0xc0, !PT ;  /* 0x0000ffff0b0b7812 */ /* 0x000fe200078ec0ff */
[----:B------:R0:W-:Y:S01]  /*a9930*/  STL [R1+0x134], R25 ;  /* 0x0001341901007387 */ /* 0x0001e20000100800 */
[----:B------:R-:W-:-:S02]  /*a9940*/  LOP3.LUT R10, R10, 0xffff, RZ, 0xc0, !PT ;  /* 0x0000ffff0a0a7812 */ /* 0x000fc400078ec0ff */
[--C-:B------:R-:W-:Y:S02]  /*a9950*/  PRMT R11, R11, 0x3340, R0.reuse ;  /* 0x000033400b0b7816 */ /* 0x100fe40000000000 */
[----:B------:R-:W-:Y:S01]  /*a9960*/  PRMT R10, R10, 0x3340, R0 ;  /* 0x000033400a0a7816 */ /* 0x000fe20000000000 */
[----:B------:R-:W-:Y:S01]  /*a9970*/  STL [R1+0x118], R20 ;  /* 0x0001181401007387 */ /* 0x000fe20000100800 */
[----:B--2---:R-:W-:Y:S02]  /*a9980*/  LOP3.LUT R26, R26, 0xffff, RZ, 0xc0, !PT ;  /* 0x0000ffff1a1a7812 */ /* 0x004fe400078ec0ff */
[----:B---3--:R-:W-:Y:S02]  /*a9990*/  LOP3.LUT R19, R19, 0xffff, RZ, 0xc0, !PT ;  /* 0x0000ffff13137812 */ /* 0x008fe400078ec0ff */
[----:B----4-:R-:W-:-:S05]  /*a99a0*/  IADD3 R24, P6, PT, R29, R3, RZ ;  /* 0x000000031d187210 */ /* 0x010fca0007fde0ff */
[----:B0-----:R-:W-:-:S05]  /*a99b0*/  IMAD.X R25, R18, 0x1, R4, P6 ;  /* 0x0000000112197824 */ /* 0x001fca00030e0604 */
[----:B------:R0:W-:Y:S04]  /*a99c0*/  STL.64 [R1+0x410], R24 ;  /* 0x0004101801007387 */ /* 0x0001e80000100a00 */
[----:B------:R1:W-:Y:S04]  /*a99d0*/  STL [R1+0x10], R11 ;  /* 0x0000100b01007387 */ /* 0x0003e80000100800 */
[----:B------:R2:W-:Y:S01]  /*a99e0*/  STL [R1+0x40], R10 ;  /* 0x0000400a01007387 */ /* 0x0005e20000100800 */
[----:B0-----:R-:W-:-:S03]  /*a99f0*/  LOP3.LUT R25, R17, 0xffff, RZ, 0xc0, !PT ;  /* 0x0000ffff11197812 */ /* 0x001fc600078ec0ff */
[----:B-1----:R-:W3:Y:S01]  /*a9a00*/  LDL.LU R11, [R1+0x468] ;  /* 0x00046800010b7983 */ /* 0x002ee20000300800 */
[----:B------:R-:W-:Y:S02]  /*a9a10*/  PRMT R17, R26, 0x3340, R25 ;  /* 0x000033401a117816 */ /* 0x000fe40000000019 */
[----:B--2---:R-:W-:Y:S01]  /*a9a20*/  LOP3.LUT R10, R5, 0xffff, RZ, 0xc0, !PT ;  /* 0x0000ffff050a7812 */ /* 0x004fe200078ec0ff */
[----:B------:R-:W2:Y:S01]  /*a9a30*/  LDL.LU R20, [R1+0x358] ;  /* 0x0003580001147983 */ /* 0x000ea20000300800 */
[----:B------:R-:W-:-:S03]  /*a9a40*/  PRMT R5, R19, 0x3340, R0 ;  /* 0x0000334013057816 */ /* 0x000fc60000000000 */
[----:B------:R-:W4:Y:S01]  /*a9a50*/  LDL.LU R24, [R1+0x3d8] ;  /* 0x0003d80001187983 */ /* 0x000f220000300800 */
[----:B------:R-:W-:-:S03]  /*a9a60*/  PRMT R17, R17, 0x5410, R5 ;  /* 0x0000541011117816 */ /* 0x000fc60000000005 */
[----:B------:R-:W2:Y:S01]  /*a9a70*/  LDL.LU R5, [R1+0x4584] ;  /* 0x0045840001057983 */ /* 0x000ea20000300800 */
[----:B------:R-:W-:Y:S02]  /*a9a80*/  LOP3.LUT R23, R23, 0xffff, RZ, 0xc0, !PT ;  /* 0x0000ffff17177812 */ /* 0x000fe400078ec0ff */
[----:B------:R-:W-:Y:S01]  /*a9a90*/  LOP3.LUT R15, R15, 0xffff, RZ, 0xc0, !PT ;  /* 0x0000ffff0f0f7812 */ /* 0x000fe200078ec0ff */
[----:B------:R0:W-:Y:S04]  /*a9aa0*/  STL [R1+0x1f8], R17 ;  /* 0x0001f81101007387 */ /* 0x0001e80000100800 */
[----:B------:R1:W-:Y:S01]  /*a9ab0*/  STL.64 [R1+0x4550], R22 ;  /* 0x0045501601007387 */ /* 0x0003e20000100a00 */
[----:B0-----:R-:W-:Y:S02]  /*a9ac0*/  PRMT R17, R23, 0x3340, R0 ;  /* 0x0000334017117816 */ /* 0x001fe40000000000 */
[----:B-1----:R-:W-:-:S04]  /*a9ad0*/  PRMT R23, R10, 0x3340, R15 ;  /* 0x000033400a177816 */ /* 0x002fc8000000000f */
[----:B------:R-:W-:Y:S02]  /*a9ae0*/  PRMT R23, R23, 0x5410, R17 ;  /* 0x0000541017177816 */ /* 0x000fe40000000011 */
[----:B------:R-:W3:Y:S01]  /*a9af0*/  LDL.LU R17, [R1+0x4580] ;  /* 0x0045800001117983 */ /* 0x000ee20000300800 */
[----:B------:R-:W-:-:S03]  /*a9b00*/  SHF.R.U32.HI R10, RZ, 0x8, R10 ;  /* 0x00000008ff0a7819 */ /* 0x000fc6000001160a */
[----:B------:R0:W-:Y:S01]  /*a9b10*/  STL [R1+0x220], R23 ;  /* 0x0002201701007387 */ /* 0x0001e20000100800 */
[----:B------:R-:W-:Y:S02]  /*a9b20*/  SHF.R.U32.HI R15, RZ, 0x8, R15 ;  /* 0x00000008ff0f7819 */ /* 0x000fe4000001160f */
[----:B------:R-:W-:Y:S02]  /*a9b30*/  LOP3.LUT R10, R10, 0xffff, RZ, 0xc0, !PT ;  /* 0x0000ffff0a0a7812 */ /* 0x000fe400078ec0ff */
[----:B--2---:R-:W-:Y:S01]  /*a9b40*/  IADD3 R22, P6, PT, R29, R5, RZ ;  /* 0x000000051d167210 */ /* 0x004fe20007fde0ff */
[----:B------:R1:W-:Y:S04]  /*a9b50*/  STL.64 [R1+0x4558], R4 ;  /* 0x0045580401007387 */ /* 0x0003e80000100a00 */
[----:B0-----:R-:W-:-:S05]  /*a9b60*/  IMAD.X R23, R18, 0x1, R6, P6 ;  /* 0x0000000112177824 */ /* 0x001fca00030e0606 */
[----:B------:R0:W-:Y:S01]  /*a9b70*/  STL.64 [R1+0x450], R22 ;  /* 0x0004501601007387 */ /* 0x0001e20000100a00 */
[----:B-1----:R-:W-:Y:S02]  /*a9b80*/  SHF.R.U32.HI R4, RZ, 0x8, R26 ;  /* 0x00000008ff047819 */ /* 0x002fe4000001161a */
[----:B------:R-:W-:Y:S01]  /*a9b90*/  SHF.R.U32.HI R5, RZ, 0x8, R25 ;  /* 0x00000008ff057819 */ /* 0x000fe20000011619 */
[----:B------:R-:W2:Y:S01]  /*a9ba0*/  LDL.LU R26, [R1+0x58c] ;  /* 0x00058c00011a7983 */ /* 0x000ea20000300800 */
[----:B------:R-:W-:Y:S02]  /*a9bb0*/  LOP3.LUT R4, R4, 0xffff, RZ, 0xc0, !PT ;  /* 0x0000ffff04047812 */ /* 0x000fe400078ec0ff */
[----:B------:R-:W-:Y:S02]  /*a9bc0*/  LOP3.LUT R5, R5, 0xffff, RZ, 0xc0, !PT ;  /* 0x0000ffff05057812 */ /* 0x000fe400078ec0ff */
[----:B0-----:R-:W-:Y:S02]  /*a9bd0*/  LOP3.LUT R22, R15, 0xffff, RZ, 0xc0, !PT ;  /* 0x0000ffff0f167812 */ /* 0x001fe400078ec0ff */
[----:B------:R-:W2:Y:S02]  /*a9be0*/  LDL.LU R15, [R1+0x588] ;  /* 0x00058800010f7983 */ /* 0x000ea40000300800 */
[----:B------:R-:W-:-:S02]  /*a9bf0*/  PRMT R22, R10, 0x3340, R22 ;  /* 0x000033400a167816 */ /* 0x000fc40000000016 */
[----:B------:R-:W-:Y:S02]  /*a9c00*/  PRMT R10, R4, 0x3340, R5 ;  /* 0x00003340040a7816 */ /* 0x000fe40000000005 */
[----:B------:R-:W-:Y:S02]  /*a9c10*/  LOP3.LUT R4, R20, 0xffff, RZ, 0xc0, !PT ;  /* 0x0000ffff14047812 */ /* 0x000fe400078ec0ff */
[----:B---3--:R-:W-:Y:S02]  /*a9c20*/  LOP3.LUT R5, R11, 0xffff, RZ, 0xc0, !PT ;  /* 0x0000ffff0b057812 */ /* 0x008fe400078ec0ff */
[----:B----4-:R-:W-:Y:S01]  /*a9c30*/  LOP3.LUT R20, R24, 0xffff, RZ, 0xc0, !PT ;  /* 0x0000ffff18147812 */ /* 0x010fe200078ec0ff */
[----:B------:R0:W-:Y:S01]  /*a9c40*/  STL [R1+0x168], R22 ;  /* 0x0001681601007387 */ /* 0x0001e20000100800 */
[----:B------:R-:W-:-:S03]  /*a9c50*/  PRMT R11, R4, 0x3340, R0 ;  /* 0x00003340040b7816 */ /* 0x000fc60000000000 */
[----:B------:R1:W-:Y:S04]  /*a9c60*/  STL [R1+0x130], R10 ;  /* 0x0001300a01007387 */ /* 0x0003e80000100800 */
[----:B0-----:R-:W3:Y:S01]  /*a9c70*/  LDL.LU R22, [R1+0x460] ;  /* 0x0004600001167983 */ /* 0x001ee20000300800 */
[----:B-1----:R-:W-:-:S03]  /*a9c80*/  PRMT R10, R5, 0x3340, R20 ;  /* 0x00003340050a7816 */ /* 0x002fc60000000014 */
[----:B------:R-:W4:Y:S01]  /*a9c90*/  LDL.LU R23, [R1+0x1a4] ;  /* 0x0001a40001177983 */ /* 0x000f220000300800 */
[----:B------:R-:W-:-:S05]  /*a9ca0*/  PRMT R10, R10, 0x5410, R11 ;  /* 0x000054100a0a7816 */ /* 0x000fca000000000b */
[----:B------:R0:W-:Y:S04]  /*a9cb0*/  STL [R1+0x1fc], R10 ;  /* 0x0001fc0a01007387 */ /* 0x0001e80000100800 */
[----:B------:R-:W2:Y:S01]  /*a9cc0*/  LDL.LU R25, [R1+0x39c] ;  /* 0x00039c0001197983 */ /* 0x000ea20000300800 */
[----:B0-----:R-:W-:-:S03]  /*a9cd0*/  IADD3 R10, P6, PT, R29, R7, RZ ;  /* 0x000000071d0a7210 */ /* 0x001fc60007fde0ff */
[----:B------:R-:W-:Y:S02]  /*a9ce0*/  STL.64 [R1+0x4568], R6 ;  /* 0x0045680601007387 */ /* 0x000fe40000100a00 */
[----:B------:R-:W-:-:S05]  /*a9cf0*/  IMAD.X R11, R18, 0x1, R9, P6 ;  /* 0x00000001120b7824 */ /* 0x000fca00030e0609 */
[----:B------:R0:W-:Y:S04]  /*a9d00*/  STL.64 [R1+0x478], R10 ;  /* 0x0004780a01007387 */ /* 0x0001e80000100a00 */
[----:B0-----:R-:W3:Y:S01]  /*a9d10*/  LDL.LU.64 R10, [R1+0x4578] ;  /* 0x00457800010a7983 */ /* 0x001ee20000300a00 */
        /* <DEDUP_REMOVED lines=10> */
[----:B------:R0:W-:Y:S02]  /*a9dc0*/  STL [R1+0x20], R6 ;  /* 0x0000200601007387 */ /* 0x0001e40000100800 */
[----:B0-----:R-:W-:-:S04]  /*a9dd0*/  SHF.R.U32.HI R6, RZ, 0x8, R19 ;  /* 0x00000008ff067819 */ /* 0x001fc80000011613 */
[----:B------:R-:W-:-:S04]  /*a9de0*/  LOP3.LUT R6, R6, 0xffff, RZ, 0xc0, !PT ;  /* 0x0000ffff06067812 */ /* 0x000fc800078ec0ff */
[----:B------:R-:W-:Y:S02]  /*a9df0*/  PRMT R6, R6, 0x3340, R0 ;  /* 0x0000334006067816 */ /* 0x000fe40000000000 */
[----:B--2---:R-:W-:Y:S01]  /*a9e00*/  LOP3.LUT R7, R25, 0xffff, RZ, 0xc0, !PT ;  /* 0x0000ffff19077812 */ /* 0x004fe200078ec0ff */
[----:B---3--:R-:W-:-:S05]  /*a9e10*/  IMAD.X R5, R18, 0x1, R10, P6 ;  /* 0x0000000112057824 */ /* 0x008fca00030e060a */
[----:B------:R0:W-:Y:S02]  /*a9e20*/  STL.64 [R1+0x470], R4 ;  /* 0x0004700401007387 */ /* 0x0001e40000100a00 */
[----:B0-----:R-:W-:Y:S02]  /*a9e30*/  SHF.R.U32.HI R4, RZ, 0x8, R26 ;  /* 0x00000008ff047819 */ /* 0x001fe4000001161a */
[----:B------:R-:W2:Y:S01]  /*a9e40*/  LDL.LU R26, [R1+0x5f8] ;  /* 0x0005f800011a7983 */ /* 0x000ea20000300800 */
[----:B------:R-:W-:Y:S02]  /*a9e50*/  SHF.R.U32.HI R5, RZ, 0x8, R15 ;  /* 0x00000008ff057819 */ /* 0x000fe4000001160f */
[----:B------:R-:W-:Y:S01]  /*a9e60*/  LOP3.LUT R4, R4, 0xffff, RZ, 0xc0, !PT ;  /* 0x0000ffff04047812 */ /* 0x000fe200078ec0ff */
[----:B------:R-:W3:Y:S01]  /*a9e70*/  LDL.LU R24, [R1+0x90] ;  /* 0x0000900001187983 */ /* 0x000ee20000300800 */
[----:B------:R-:W-:-:S03]  /*a9e80*/  LOP3.LUT R5, R5, 0xffff, RZ, 0xc0, !PT ;  /* 0x0000ffff05057812 */ /* 0x000fc600078ec0ff */
[----:B------:R-:W3:Y:S01]  /*a9e90*/  LDL.LU R20, [R1+0x464] ;  /* 0x0004640001147983 */ /* 0x000ee20000300800 */
[----:B------:R-:W-:-:S03]  /*a9ea0*/  PRMT R4, R4, 0x3340, R5 ;  /* 0x0000334004047816 */ /* 0x000fc60000000005 */
[----:B------:R0:W-:Y:S04]  /*a9eb0*/  STL [R1+0x1c], R6 ;  /* 0x00001c0601007387 */ /* 0x0001e80000100800 */
[----:B------:R-:W3:Y:S04]  /*a9ec0*/  LDL.LU R19, [R1+0x340] ;  /* 0x0003400001137983 */ /* 0x000ee80000300800 */
[----:B------:R4:W-:Y:S01]  /*a9ed0*/  STL [R1+0x150], R4 ;  /* 0x0001500401007387 */ /* 0x0009e20000100800 */
[----:B0-----:R-:W-:-:S03]  /*a9ee0*/  LOP3.LUT R6, R22, 0xffff, RZ, 0xc0, !PT ;  /* 0x0000ffff16067812 */ /* 0x001fc600078ec0ff */
[----:B------:R-:W3:Y:S01]  /*a9ef0*/  LDL.LU R15, [R1+0x3b4] ;  /* 0x0003b400010f7983 */ /* 0x000ee20000300800 */
[----:B------:R-:W-:Y:S02]  /*a9f00*/  PRMT R5, R6, 0x3340, R7 ;  /* 0x0000334006057816 */ /* 0x000fe40000000007 */
[----:B----4-:R-:W-:-:S04]  /*a9f10*/  LOP3.LUT R4, R23, 0xffff, RZ, 0xc0, !PT ;  /* 0x0000ffff17047812 */ /* 0x010fc800078ec0ff */
[----:B------:R-:W-:-:S04]  /*a9f20*/  PRMT R22, R4, 0x3340, R0 ;  /* 0x0000334004167816 */ /* 0x000fc80000000000 */
[----:B------:R-:W-:Y:S02]  /*a9f30*/  PRMT R5, R5, 0x5410, R22 ;  /* 0x0000541005057816 */ /* 0x000fe40000000016 */
[----:B------:R-:W-:-:S05]  /*a9f40*/  IADD3 R22, P6, PT, R29, R11, RZ ;  /* 0x0000000b1d167210 */ /* 0x000fca0007fde0ff */
[----:B------:R-:W-:Y:S01]  /*a9f50*/  IMAD.X R23, R18, 0x1, R12, P6 ;  /* 0x0000000112177824 */ /* 0x000fe200030e060c */
[----:B------:R0:W-:Y:S04]  /*a9f60*/  STL [R1+0x1a4], R5 ;  /* 0x0001a40501007387 */ /* 0x0001e80000100800 */
[----:B------:R1:W-:Y:S04]  /*a9f70*/  STL.64 [R1+0x4b8], R22 ;  /* 0x0004b81601007387 */ /* 0x0003e80000100a00 */
[----:B0-----:R-:W4:Y:S01]  /*a9f80*/  LDL.LU R5, [R1+0x6a0] ;  /* 0x0006a00001057983 */ /* 0x001f220000300800 */
[----:B-1----:R-:W-:-:S03]  /*a9f90*/  IADD3 R22, P6, PT, R29, R13, RZ ;  /* 0x0000000d1d167210 */ /* 0x002fc60007fde0ff */
[----:B------:R-:W4:Y:S01]  /*a9fa0*/  LDL.LU R29, [R1+0x5fc] ;  /* 0x0005fc00011d7983 */ /* 0x000f220000300800 */
[----:B------:R-:W-:Y:S02]  /*a9fb0*/  SHF.R.U32.HI R6, RZ, 0x8, R6 ;  /* 0x00000008ff067819 */ /* 0x000fe40000011606 */
[----:B------:R-:W-:Y:S02]  /*a9fc0*/  SHF.R.U32.HI R7, RZ, 0x8, R7 ;  /* 0x00000008ff077819 */ /* 0x000fe40000011607 */
[----:B------:R-:W-:Y:S02]  /*a9fd0*/  LOP3.LUT R6, R6, 0xffff, RZ, 0xc0, !PT ;  /* 0x0000ffff06067812 */ /* 0x000fe400078ec0ff */
[----:B------:R-:W-:-:S04]  /*a9fe0*/  LOP3.LUT R7, R7, 0xffff, RZ, 0xc0, !PT ;  /* 0x0000ffff07077812 */ /* 0x000fc800078ec0ff */
[----:B------:R-:W-:Y:S02]  /*a9ff0*/  PRMT R7, R6, 0x3340, R7 ;  /* 0x0000334006077816 */ /* 0x000fe40000000007 */
[----:B------:R-:W-:Y:S01]  /*aa000*/  SHF.R.U32.HI R6, RZ, 0x8, R4 ;  /* 0x00000008ff067819 */ /* 0x000fe20000011604 */
[----:B------:R-:W-:Y:S02]  /*aa010*/  IMAD.X R23, R18, 0x1, R14, P6 ;  /* 0x0000000112177824 */ /* 0x000fe400030e060e */
[----:B------:R-:W4:Y:S01]  /*aa020*/  LDL.LU R18, [R1+0x4570] ;  /* 0x0045700001127983 */ /* 0x000f220000300800 */
[----:B------:R-:W-:-:S04]  /*aa030*/  LOP3.LUT R6, R6, 0xffff, RZ, 0xc0, !PT ;  /* 0x0000ffff06067812 */ /* 0x000fc800078ec0ff */
[----:B------:R-:W-:Y:S01]  /*aa040*/  PRMT R6, R6, 0x3340, R0 ;  /* 0x0000334006067816 */ /* 0x000fe20000000000 */
[----:B------:R0:W-:Y:S04]  /*aa050*/  STL.64 [R1+0x4a0], R22 ;  /* 0x0004a01601007387 */ /* 0x0001e80000100a00 */
[----:B------:R1:W-:Y:S04]  /*aa060*/  STL [R1+0x128], R7 ;  /* 0x0001280701007387 */ /* 0x0003e80000100800 */
[----:B0-----:R-:W4:Y:S04]  /*aa070*/  LDL.LU R23, [R1+0x6fc] ;  /* 0x0006fc0001177983 */ /* 0x001f280000300800 */
[----:B------:R-:W-:Y:S01]  /*aa080*/  STL [R1+0x18], R6 ;  /* 0x0000180601007387 */ /* 0x000fe20000100800 */
[----:B--2---:R-:W-:-:S03]  /*aa090*/  SHF.R.U32.HI R4, RZ, 0x8, R26 ;  /* 0x00000008ff047819 */ /* 0x004fc6000001161a */
[----:B------:R-:W2:Y:S01]  /*aa0a0*/  LDL.LU R26, [R1+0x6f8] ;  /* 0x0006f800011a7983 */ /* 0x000ea20000300800 */
[----:B------:R-:W-:-:S04]  /*aa0b0*/  LOP3.LUT R4, R4, 0xffff, RZ, 0xc0, !PT ;  /* 0x0000ffff04047812 */ /* 0x000fc800078ec0ff */
[----:B------:R-:W-:Y:S02]  /*aa0c0*/  PRMT R4, R4, 0x3340, R0 ;  /* 0x0000334004047816 */ /* 0x000fe40000000000 */
[----:B---3--:R-:W-:-:S03]  /*aa0d0*/  LOP3.LUT R20, R20, 0xffff, RZ, 0xc0, !PT ;  /* 0x0000ffff14147812 */ /* 0x008fc600078ec0ff */
[----:B------:R0:W-:Y:S01]  /*aa0e0*/  STL [R1+0x14], R4 ;  /* 0x0000140401007387 */ /* 0x0001e20000100800 */
[----:B------:R-:W-:-:S03]  /*aa0f0*/  LOP3.LUT R25, R19, 0xffff, RZ, 0xc0, !PT ;  /* 0x0000ffff13197812 */ /* 0x000fc600078ec0ff */
[----:B------:R-:W3:Y:S01]  /*aa100*/  LDL.LU R22, [R1+0x6a4] ;  /* 0x0006a40001167983 */ /* 0x000ee20000300800 */
[----:B-1----:R-:W-:Y:S02]  /*aa110*/  PRMT R7, R25, 0x3340, R0 ;  /* 0x0000334019077816 */ /* 0x002fe40000000000 */
[----:B0-----:R-:W-:-:S04]  /*aa120*/  LOP3.LUT R4, R15, 0xffff, RZ, 0xc0, !PT ;  /* 0x0000ffff0f047812 */ /* 0x001fc800078ec0ff */
[----:B------:R-:W-:Y:S01]  /*aa130*/  PRMT R6, R20, 0x3340, R4 ;  /* 0x0000334014067816 */ /* 0x000fe20000000004 */
[----:B------:R-:W-:Y:S02]  /*aa140*/  IMAD.MOV.U32 R15, RZ, RZ, R28 ;  /* 0x000000ffff0f7224 */ /* 0x000fe400078e001c */
[----:B------:R-:W3:Y:S01]  /*aa150*/  LDL.LU R28, [R1+0x700] ;  /* 0x00070000011c7983 */ /* 0x000ee20000300800 */
[----:B------:R-:W-:Y:S02]  /*aa160*/  PRMT R6, R6, 0x5410, R7 ;  /* 0x0000541006067816 */ /* 0x000fe40000000007 */
[----:B------:R-:W-:-:S03]  /*aa170*/  SHF.R.S32.HI R19, RZ, 0x1f, R24 ;  /* 0x0000001fff137819 */ /* 0x000fc60000011418 */
[----:B------:R0:W-:Y:S01]  /*aa180*/  STL [R1+0x218], R6 ;  /* 0x0002180601007387 */ /* 0x0001e20000100800 */
[----:B------:R-:W-:Y:S02]  /*aa190*/  SHF.R.U32.HI R20, RZ, 0x8, R20 ;  /* 0x00000008ff147819 */ /* 0x000fe40000011614 */
[----:B0-----:R-:W-:-:S05]  /*aa1a0*/  IADD3 R6, P6, PT, R24, R2, RZ ;  /* 0x0000000218067210 */ /* 0x001fca0007fde0ff */
[----:B------:R-:W-:Y:S01]  /*aa1b0*/  IMAD.X R7, R19, 0x1, R27, P6 ;  /* 0x0000000113077824 */ /* 0x000fe200030e061b */
[----:B------:R-:W-:Y:S02]  /*aa1c0*/  SHF.R.U32.HI R27, RZ, 0x8, R4 ;  /* 0x00000008ff1b7819 */ /* 0x000fe40000011604 */
[----:B----4-:R-:W-:Y:S02]  /*aa1d0*/  SHF.R.U32.HI R4, RZ, 0x8, R5 ;  /* 0x00000008ff047819 */ /* 0x010fe40000011605 */
[----:B------:R-:W-:Y:S02]  /*aa1e0*/  LOP3.LUT R20, R20, 0xffff, RZ, 0xc0, !PT ;  /* 0x0000ffff14147812 */ /* 0x000fe400078ec0ff */
[----:B------:R-:W-:Y:S02]  /*aa1f0*/  SHF.R.U32.HI R5, RZ, 0x8, R29 ;  /* 0x00000008ff057819 */ /* 0x000fe4000001161d */
[----:B------:R-:W-:Y:S01]  /*aa200*/  LOP3.LUT R29, R27, 0xffff, RZ, 0xc0, !PT ;  /* 0x0000ffff1b1d7812 */ /* 0x000fe200078ec0ff */
[----:B------:R0:W-:Y:S03]  /*aa210*/  STL.64 [R1+0x468], R6 ;  /* 0x0004680601007387 */ /* 0x0001e60000100a00 */
[----:B------:R-:W-:Y:S01]  /*aa220*/  PRMT R20, R20, 0x3340, R29 ;  /* 0x0000334014147816 */ /* 0x000fe2000000001d */
[----:B0-----:R-:W4:Y:S04]  /*aa230*/  LDL.LU.64 R6, [R1+0x4568] ;  /* 0x0045680001067983 */ /* 0x001f280000300a00 */
[----:B------:R-:W4:Y:S04]  /*aa240*/  LDL.LU R27, [R1+0x708] ;  /* 0x00070800011b7983 */ /* 0x000f280000300800 */
[----:B------:R-:W4:Y:S04]  /*aa250*/  LDL.LU R29, [R1+0x4564] ;  /* 0x00456400011d7983 */ /* 0x000f280000300800 */
[----:B------:R0:W-:Y:S04]  /*aa260*/  STL [R1+0x15c], R20 ;  /* 0x00015c1401007387 */ /* 0x0001e80000100800 */
[----:B0-----:R-:W4:Y:S01]  /*aa270*/  LDL.LU R20, [R1+0x4560] ;  /* 0x0045600001147983 */ /* 0x001f220000300800 */
[----:B------:R-:W-:-:S02]  /*aa280*/  LOP3.LUT R4, R4, 0xffff, RZ, 0xc0, !PT ;  /* 0x0000ffff04047812 */ /* 0x000fc400078ec0ff */
[----:B------:R-:W-:-:S04]  /*aa290*/  LOP3.LUT R5, R5, 0xffff, RZ, 0xc0, !PT ;  /* 0x0000ffff05057812 */ /* 0x000fc800078ec0ff */
[----:B------:R-:W-:Y:S02]  /*aa2a0*/  PRMT R5, R4, 0x3340, R5 ;  /* 0x0000334004057816 */ /* 0x000fe40000000005 */
[----:B------:R-:W-:-:S03]  /*aa2b0*/  IADD3 R4, P6, PT, R24, R0, RZ ;  /* 0x0000000018047210 */ /* 0x000fc60007fde0ff */
[----:B------:R0:W-:Y:S02]  /*aa2c0*/  STL [R1+0x14c], R5 ;  /* 0x00014c0501007387 */ /* 0x0001e40000100800 */
[----:B0-----:R-:W-:-:S05]  /*aa2d0*/  IMAD.X R5, R19, 0x1, R21, P6 ;  /* 0x0000000113057824 */ /* 0x001fca00030e0615 */
[----:B------:R0:W-:Y:S04]  /*aa2e0*/  STL.64 [R1+0x460], R4 ;  /* 0x0004600401007387 */ /* 0x0001e80000100a00 */
[----:B0-----:R-:W4:Y:S01]  /*aa2f0*/  LDL.LU.64 R4, [R1+0x4558] ;  /* 0x0045580001047983 */ /* 0x001f220000300a00 */
[----:B------:R-:W-:-:S04]  /*aa300*/  SHF.R.U32.HI R23, RZ, 0x8, R23 ;  /* 0x00000008ff177819 */ /* 0x000fc80000011617 */
[----:B------:R-:W-:Y:S02]  /*aa310*/  LOP3.LUT R23, R23, 0xffff, RZ, 0xc0, !PT ;  /* 0x0000ffff17177812 */ /* 0x000fe400078ec0ff */
[----:B--2---:R-:W-:-:S04]  /*aa320*/  SHF.R.U32.HI R26, RZ, 0x8, R26 ;  /* 0x00000008ff1a7819 */ /* 0x004fc8000001161a */
[----:B------:R-:W-:-:S04]  /*aa330*/  LOP3.LUT R26, R26, 0xffff, RZ, 0xc0, !PT ;  /* 0x0000ffff1a1a7812 */ /* 0x000fc800078ec0ff */
[----:B------:R-:W-:Y:S02]  /*aa340*/  PRMT R26, R23, 0x3340, R26 ;  /* 0x00003340171a7816 */ /* 0x000fe4000000001a */
[----:B---3--:R-:W-:-:S04]  /*aa350*/  SHF.R.U32.HI R22, RZ, 0x8, R22 ;  /* 0x00000008ff167819 */ /* 0x008fc80000011616 */
[----:B------:R-:W-:Y:S01]  /*aa360*/  LOP3.LUT R22, R22, 0xffff, RZ, 0xc0, !PT ;  /* 0x0000ffff16167812 */ /* 0x000fe200078ec0ff */
[----:B----4-:R0:W-:Y:S04]  /*aa370*/  STL.64 [R1+0x4540], R20 ;  /* 0x0045401401007387 */ /* 0x0101e80000100a00 */
[----:B0-----:R-:W2:Y:S04]  /*aa380*/  LDL.LU R20, [R1+0x70c] ;  /* 0x00070c0001147983 */ /* 0x001ea80000300800 */
[----:B------:R-:W3:Y:S04]  /*aa390*/  LDL.LU R21, [R1+0x704] ;  /* 0x0007040001157983 */ /* 0x000ee80000300800 */
[----:B------:R0:W-:Y:S02]  /*aa3a0*/  STL [R1+0x4498], R26 ;  /* 0x0044981a01007387 */ /* 0x0001e40000100800 */
[----:B0-----:R-:W-:-:S02]  /*aa3b0*/  PRMT R26, R22, 0x3340, R0 ;  /* 0x00003340161a7816 */ /* 0x001fc40000000000 */
[----:B------:R-:W-:-:S03]  /*aa3c0*/  IADD3 R22, P6, PT, R24, R3, RZ ;  /* 0x0000000318167210 */ /* 0x000fc60007fde0ff */
[----:B------:R-:W-:Y:S02]  /*aa3d0*/  STL [R1+0x2c], R26 ;  /* 0x00002c1a01007387 */ /* 0x000fe40000100800 */
[----:B------:R-:W-:-:S05]  /*aa3e0*/  IMAD.X R23, R19, 0x1, R4, P6 ;  /* 0x0000000113177824 */ /* 0x000fca00030e0604 */
[----:B------:R0:W-:Y:S04]  /*aa3f0*/  STL.64 [R1+0x498], R22 ;  /* 0x0004981601007387 */ /* 0x0001e80000100a00 */
[----:B0-----:R-:W4:Y:S01]  /*aa400*/  LDL.LU.64 R22, [R1+0x4550] ;  /* 0x0045500001167983 */ /* 0x001f220000300a00 */
[----:B--2---:R-:W-:Y:S02]  /*aa410*/  SHF.R.U32.HI R26, RZ, 0x8, R20 ;  /* 0x00000008ff1a7819 */ /* 0x004fe40000011614 */
[----:B---3--:R-:W-:Y:S02]  /*aa420*/  SHF.R.U32.HI R20, RZ, 0x8, R21 ;  /* 0x00000008ff147819 */ /* 0x008fe40000011615 */
[----:B------:R-:W-:Y:S02]  /*aa430*/  SHF.R.U32.HI R21, RZ, 0x8, R28 ;  /* 0x00000008ff157819 */ /* 0x000fe4000001161c */
[----:B------:R-:W-:-:S02]  /*aa440*/  LOP3.LUT R20, R20, 0xffff, RZ, 0xc0, !PT ;  /* 0x0000ffff14147812 */ /* 0x000fc400078ec0ff */
[----:B------:R-:W-:Y:S02]  /*aa450*/  LOP3.LUT R21, R21, 0xffff, RZ, 0xc0, !PT ;  /* 0x0000ffff15157812 */ /* 0x000fe400078ec0ff */
[----:B------:R-:W-:Y:S02]  /*aa460*/  LOP3.LUT R26, R26, 0xffff, RZ, 0xc0, !PT ;  /* 0x0000ffff1a1a7812 */ /* 0x000fe400078ec0ff */
[----:B------:R-:W-:Y:S02]  /*aa470*/  PRMT R28, R20, 0x3340, R21 ;  /* 0x00003340141c7816 */ /* 0x000fe40000000015 */
[----:B------:R-:W-:Y:S02]  /*aa480*/  IADD3 R20, P6, PT, R24, R5, RZ ;  /* 0x0000000518147210 */ /* 0x000fe40007fde0ff */
[----:B------:R-:W-:-:S03]  /*aa490*/  PRMT R26, R26, 0x3340, R0 ;  /* 0x000033401a1a7816 */ /* 0x000fc60000000000 */
[----:B------:R-:W-:Y:S02]  /*aa4a0*/  IMAD.X R21, R19, 0x1, R6, P6 ;  /* 0x0000000113157824 */ /* 0x000fe400030e0606 */
[----:B------:R-:W-:Y:S04]  /*aa4b0*/  STL [R1+0x28], R26 ;  /* 0x0000281a01007387 */ /* 0x000fe80000100800 */
[----:B------:R-:W-:Y:S04]  /*aa4c0*/  STL [R1+0x44a8], R28 ;  /* 0x0044a81c01007387 */ /* 0x000fe80000100800 */
[----:B------:R0:W-:Y:S02]  /*aa4d0*/  STL.64 [R1+0x490], R20 ;  /* 0x0004901401007387 */ /* 0x0001e40000100a00 */
[----:B0-----:R-:W-:-:S02]  /*aa4e0*/  SHF.R.U32.HI R20, RZ, 0x8, R25 ;  /* 0x00000008ff147819 */ /* 0x001fc40000011619 */
[----:B------:R-:W-:Y:S02]  /*aa4f0*/  SHF.R.U32.HI R21, RZ, 0x8, R27 ;  /* 0x00000008ff157819 */ /* 0x000fe4000001161b */
[----:B------:R-:W-:Y:S02]  /*aa500*/  LOP3.LUT R20, R20, 0xffff, RZ, 0xc0, !PT ;  /* 0x0000ffff14147812 */ /* 0x000fe400078ec0ff */
[----:B------:R-:W-:Y:S02]  /*aa510*/  LOP3.LUT R21, R21, 0xffff, RZ, 0xc0, !PT ;  /* 0x0000ffff15157812 */ /* 0x000fe400078ec0ff */
[--C-:B------:R-:W-:Y:S02]  /*aa520*/  PRMT R25, R20, 0x3340, R0.reuse ;  /* 0x0000334014197816 */ /* 0x100fe40000000000 */
[----:B------:R-:W-:Y:S02]  /*aa530*/  IADD3 R20, P6, PT, R24, R7, RZ ;  /* 0x0000000718147210 */ /* 0x000fe40007fde0ff */
[----:B------:R-:W-:-:S03]  /*aa540*/  PRMT R26, R21, 0x3340, R0 ;  /* 0x00003340151a7816 */ /* 0x000fc60000000000 */
[----:B------:R-:W-:Y:S02]  /*aa550*/  IMAD.X R21, R19, 0x1, R9, P6 ;  /* 0x0000000113157824 */ /* 0x000fe400030e0609 */
[----:B------:R-:W-:Y:S04]  /*aa560*/  STL [R1+0x3c], R26 ;  /* 0x00003c1a01007387 */ /* 0x000fe80000100800 */
[----:B------:R4:W-:Y:S04]  /*aa570*/  STL [R1+0x4530], R7 ;  /* 0x0045300701007387 */ /* 0x0009e80000100800 */
[----:B------:R-:W-:Y:S04]  /*aa580*/  STL [R1+0x38], R25 ;  /* 0x0000381901007387 */ /* 0x000fe80000100800 */
[----:B------:R0:W-:Y:S01]  /*aa590*/  STL.64 [R1+0x4c8], R20 ;  /* 0x0004c81401007387 */ /* 0x0001e20000100a00 */
[----:B----4-:R-:W-:-:S04]  /*aa5a0*/  SHF.R.U32.HI R7, RZ, 0x8, R23 ;  /* 0x00000008ff077819 */ /* 0x010fc80000011617 */
[----:B------:R-:W-:Y:S02]  /*aa5b0*/  LOP3.LUT R7, R7, 0xffff, RZ, 0xc0, !PT ;  /* 0x0000ffff07077812 */ /* 0x000fe400078ec0ff */
[----:B0-----:R-:W-:Y:S02]  /*aa5c0*/  SHF.R.U32.HI R20, RZ, 0x8, R22 ;  /* 0x00000008ff147819 */ /* 0x001fe40000011616 */
[--C-:B------:R-:W-:Y:S02]  /*aa5d0*/  PRMT R25, R7, 0x3340, R0.reuse ;  /* 0x0000334007197816 */ /* 0x100fe40000000000 */
[----:B------:R-:W-:Y:S01]  /*aa5e0*/  LOP3.LUT R20, R20, 0xffff, RZ, 0xc0, !PT ;  /* 0x0000ffff14147812 */ /* 0x000fe200078ec0ff */
[----:B------:R-:W2:Y:S03]  /*aa5f0*/  LDL.LU R7, [R1+0x5f0] ;  /* 0x0005f00001077983 */ /* 0x000ea60000300800 */
[----:B------:R-:W-:Y:S01]  /*aa600*/  PRMT R20, R20, 0x3340, R0 ;  /* 0x0000334014147816 */ /* 0x000fe20000000000 */
[----:B------:R-:W3:Y:S04]  /*aa610*/  LDL.LU R26, [R1+0x538] ;  /* 0x00053800011a7983 */ /* 0x000ee80000300800 */
[----:B------:R-:W4:Y:S04]  /*aa620*/  LDL.LU R22, [R1+0x53c] ;  /* 0x00053c0001167983 */ /* 0x000f280000300800 */
[----:B------:R-:W-:Y:S04]  /*aa630*/  STL [R1+0x44e8], R25 ;  /* 0x0044e81901007387 */ /* 0x000fe80000100800 */
[----:B------:R-:W2:Y:S04]  /*aa640*/  LDL.LU R23, [R1+0x94] ;  /* 0x0000940001177983 */ /* 0x000ea80000300800 */
[----:B------:R0:W-:Y:S02]  /*aa650*/  STL [R1+0x44], R20 ;  /* 0x0000441401007387 */ /* 0x0001e40000100800 */
[----:B0-----:R-:W-:-:S02]  /*aa660*/  IADD3 R20, P6, PT, R24, R8, RZ ;  /* 0x0000000818147210 */ /* 0x001fc40007fde0ff */
[----:B------:R-:W-:Y:S03]  /*aa670*/  STL [R1+0x4520], R8 ;  /* 0x0045200801007387 */ /* 0x000fe60000100800 */
[----:B------:R-:W-:Y:S01]  /*aa680*/  IMAD.X R21, R19, 0x1, R10, P6 ;  /* 0x0000000113157824 */ /* 0x000fe200030e060a */
[----:B------:R-:W2:Y:S04]  /*aa690*/  LDL R28, [R1+0x4] ;  /* 0x00000400011c7983 */ /* 0x000ea80000100800 */
[----:B------:R0:W-:Y:S02]  /*aa6a0*/  STL.64 [R1+0x4c0], R20 ;  /* 0x0004c01401007387 */ /* 0x0001e40000100a00 */
[----:B0-----:R-:W-:-:S02]  /*aa6b0*/  SHF.R.U32.HI R20, RZ, 0x8, R18 ;  /* 0x00000008ff147819 */ /* 0x001fc40000011612 */
[----:B------:R-:W2:Y:S01]  /*aa6c0*/  LDL.LU R18, [R1+0x454c] ;  /* 0x00454c0001127983 */ /* 0x000ea20000300800 */
[----:B------:R-:W-:Y:S02]  /*aa6d0*/  SHF.R.U32.HI R8, RZ, 0x8, R29 ;  /* 0x00000008ff087819 */ /* 0x000fe4000001161d */
[----:B------:R-:W-:Y:S01]  /*aa6e0*/  LOP3.LUT R20, R20, 0xffff, RZ, 0xc0, !PT ;  /* 0x0000ffff14147812 */ /* 0x000fe200078ec0ff */
[----:B------:R-:W3:Y:S01]  /*aa6f0*/  LDL.LU R29, [R1+0x4548] ;  /* 0x00454800011d7983 */ /* 0x000ee20000300800 */
[----:B------:R-:W-:Y:S02]  /*aa700*/  LOP3.LUT R8, R8, 0xffff, RZ, 0xc0, !PT ;  /* 0x0000ffff08087812 */ /* 0x000fe400078ec0ff */
[--C-:B------:R-:W-:Y:S02]  /*aa710*/  PRMT R25, R20, 0x3340, R0.reuse ;  /* 0x0000334014197816 */ /* 0x100fe40000000000 */
[----:B------:R-:W-:Y:S02]  /*aa720*/  IADD3 R20, P6, PT, R24, R11, RZ ;  /* 0x0000000b18147210 */ /* 0x000fe40007fde0ff */
[----:B------:R-:W-:Y:S01]  /*aa730*/  PRMT R8, R8, 0x3340, R0 ;  /* 0x0000334008087816 */ /* 0x000fe20000000000 */
[----:B------:R-:W-:Y:S02]  /*aa740*/  STL [R1+0x58], R25 ;  /* 0x0000581901007387 */ /* 0x000fe40000100800 */
[----:B------:R-:W-:-:S02]  /*aa750*/  IMAD.X R21, R19, 0x1, R12, P6 ;  /* 0x0000000113157824 */ /* 0x000fc400030e060c */
[----:B------:R-:W-:Y:S04]  /*aa760*/  STL.64 [R1+0x4528], R10 ;  /* 0x0045280a01007387 */ /* 0x000fe80000100a00 */
[----:B------:R-:W-:Y:S04]  /*aa770*/  STL [R1+0x54], R8 ;  /* 0x0000540801007387 */ /* 0x000fe80000100800 */
[----:B------:R0:W-:Y:S04]  /*aa780*/  STL.64 [R1+0x588], R20 ;  /* 0x0005881401007387 */ /* 0x0001e80000100a00 */
[----:B0-----:R-:W4:Y:S01]  /*aa790*/  LDL.LU.64 R20, [R1+0x4540] ;  /* 0x0045400001147983 */ /* 0x001f220000300a00 */
[----:B------:R-:W-:-:S03]  /*aa7a0*/  IADD3 R10, P6, PT, R24, R13, RZ ;  /* 0x0000000d180a7210 */ /* 0x000fc60007fde0ff */
[----:B------:R-:W4:Y:S02]  /*aa7b0*/  LDL.LU R27, [R1+0x74] ;  /* 0x00007400011b7983 */ /* 0x000f240000300800 */
[----:B------:R-:W-:Y:S02]  /*aa7c0*/  IMAD.X R11, R19, 0x1, R14, P6 ;  /* 0x00000001130b7824 */ /* 0x000fe400030e060e */
[----:B------:R-:W-:Y:S04]  /*aa7d0*/  STL.64 [R1+0x4538], R12 ;  /* 0x0045380c01007387 */ /* 0x000fe80000100a00 */
[----:B------:R-:W4:Y:S04]  /*aa7e0*/  LDL.LU R24, [R1+0x5f4] ;  /* 0x0005f40001187983 */ /* 0x000f280000300800 */
[----:B------:R0:W-:Y:S01]  /*aa7f0*/  STL.64 [R1+0x580], R10 ;  /* 0x0005800a01007387 */ /* 0x0001e20000100a00 */
[----:B--2---:R-:W-:-:S03]  /*aa800*/  SHF.R.U32.HI R8, RZ, 0x8, R18 ;  /* 0x00000008ff087819 */ /* 0x004fc60000011612 */
[----:B------:R-:W2:Y:S04]  /*aa810*/  LDL.LU R18, [R1+0x5e8] ;  /* 0x0005e80001127983 */ /* 0x000ea80000300800 */
[----:B------:R-:W2:Y:S01]  /*aa820*/  LDL.LU R19, [R1+0x5ec] ;  /* 0x0005ec0001137983 */ /* 0x000ea20000300800 */
[----:B------:R-:W-:-:S04]  /*aa830*/  LOP3.LUT R8, R8, 0xffff, RZ, 0xc0, !PT ;  /* 0x0000ffff08087812 */ /* 0x000fc800078ec0ff */
[--C-:B0-----:R-:W-:Y:S02]  /*aa840*/  PRMT R10, R8, 0x3340, R0.reuse ;  /* 0x00003340080a7816 */ /* 0x101fe40000000000 */
[----:B------:R-:W-:Y:S02]  /*aa850*/  LOP3.LUT R8, R7, 0xffff, RZ, 0xc0, !PT ;  /* 0x0000ffff07087812 */ /* 0x000fe400078ec0ff */
[----:B---3--:R-:W-:Y:S01]  /*aa860*/  LOP3.LUT R7, R26, 0xffff, RZ, 0xc0, !PT ;  /* 0x0000ffff1a077812 */ /* 0x008fe200078ec0ff */
[----:B------:R4:W-:Y:S03]  /*aa870*/  STL [R1+0x50], R10 ;  /* 0x0000500a01007387 */ /* 0x0009e60000100800 */
[----:B------:R-:W-:Y:S02]  /*aa880*/  PRMT R12, R7, 0x3340, R0 ;  /* 0x00003340070c7816 */ /* 0x000fe40000000000 */
[----:B----4-:R-:W-:-:S04]  /*aa890*/  LOP3.LUT R10, R22, 0xffff, RZ, 0xc0, !PT ;  /* 0x0000ffff160a7812 */ /* 0x010fc800078ec0ff */
[----:B------:R-:W-:Y:S02]  /*aa8a0*/  PRMT R11, R8, 0x3340, R10 ;  /* 0x00003340080b7816 */ /* 0x000fe4000000000a */
[----:B------:R-:W-:Y:S02]  /*aa8b0*/  SHF.R.U32.HI R8, RZ, 0x8, R8 ;  /* 0x00000008ff087819 */ /* 0x000fe40000011608 */
[----:B------:R-:W-:Y:S02]  /*aa8c0*/  PRMT R12, R11, 0x5410, R12 ;  /* 0x000054100b0c7816 */ /* 0x000fe4000000000c */
[----:B------:R-:W-:Y:S02]  /*aa8d0*/  SHF.R.U32.HI R10, RZ, 0x8, R10 ;  /* 0x00000008ff0a7819 */ /* 0x000fe4000001160a */
[----:B------:R-:W-:Y:S02]  /*aa8e0*/  SHF.R.U32.HI R11, RZ, 0x8, R20 ;  /* 0x00000008ff0b7819 */ /* 0x000fe40000011614 */
[----:B------:R-:W-:-:S02]  /*aa8f0*/  LOP3.LUT R8, R8, 0xffff, RZ, 0xc0, !PT ;  /* 0x0000ffff08087812 */ /* 0x000fc400078ec0ff */
[----:B------:R-:W-:Y:S01]  /*aa900*/  LOP3.LUT R10, R10, 0xffff, RZ, 0xc0, !PT ;  /* 0x0000ffff0a0a7812 */ /* 0x000fe200078ec0ff */
[----:B------:R-:W-:Y:S01]  /*aa910*/  IMAD.MOV.U32 R20, RZ, RZ, R15 ;  /* 0x000000ffff147224 */ /* 0x000fe200078e000f */
[----:B------:R-:W-:Y:S01]  /*aa920*/  LOP3.LUT R11, R11, 0xffff, RZ, 0xc0, !PT ;  /* 0x0000ffff0b0b7812 */ /* 0x000fe200078ec0ff */
[----:B------:R-:W-:Y:S01]  /*aa930*/  IMAD.MOV.U32 R15, RZ, RZ, R16 ;  /* 0x000000ffff0f7224 */ /* 0x000fe200078e0010 */
[----:B------:R-:W-:Y:S02]  /*aa940*/  PRMT R16, R8, 0x3340, R10 ;  /* 0x0000334008107816 */ /* 0x000fe4000000000a */
[----:B------:R-:W-:Y:S02]  /*aa950*/  PRMT R11, R11, 0x3340, R0 ;  /* 0x000033400b0b7816 */ /* 0x000fe40000000000 */
[----:B------:R-:W-:Y:S02]  /*aa960*/  SHF.R.S32.HI R22, RZ, 0x1f, R23 ;  /* 0x0000001fff167819 */ /* 0x000fe40000011417 */
[----:B------:R-:W-:Y:S01]  /*aa970*/  IADD3 R10, P6, PT, R23, R2, RZ ;  /* 0x00000002170a7210 */ /* 0x000fe20007fde0ff */
[----:B------:R-:W-:Y:S01]  /*aa980*/  STL [R1+0x240], R12 ;  /* 0x0002400c01007387 */ /* 0x000fe20000100800 */
[----:B------:R-:W-:-:S02]  /*aa990*/  SHF.R.U32.HI R8, RZ, 0x8, R7 ;  /* 0x00000008ff087819 */ /* 0x000fc40000011607 */
[----:B------:R-:W-:Y:S01]  /*aa9a0*/  SHF.R.U32.HI R7, RZ, 0x8, R27 ;  /* 0x00000008ff077819 */ /* 0x000fe2000001161b */
[----:B------:R-:W-:Y:S01]  /*aa9b0*/  STL.64 [R1+0x4470], R16 ;  /* 0x0044701001007387 */ /* 0x000fe20000100a00 */
[----:B------:R-:W-:-:S03]  /*aa9c0*/  LOP3.LUT R8, R8, 0xffff, RZ, 0xc0, !PT ;  /* 0x0000ffff08087812 */ /* 0x000fc600078ec0ff */
[----:B------:R0:W-:Y:S01]  /*aa9d0*/  STL [R1+0x4c], R11 ;  /* 0x00004c0b01007387 */ /* 0x0001e20000100800 */
[----:B------:R-:W-:-:S03]  /*aa9e0*/  LOP3.LUT R7, R7, 0xffff, RZ, 0xc0, !PT ;  /* 0x0000ffff07077812 */ /* 0x000fc600078ec0ff */
[----:B------:R-:W-:Y:S01]  /*aa9f0*/  STL.64 [R1+0x4518], R28 ;  /* 0x0045181c01007387 */ /* 0x000fe20000100a00 */
[----:B0-----:R-:W-:-:S05]  /*aaa00*/  IMAD.X R11, R22, 0x1, R28, P6 ;  /* 0x00000001160b7824 */ /* 0x001fca00030e061c */
[----:B------:R0:W-:Y:S02]  /*aaa10*/  STL.64 [R1+0x538], R10 ;  /* 0x0005380a01007387 */ /* 0x0001e40000100a00 */
[--C-:B0-----:R-:W-:Y:S02]  /*aaa20*/  PRMT R11, R8, 0x3340, R0.reuse ;  /* 0x00003340080b7816 */ /* 0x101fe40000000000 */
[----:B------:R-:W-:-:S03]  /*aaa30*/  PRMT R10, R7, 0x3340, R0 ;  /* 0x00003340070a7816 */ /* 0x000fc60000000000 */
[----:B------:R-:W-:Y:S01]  /*aaa40*/  STL [R1+0x64], R11 ;  /* 0x0000640b01007387 */ /* 0x000fe20000100800 */
[----:B------:R-:W-:-:S03]  /*aaa50*/  LOP3.LUT R8, R24, 0xffff, RZ, 0xc0, !PT ;  /* 0x0000ffff18087812 */ /* 0x000fc600078ec0ff */
[----:B------:R0:W-:Y:S04]  /*aaa60*/  STL [R1+0x60], R10 ;  /* 0x0000600a01007387 */ /* 0x0001e80000100800 */
[----:B------:R-:W3:Y:S04]  /*aaa70*/  LDL.LU R13, [R1+0x294] ;  /* 0x00029400010d7983 */ /* 0x000ee80000300800 */
[----:B------:R-:W4:Y:S01]  /*aaa80*/  LDL.LU R12, [R1+0x2c0] ;  /* 0x0002c000010c7983 */ /* 0x000f220000300800 */
[----:B--2---:R-:W-:Y:S02]  /*aaa90*/  LOP3.LUT R7, R18, 0xffff, RZ, 0xc0, !PT ;  /* 0x0000ffff12077812 */ /* 0x004fe400078ec0ff */
[----:B0-----:R-:W-:-:S02]  /*aaaa0*/  LOP3.LUT R10, R19, 0xffff, RZ, 0xc0, !PT ;  /* 0x0000ffff130a7812 */ /* 0x001fc400078ec0ff */
[----:B------:R-:W-:Y:S02]  /*aaab0*/  PRMT R16, R7, 0x3340, R0 ;  /* 0x0000334007107816 */ /* 0x000fe40000000000 */
[----:B------:R-:W-:-:S04]  /*aaac0*/  PRMT R11, R8, 0x3340, R10 ;  /* 0x00003340080b7816 */ /* 0x000fc8000000000a */
[----:B------:R-:W-:Y:S02]  /*aaad0*/  PRMT R11, R11, 0x5410, R16 ;  /* 0x000054100b0b7816 */ /* 0x000fe40000000010 */
[----:B------:R-:W-:Y:S02]  /*aaae0*/  IADD3 R16, P6, PT, R23, R0, RZ ;  /* 0x0000000017107210 */ /* 0x000fe40007fde0ff */
[----:B------:R-:W-:-:S03]  /*aaaf0*/  SHF.R.U32.HI R7, RZ, 0x8, R7 ;  /* 0x00000008ff077819 */ /* 0x000fc60000011607 */
[----:B------:R-:W-:Y:S01]  /*aab00*/  IMAD.X R17, R22, 0x1, R21, P6 ;  /* 0x0000000116117824 */ /* 0x000fe200030e0615 */
[----:B------:R-:W-:Y:S04]  /*aab10*/  STL [R1+0x244], R11 ;  /* 0x0002440b01007387 */ /* 0x000fe80000100800 */
[----:B------:R0:W-:Y:S02]  /*aab20*/  STL.64 [R1+0x5f8], R16 ;  /* 0x0005f81001007387 */ /* 0x0001e40000100a00 */
[----:B0-----:R-:W-:Y:S02]  /*aab30*/  LOP3.LUT R16, R7, 0xffff, RZ, 0xc0, !PT ;  /* 0x0000ffff07107812 */ /* 0x001fe400078ec0ff */
[----:B------:R-:W2:Y:S01]  /*aab40*/  LDL.LU R7, [R1+0x2d0] ;  /* 0x0002d00001077983 */ /* 0x000ea20000300800 */
[----:B------:R-:W-:-:S02]  /*aab50*/  SHF.R.U32.HI R10, RZ, 0x8, R10 ;  /* 0x00000008ff0a7819 */ /* 0x000fc4000001160a */
[----:B------:R-:W-:Y:S02]  /*aab60*/  SHF.R.U32.HI R8, RZ, 0x8, R8 ;  /* 0x00000008ff087819 */ /* 0x000fe40000011608 */
[----:B------:R-:W-:Y:S02]  /*aab70*/  LOP3.LUT R10, R10, 0xffff, RZ, 0xc0, !PT ;  /* 0x0000ffff0a0a7812 */ /* 0x000fe400078ec0ff */
[----:B------:R-:W-:Y:S01]  /*aab80*/  LOP3.LUT R8, R8, 0xffff, RZ, 0xc0, !PT ;  /* 0x0000ffff08087812 */ /* 0x000fe200078ec0ff */
[----:B------:R-:W-:Y:S01]  /*aab90*/  IMAD.MOV.U32 R25, RZ, RZ, R15 ;  /* 0x000000ffff197224 */ /* 0x000fe200078e000f */
[----:B------:R-:W-:Y:S02]  /*aaba0*/  PRMT R21, R16, 0x3340, R0 ;  /* 0x0000334010157816 */ /* 0x000fe40000000000 */
[----:B------:R-:W-:Y:S02]  /*aabb0*/  PRMT R15, R8, 0x3340, R10 ;  /* 0x00003340080f7816 */ /* 0x000fe4000000000a */
[----:B------:R-:W2:Y:S01]  /*aabc0*/  LDL.LU R10, [R1+0x110] ;  /* 0x00011000010a7983 */ /* 0x000ea20000300800 */
[----:B------:R-:W-:-:S03]  /*aabd0*/  IADD3 R16, P6, PT, R23, R3, RZ ;  /* 0x0000000317107210 */ /* 0x000fc60007fde0ff */
[----:B------:R-:W2:Y:S04]  /*aabe0*/  LDL.LU R11, [R1+0x278] ;  /* 0x00027800010b7983 */ /* 0x000ea80000300800 */
[----:B------:R-:W2:Y:S04]  /*aabf0*/  LDL.LU R8, [R1+0x114] ;  /* 0x0001140001087983 */ /* 0x000ea80000300800 */
[----:B------:R-:W2:Y:S01]  /*aac00*/  LDL.LU R26, [R1+0x280] ;  /* 0x00028000011a7983 */ /* 0x000ea20000300800 */
[----:B------:R-:W-:-:S03]  /*aac10*/  IMAD.X R17, R22, 0x1, R4, P6 ;  /* 0x0000000116117824 */ /* 0x000fc600030e0604 */
[----:B------:R-:W2:Y:S01]  /*aac20*/  LDL.LU R28, [R1+0x10c] ;  /* 0x00010c00011c7983 */ /* 0x000ea20000300800 */
[----:B------:R-:W-:-:S03]  /*aac30*/  IMAD.MOV.U32 R24, RZ, RZ, R20 ;  /* 0x000000ffff187224 */ /* 0x000fc600078e0014 */
[----:B------:R-:W2:Y:S04]  /*aac40*/  LDL.LU R29, [R1+0x274] ;  /* 0x00027400011d7983 */ /* 0x000ea80000300800 */
[----:B------:R-:W2:Y:S04]  /*aac50*/  LDL.LU R27, [R1+0xb4] ;  /* 0x0000b400011b7983 */ /* 0x000ea80000300800 */
[----:B------:R-:W2:Y:S04]  /*aac60*/  LDL.LU R18, [R1+0x270] ;  /* 0x0002700001127983 */ /* 0x000ea80000300800 */
[----:B------:R-:W2:Y:S04]  /*aac70*/  LDL.LU R19, [R1+0xc4] ;  /* 0x0000c40001137983 */ /* 0x000ea80000300800 */
[----:B------:R-:W2:Y:S01]  /*aac80*/  LDL.LU R20, [R1+0x260] ;  /* 0x0002600001147983 */ /* 0x000ea20000300800 */
[----:B---3--:R-:W-:-:S02]  /*aac90*/  SHF.R.U32.HI R13, RZ, 0x8, R13 ;  /* 0x00000008ff0d7819 */ /* 0x008fc4000001160d */
[----:B----4-:R-:W-:Y:S02]  /*aaca0*/  SHF.R.U32.HI R12, RZ, 0x8, R12 ;  /* 0x00000008ff0c7819 */ /* 0x010fe4000001160c */
[----:B------:R-:W-:Y:S02]  /*aacb0*/  LOP3.LUT R13, R13, 0xffff, RZ, 0xc0, !PT ;  /* 0x0000ffff0d0d7812 */ /* 0x000fe400078ec0ff */
[----:B------:R-:W-:Y:S01]  /*aacc0*/  LOP3.LUT R12, R12, 0xffff, RZ, 0xc0, !PT ;  /* 0x0000ffff0c0c7812 */ /* 0x000fe200078ec0ff */
[----:B------:R-:W-:Y:S01]  /*aacd0*/  STL [R1+0x44b8], R15 ;  /* 0x0044b80f01007387 */ /* 0x000fe20000100800 */
[--C-:B------:R-:W-:Y:S02]  /*aace0*/  PRMT R13, R13, 0x3340, R0.reuse ;  /* 0x000033400d0d7816 */ /* 0x100fe40000000000 */
[----:B------:R-:W-:Y:S01]  /*aacf0*/  PRMT R12, R12, 0x3340, R0 ;  /* 0x000033400c0c7816 */ /* 0x000fe20000000000 */
[----:B------:R0:W-:Y:S04]  /*aad00*/  STL [R1+0x44bc], R21 ;  /* 0x0044bc1501007387 */ /* 0x0001e80000100800 */
[----:B------:R1:W-:Y:S04]  /*aad10*/  STL.64 [R1+0x5f0], R16 ;  /* 0x0005f01001007387 */ /* 0x0003e80000100a00 */
[----:B0-----:R-:W3:Y:S04]  /*aad20*/  LDL.LU R21, [R1+0x108] ;  /* 0x0001080001157983 */ /* 0x001ee80000300800 */
[----:B------:R-:W-:Y:S04]  /*aad30*/  STL [R1+0x74], R13 ;  /* 0x0000740d01007387 */ /* 0x000fe80000100800 */
[----:B------:R-:W3:Y:S04]  /*aad40*/  LDL.LU R15, [R1+0x268] ;  /* 0x00026800010f7983 */ /* 0x000ee80000300800 */
[----:B------:R0:W-:Y:S04]  /*aad50*/  STL [R1+0x70], R12 ;  /* 0x0000700c01007387 */ /* 0x0001e80000100800 */
[----:B-1----:R-:W4:Y:S04]  /*aad60*/  LDL.LU R16, [R1+0xd0] ;  /* 0x0000d00001107983 */ /* 0x002f280000300800 */
[----:B------:R-:W3:Y:S01]  /*aad70*/  LDL.LU R17, [R1+0xd8] ;  /* 0x0000d80001117983 */ /* 0x000ee20000300800 */
[----:B0-----:R-:W-:-:S05]  /*aad80*/  IADD3 R12, P6, PT, R23, R5, RZ ;  /* 0x00000005170c7210 */ /* 0x001fca0007fde0ff */
[----:B------:R-:W-:-:S05]  /*aad90*/  IMAD.X R13, R22, 0x1, R6, P6 ;  /* 0x00000001160d7824 */ /* 0x000fca00030e0606 */
[----:B------:R0:W-:Y:S04]  /*aada0*/  STL.64 [R1+0x5e8], R12 ;  /* 0x0005e80c01007387 */ /* 0x0001e80000100a00 */
[----:B0-----:R-:W3:Y:S01]  /*aadb0*/  LDL.LU.64 R12, [R1+0x4538] ;  /* 0x00453800010c7983 */ /* 0x001ee20000300a00 */
[----:B--2---:R-:W-:-:S04]  /*aadc0*/  SHF.R.U32.HI R7, RZ, 0x8, R7 ;  /* 0x00000008ff077819 */ /* 0x004fc80000011607 */
[----:B------:R-:W-:-:S04]  /*aadd0*/  LOP3.LUT R7, R7, 0xffff, RZ, 0xc0, !PT ;  /* 0x0000ffff07077812 */ /* 0x000fc800078ec0ff */
[----:B------:R-:W-:-:S05]  /*aade0*/  PRMT R7, R7, 0x3340, R0 ;  /* 0x0000334007077816 */ /* 0x000fca0000000000 */
[----:B------:R0:W-:Y:S04]  /*aadf0*/  STL [R1+0x78], R7 ;  /* 0x0000780701007387 */ /* 0x0001e80000100800 */
[----:B0-----:R-:W2:Y:S01]  /*aae00*/  LDL.LU R7, [R1+0x4530] ;  /* 0x0045300001077983 */ /* 0x001ea20000300800 */
[----:B------:R-:W-:-:S05]  /*aae10*/  PRMT R11, R11, 0x5410, R10 ;  /* 0x000054100b0b7816 */ /* 0x000fca000000000a */
[----:B------:R0:W-:Y:S01]  /*aae20*/  STL [R1+0x88], R11 ;  /* 0x0000880b01007387 */ /* 0x0001e20000100800 */
[----:B------:R-:W-:Y:S02]  /*aae30*/  PRMT R26, R26, 0x5410, R8 ;  /* 0x000054101a1a7816 */ /* 0x000fe40000000008 */
[----:B--2---:R-:W-:-:S05]  /*aae40*/  IADD3 R10, P6, PT, R23, R7, RZ ;  /* 0x00000007170a7210 */ /* 0x004fca0007fde0ff */
[----:B0-----:R-:W-:-:S05]  /*aae50*/  IMAD.X R11, R22, 0x1, R9, P6 ;  /* 0x00000001160b7824 */ /* 0x001fca00030e0609 */
[----:B------:R0:W-:Y:S04]  /*aae60*/  STL.64 [R1+0x718], R10 ;  /* 0x0007180a01007387 */ /* 0x0001e80000100a00 */
[----:B0-----:R-:W2:Y:S04]  /*aae70*/  LDL.LU.64 R10, [R1+0x4528] ;  /* 0x00452800010a7983 */ /* 0x001ea80000300a00 */
[----:B------:R-:W2:Y:S01]  /*aae80*/  LDL.LU R8, [R1+0x4520] ;  /* 0x0045200001087983 */ /* 0x000ea20000300800 */
[----:B------:R-:W-:-:S03]  /*aae90*/  PRMT R29, R29, 0x5410, R28 ;  /* 0x000054101d1d7816 */ /* 0x000fc6000000001c */
[----:B------:R0:W-:Y:S01]  /*aaea0*/  STL [R1+0x7c], R26 ;  /* 0x00007c1a01007387 */ /* 0x0001e20000100800 */
[----:B------:R-:W-:Y:S02]  /*aaeb0*/  PRMT R27, R18, 0x5410, R27 ;  /* 0x00005410121b7816 */ /* 0x000fe4000000001b */
[----:B------:R-:W-:Y:S01]  /*aaec0*/  PRMT R20, R20, 0x5410, R19 ;  /* 0x0000541014147816 */ /* 0x000fe20000000013 */
[----:B0-----:R-:W3:Y:S04]  /*aaed0*/  LDL.LU R26, [R1+0x104] ;  /* 0x00010400011a7983 */ /* 0x001ee80000300800 */
[----:B------:R0:W-:Y:S04]  /*aaee0*/  STL [R1+0x8c], R29 ;  /* 0x00008c1d01007387 */ /* 0x0001e80000100800 */
[----:B------:R-:W3:Y:S01]  /*aaef0*/  LDL.LU R18, [R1+0xe4] ;  /* 0x0000e40001127983 */ /* 0x000ee20000300800 */
[----:B--2---:R-:W-:-:S05]  /*aaf00*/  IADD3 R28, P6, PT, R23, R8, RZ ;  /* 0x00000008171c7210 */ /* 0x004fca0007fde0ff */
[----:B0-----:R-:W-:-:S05]  /*aaf10*/  IMAD.X R29, R22, 0x1, R10, P6 ;  /* 0x00000001161d7824 */ /* 0x001fca00030e060a */
[----:B------:R0:W-:Y:S04]  /*aaf20*/  STL.64 [R1+0x710], R28 ;  /* 0x0007101c01007387 */ /* 0x0001e80000100a00 */
[----:B------:R-:W-:Y:S04]  /*aaf30*/  STL [R1+0xb4], R27 ;  /* 0x0000b41b01007387 */ /* 0x000fe80000100800 */
[----:B------:R-:W2:Y:S04]  /*aaf40*/  LDL.LU R19, [R1+0x1d4] ;  /* 0x0001d40001137983 */ /* 0x000ea80000300800 */
[----:B------:R1:W-:Y:S01]  /*aaf50*/  STL [R1+0x4438], R20 ;  /* 0x0044381401007387 */ /* 0x0003e20000100800 */
[----:B0-----:R-:W-:Y:S01]  /*aaf60*/  IADD3 R28, P6, PT, R23, R11, RZ ;  /* 0x0000000b171c7210 */ /* 0x001fe20007fde0ff */
[----:B-1----:R-:W-:-:S04]  /*aaf70*/  IMAD.MOV.U32 R20, RZ, RZ, R22 ;  /* 0x000000ffff147224 */ /* 0x002fc800078e0016 */
[----:B---3--:R-:W-:Y:S01]  /*aaf80*/  IMAD.X R29, R20, 0x1, R12, P6 ;  /* 0x00000001141d7824 */ /* 0x008fe200030e060c */
[----:B------:R-:W-:-:S04]  /*aaf90*/  IADD3 R22, P6, PT, R23, R13, RZ ;  /* 0x0000000d17167210 */ /* 0x000fc80007fde0ff */
[----:B------:R0:W-:Y:S01]  /*aafa0*/  STL.64 [R1+0x708], R28 ;  /* 0x0007081c01007387 */ /* 0x0001e20000100a00 */
[----:B------:R-:W-:-:S03]  /*aafb0*/  IMAD.X R23, R20, 0x1, R14, P6 ;  /* 0x0000000114177824 */ /* 0x000fc600030e060e */
[----:B0-----:R-:W3:Y:S04]  /*aafc0*/  LDL.LU.64 R28, [R1+0x4518] ;  /* 0x00451800011c7983 */ /* 0x001ee80000300a00 */
[----:B------:R-:W2:Y:S04]  /*aafd0*/  LDL.LU R27, [R1+0xec] ;  /* 0x0000ec00011b7983 */ /* 0x000ea80000300800 */
[----:B------:R0:W-:Y:S04]  /*aafe0*/  STL.64 [R1+0x4500], R12 ;  /* 0x0045000c01007387 */ /* 0x0001e80000100a00 */
[----:B0-----:R-:W2:Y:S04]  /*aaff0*/  LDL R12, [R1] ;  /* 0x00000000010c7983 */ /* 0x001ea80000100800 */
[----:B------:R-:W2:Y:S04]  /*ab000*/  LDL.LU R13, [R1+0xf4] ;  /* 0x0000f400010d7983 */ /* 0x000ea80000300800 */
[----:B------:R0:W-:Y:S04]  /*ab010*/  STL.64 [R1+0x6a0], R22 ;  /* 0x0006a01601007387 */ /* 0x0001e80000100a00 */
[----:B0-----:R-:W4:Y:S01]  /*ab020*/  LDL.LU.64 R22, [R1+0x4510] ;  /* 0x0045100001167983 */ /* 0x001f220000300a00 */
[----:B------:R-:W-:-:S05]  /*ab030*/  PRMT R20, R15, 0x5410, R21 ;  /* 0x000054100f147816 */ /* 0x000fca0000000015 */
[----:B------:R-:W-:Y:S01]  /*ab040*/  STL [R1+0x4448], R20 ;  /* 0x0044481401007387 */ /* 0x000fe20000100800 */
[----:B---3--:R-:W-:-:S05]  /*ab050*/  PRMT R29, R29, 0x5410, R17 ;  /* 0x000054101d1d7816 */ /* 0x008fca0000000011 */
[----:B------:R0:W-:Y:S02]  /*ab060*/  STL [R1+0x444c], R29 ;  /* 0x00444c1d01007387 */ /* 0x0001e40000100800 */
[----:B0-----:R-:W-:-:S05]  /*ab070*/  IMAD.MOV.U32 R29, RZ, RZ, R25 ;  /* 0x000000ffff1d7224 */ /* 0x001fca00078e0019 */
[----:B------:R-:W-:Y:S02]  /*ab080*/  SHF.R.S32.HI R15, RZ, 0x1f, R29 ;  /* 0x0000001fff0f7819 */ /* 0x000fe4000001141d */
[----:B------:R-:W-:-:S05]  /*ab090*/  IADD3 R20, P6, PT, R29, R2, RZ ;  /* 0x000000021d147210 */ /* 0x000fca0007fde0ff */
[----:B------:R-:W-:Y:S01]  /*ab0a0*/  IMAD.X R21, R15, 0x1, R28, P6 ;  /* 0x000000010f157824 */ /* 0x000fe200030e061c */
[----:B----4-:R-:W-:Y:S02]  /*ab0b0*/  PRMT R22, R22, 0x5410, R16 ;  /* 0x0000541016167816 */ /* 0x010fe40000000010 */
[----:B------:R-:W3:Y:S04]  /*ab0c0*/  LDL.LU R16, [R1+0xfc] ;  /* 0x0000fc0001107983 */ /* 0x000ee80000300800 */
[----:B------:R-:W3:Y:S04]  /*ab0d0*/  LDL.LU R17, [R1+0x1b4] ;  /* 0x0001b40001117983 */ /* 0x000ee80000300800 */
[----:B------:R-:W-:Y:S04]  /*ab0e0*/  STL [R1+0x8], R15 ;  /* 0x0000080f01007387 */ /* 0x000fe80000100800 */
[----:B------:R0:W-:Y:S04]  /*ab0f0*/  STL [R1+0x44f8], R28 ;  /* 0x0044f81c01007387 */ /* 0x0001e80000100800 */
[----:B0-----:R-:W4:Y:S01]  /*ab100*/  LDL.LU R28, [R1+0x8] ;  /* 0x00000800011c7983 */ /* 0x001f220000300800 */
[----:B------:R-:W-:-:S03]  /*ab110*/  PRMT R23, R23, 0x5410, R26 ;  /* 0x0000541017177816 */ /* 0x000fc6000000001a */
[----:B------:R2:W-:Y:S04]  /*ab120*/  STL.64 [R1+0x700], R20 ;  /* 0x0007001401007387 */ /* 0x0005e80000100a00 */
[----:B------:R-:W3:Y:S04]  /*ab130*/  LDL.LU R15, [R1+0x1b8] ;  /* 0x0001b800010f7983 */ /* 0x000ee80000300800 */
[----:B------:R-:W3:Y:S01]  /*ab140*/  LDL.LU R25, [R1+0xf0] ;  /* 0x0000f00001197983 */ /* 0x000ee20000300800 */
[----:B--2---:R-:W-:-:S03]  /*ab150*/  PRMT R20, R19, 0x5410, R18 ;  /* 0x0000541013147816 */ /* 0x004fc60000000012 */
[----:B------:R-:W2:Y:S01]  /*ab160*/  LDL.LU R26, [R1+0x1b0] ;  /* 0x0001b000011a7983 */ /* 0x000ea20000300800 */
[----:B------:R-:W-:-:S03]  /*ab170*/  IADD3 R18, P6, PT, R29, R0, RZ ;  /* 0x000000001d127210 */ /* 0x000fc60007fde0ff */
[----:B------:R0:W-:Y:S04]  /*ab180*/  STL.64 [R1+0x4430], R22 ;  /* 0x0044301601007387 */ /* 0x0001e80000100a00 */
[----:B0-----:R-:W2:Y:S04]  /*ab190*/  LDL.LU R22, [R1+0x1bc] ;  /* 0x0001bc0001167983 */ /* 0x001ea80000300800 */
[----:B------:R-:W2:Y:S04]  /*ab1a0*/  LDL.LU R23, [R1+0xf8] ;  /* 0x0000f80001177983 */ /* 0x000ea80000300800 */
[----:B------:R-:W2:Y:S04]  /*ab1b0*/  LDL.LU R21, [R1+0x9c] ;  /* 0x00009c0001157983 */ /* 0x000ea80000300800 */
[----:B------:R-:W-:Y:S04]  /*ab1c0*/  STL [R1+0xe4], R20 ;  /* 0x0000e41401007387 */ /* 0x000fe80000100800 */
[----:B------:R0:W-:Y:S04]  /*ab1d0*/  STL [R1+0x44d8], R0 ;  /* 0x0044d80001007387 */ /* 0x0001e80000100800 */
[----:B0-----:R-:W2:Y:S01]  /*ab1e0*/  LDL.LU R0, [R1+0x100] ;  /* 0x0001000001007983 */ /* 0x001ea20000300800 */
[----:B----4-:R-:W-:-:S05]  /*ab1f0*/  IMAD.X R19, R28, 0x1, R12, P6 ;  /* 0x000000011c137824 */ /* 0x010fca00030e060c */
[----:B------:R0:W-:Y:S04]  /*ab200*/  STL.64 [R1+0x6f8], R18 ;  /* 0x0006f81201007387 */ /* 0x0001e80000100a00 */
[----:B0-----:R-:W4:Y:S02]  /*ab210*/  LDL.LU.64 R18, [R1+0x4508] ;  /* 0x0045080001127983 */ /* 0x001f240000300a00 */
[----:B----4-:R-:W-:Y:S02]  /*ab220*/  PRMT R18, R18, 0x5410, R13 ;  /* 0x0000541012127816 */ /* 0x010fe4000000000d */
[----:B------:R-:W-:-:S03]  /*ab230*/  PRMT R19, R19, 0x5410, R27 ;  /* 0x0000541013137816 */ /* 0x000fc6000000001b */
[----:B------:R-:W-:Y:S04]  /*ab240*/  STL [R1+0x441c], R18 ;  /* 0x00441c1201007387 */ /* 0x000fe80000100800 */
[----:B------:R-:W4:Y:S04]  /*ab250*/  LDL.LU R20, [R1+0xe8] ;  /* 0x0000e80001147983 */ /* 0x000f280000300800 */
[----:B------:R-:W4:Y:S04]  /*ab260*/  LDL.LU R12, [R1+0x1a8] ;  /* 0x0001a800010c7983 */ /* 0x000f280000300800 */
[----:B------:R-:W2:Y:S04]  /*ab270*/  LDL.LU R13, [R1+0xe0] ;  /* 0x0000e000010d7983 */ /* 0x000ea80000300800 */
[----:B------:R-:W2:Y:S04]  /*ab280*/  LDL.LU R27, [R1+0x1ac] ;  /* 0x0001ac00011b7983 */ /* 0x000ea80000300800 */
[----:B------:R0:W-:Y:S04]  /*ab290*/  STL [R1+0x4458], R19 ;  /* 0x0044581301007387 */ /* 0x0001e80000100800 */
[----:B0-----:R-:W2:Y:S01]  /*ab2a0*/  LDL R19, [R1] ;  /* 0x0000000001137983 */ /* 0x001ea20000100800 */
[----:B------:R-:W-:-:S03]  /*ab2b0*/  IADD3 R18, P6, PT, R29, R3, RZ ;  /* 0x000000031d127210 */ /* 0x000fc60007fde0ff */
[----:B--2---:R0:W-:Y:S04]  /*ab2c0*/  STL [R1+0x44dc], R19 ;  /* 0x0044dc1301007387 */ /* 0x0041e80000100800 */
[----:B------:R1:W-:Y:S01]  /*ab2d0*/  STL [R1+0x44cc], R3 ;  /* 0x0044cc0301007387 */ /* 0x0003e20000100800 */
[----:B0-----:R-:W-:Y:S01]  /*ab2e0*/  IMAD.X R19, R28, 0x1, R4, P6 ;  /* 0x000000011c137824 */ /* 0x001fe200030e0604 */
[----:B-1----:R-:W-:Y:S02]  /*ab2f0*/  PRMT R3, R22, 0x5410, R0 ;  /* 0x0000541016037816 */ /* 0x002fe40000000000 */
[----:B---3--:R-:W-:Y:S02]  /*ab300*/  PRMT R0, R17, 0x5410, R16 ;  /* 0x0000541011007816 */ /* 0x008fe40000000010 */
[----:B------:R-:W-:Y:S01]  /*ab310*/  IADD3 R16, P6, PT, R29, R5, RZ ;  /* 0x000000051d107210 */ /* 0x000fe20007fde0ff */
[----:B------:R-:W-:Y:S04]  /*ab320*/  STL.64 [R1+0x790], R18 ;  /* 0x0007901201007387 */ /* 0x000fe80000100a00 */
[----:B------:R0:W-:Y:S01]  /*ab330*/  STL [R1+0x100], R3 ;  /* 0x0001000301007387 */ /* 0x0001e20000100800 */
[----:B------:R-:W-:-:S03]  /*ab340*/  IMAD.X R17, R28, 0x1, R6, P6 ;  /* 0x000000011c117824 */ /* 0x000fc600030e0606 */
[----:B------:R-:W-:Y:S04]  /*ab350*/  STL.64 [R1+0x44d0], R4 ;  /* 0x0044d00401007387 */ /* 0x000fe80000100a00 */
[----:B------:R1:W-:Y:S01]  /*ab360*/  STL [R1+0x104], R0 ;  /* 0x0001040001007387 */ /* 0x0003e20000100800 */
[----:B0-----:R-:W-:-:S03]  /*ab370*/  PRMT R3, R15, 0x5410, R23 ;  /* 0x000054100f037816 */ /* 0x001fc60000000017 */
[----:B------:R-:W2:Y:S04]  /*ab380*/  LDL.LU R18, [R1+0xdc] ;  /* 0x0000dc0001127983 */ /* 0x000ea80000300800 */
[----:B------:R-:W2:Y:S01]  /*ab390*/  LDL.LU R22, [R1+0x19c] ;  /* 0x00019c0001167983 */ /* 0x000ea20000300800 */
[----:B-1----:R-:W-:-:S03]  /*ab3a0*/  PRMT R0, R26, 0x5410, R25 ;  /* 0x000054101a007816 */ /* 0x002fc60000000019 */
[----:B------:R0:W-:Y:S01]  /*ab3b0*/  STL.64 [R1+0x788], R16 ;  /* 0x0007881001007387 */ /* 0x0001e20000100a00 */
[----:B------:R-:W-:-:S03]  /*ab3c0*/  IADD3 R4, P6, PT, R29, R7, RZ ;  /* 0x000000071d047210 */ /* 0x000fc60007fde0ff */
[----:B0-----:R-:W3:Y:S04]  /*ab3d0*/  LDL.LU R16, [R1+0xcc] ;  /* 0x0000cc0001107983 */ /* 0x001ee80000300800 */
[----:B------:R-:W3:Y:S04]  /*ab3e0*/  LDL.LU R17, [R1+0x1a0] ;  /* 0x0001a00001117983 */ /* 0x000ee80000300800 */
[----:B------:R-:W2:Y:S04]  /*ab3f0*/  LDL.LU R25, [R1+0xd4] ;  /* 0x0000d40001197983 */ /* 0x000ea80000300800 */
[----:B------:R-:W-:Y:S04]  /*ab400*/  STL [R1+0xf8], R3 ;  /* 0x0000f80301007387 */ /* 0x000fe80000100800 */
[----:B------:R-:W2:Y:S04]  /*ab410*/  LDL.LU R23, [R1+0x18c] ;  /* 0x00018c0001177983 */ /* 0x000ea80000300800 */
[----:B------:R-:W-:Y:S04]  /*ab420*/  STL [R1+0xfc], R0 ;  /* 0x0000fc0001007387 */ /* 0x000fe80000100800 */
[----:B------:R-:W2:Y:S04]  /*ab430*/  LDL.LU R15, [R1+0xb8] ;  /* 0x0000b800010f7983 */ /* 0x000ea80000300800 */
[----:B------:R-:W2:Y:S04]  /*ab440*/  LDL.LU R26, [R1+0x184] ;  /* 0x00018400011a7983 */ /* 0x000ea80000300800 */
[----:B------:R0:W-:Y:S04]  /*ab450*/  STL.64 [R1+0x44e0], R6 ;  /* 0x0044e00601007387 */ /* 0x0001e80000100a00 */
[----:B0-----:R-:W2:Y:S04]  /*ab460*/  LDL.LU R6, [R1+0x194] ;  /* 0x0001940001067983 */ /* 0x001ea80000300800 */
[----:B------:R-:W2:Y:S01]  /*ab470*/  LDL.LU R7, [R1+0xc8] ;  /* 0x0000c80001077983 */ /* 0x000ea20000300800 */
[----:B------:R-:W-:Y:S01]  /*ab480*/  IMAD.X R5, R28, 0x1, R9, P6 ;  /* 0x000000011c057824 */ /* 0x000fe200030e0609 */
[----:B----4-:R-:W-:-:S02]  /*ab490*/  PRMT R3, R12, 0x5410, R20 ;  /* 0x000054100c037816 */ /* 0x010fc40000000014 */
[----:B------:R-:W-:Y:S01]  /*ab4a0*/  PRMT R0, R27, 0x5410, R13 ;  /* 0x000054101b007816 */ /* 0x000fe2000000000d */
[----:B--2---:R0:W-:Y:S04]  /*ab4b0*/  STL.64 [R1+0x44f0], R6 ;  /* 0x0044f00601007387 */ /* 0x0041e80000100a00 */
[----:B------:R-:W-:Y:S04]  /*ab4c0*/  STL.64 [R1+0x860], R4 ;  /* 0x0008600401007387 */ /* 0x000fe80000100a00 */
[----:B------:R-:W-:Y:S01]  /*ab4d0*/  STL [R1+0xe8], R3 ;  /* 0x0000e80301007387 */ /* 0x000fe20000100800 */
[----:B0-----:R-:W-:-:S03]  /*ab4e0*/  IMAD.MOV.U32 R7, RZ, RZ, R29 ;  /* 0x000000ffff077224 */ /* 0x001fc600078e001d */
[----:B------:R-:W2:Y:S04]  /*ab4f0*/  LDL.LU R19, [R1+0xc0] ;  /* 0x0000c00001137983 */ /* 0x000ea80000300800 */
[----:B------:R0:W-:Y:S01]  /*ab500*/  STL [R1+0x108], R0 ;  /* 0x0001080001007387 */ /* 0x0001e20000100800 */
[----:B------:R-:W-:-:S03]  /*ab510*/  IADD3 R12, P6, PT, R7, R8, RZ ;  /* 0x00000008070c7210 */ /* 0x000fc60007fde0ff */
[----:B0-----:R-:W2:Y:S04]  /*ab520*/  LDL.LU R0, [R1+0x188] ;  /* 0x0001880001007983 */ /* 0x001ea80000300800 */
[----:B------:R-:W4:Y:S01]  /*ab530*/  LDL.LU R4, [R1+0xb0] ;  /* 0x0000b00001047983 */ /* 0x000f220000300800 */
[----:B------:R-:W-:-:S03]  /*ab540*/  IMAD.X R13, R28, 0x1, R10, P6 ;  /* 0x000000011c0d7824 */ /* 0x000fc600030e060a */
[----:B------:R-:W4:Y:S04]  /*ab550*/  LDL.LU R5, [R1+0x180] ;  /* 0x0001800001057983 */ /* 0x000f280000300800 */
[----:B------:R-:W2:Y:S04]  /*ab560*/  LDL.LU R3, [R1+0xa4] ;  /* 0x0000a40001037983 */ /* 0x000ea80000300800 */
[----:B------:R-:W2:Y:S04]  /*ab570*/  LDL.LU R27, [R1+0x11c] ;  /* 0x00011c00011b7983 */ /* 0x000ea80000300800 */
[----:B------:R-:W2:Y:S04]  /*ab580*/  LDL.LU R29, [R1+0x6c] ;  /* 0x00006c00011d7983 */ /* 0x000ea80000300800 */
[----:B------:R-:W2:Y:S04]  /*ab590*/  LDL.LU R20, [R1+0x158] ;  /* 0x0001580001147983 */ /* 0x000ea80000300800 */
[----:B------:R0:W-:Y:S04]  /*ab5a0*/  STL.64 [R1+0x44c0], R8 ;  /* 0x0044c00801007387 */ /* 0x0001e80000100a00 */
[----:B0-----:R-:W2:Y:S04]  /*ab5b0*/  LDL.LU R8, [R1+0x80] ;  /* 0x0000800001087983 */ /* 0x001ea80000300800 */
[----:B------:R-:W2:Y:S04]  /*ab5c0*/  LDL.LU R9, [R1+0x164] ;  /* 0x0001640001097983 */ /* 0x000ea80000300800 */
[----:B------:R0:W-:Y:S04]  /*ab5d0*/  STL.64 [R1+0x8e0], R12 ;  /* 0x0008e00c01007387 */ /* 0x0001e80000100a00 */
[----:B0-----:R-:W2:Y:S01]  /*ab5e0*/  LDL.LU.64 R12, [R1+0x4500] ;  /* 0x00450000010c7983 */ /* 0x001ea20000300a00 */
[----:B------:R-:W-:-:S02]  /*ab5f0*/  PRMT R18, R22, 0x5410, R18 ;  /* 0x0000541016127816 */ /* 0x000fc40000000012 */
[----:B---3--:R-:W-:Y:S02]  /*ab600*/  PRMT R6, R17, 0x5410, R16 ;  /* 0x0000541011067816 */ /* 0x008fe40000000010 */
[C---:B------:R-:W-:Y:S01]  /*ab610*/  IADD3 R16, P6, PT, R7.reuse, R11, RZ ;  /* 0x0000000b07107210 */ /* 0x040fe20007fde0ff */
[----:B------:R0:W-:Y:S04]  /*ab620*/  STL [R1+0xdc], R18 ;  /* 0x0000dc1201007387 */ /* 0x0001e80000100800 */
[----:B------:R1:W-:Y:S04]  /*ab630*/  STL [R1+0xcc], R6 ;  /* 0x0000cc0601007387 */ /* 0x0003e80000100800 */
[----:B0-----:R-:W3:Y:S04]  /*ab640*/  LDL.LU R18, [R1+0x68] ;  /* 0x0000680001127983 */ /* 0x001ee80000300800 */
[----:B------:R-:W3:Y:S01]  /*ab650*/  LDL.LU R22, [R1+0x160] ;  /* 0x0001600001167983 */ /* 0x000ee20000300800 */
[----:B--2---:R-:W-:Y:S01]  /*ab660*/  IMAD.X R17, R28, 0x1, R12, P6 ;  /* 0x000000011c117824 */ /* 0x004fe200030e060c */
[----:B-1----:R-:W-:-:S04]  /*ab670*/  IADD3 R6, P6, PT, R7, R13, RZ ;  /* 0x0000000d07067210 */ /* 0x002fc80007fde0ff */
[----:B------:R0:W-:Y:S01]  /*ab680*/  STL.64 [R1+0x8d8], R16 ;  /* 0x0008d81001007387 */ /* 0x0001e20000100a00 */
[----:B------:R-:W-:-:S03]  /*ab690*/  IMAD.X R7, R28, 0x1, R14, P6 ;  /* 0x000000011c077824 */ /* 0x000fc600030e060e */
[----:B0-----:R-:W2:Y:S04]  /*ab6a0*/  LDL.LU R16, [R1+0x5c] ;  /* 0x00005c0001107983 */ /* 0x001ea80000300800 */
[----:B------:R-:W2:Y:S04]  /*ab6b0*/  LDL.LU R17, [R1+0x13c] ;  /* 0x00013c0001117983 */ /* 0x000ea80000300800 */
[----:B------:R-:W2:Y:S04]  /*ab6c0*/  LDL.LU R28, [R1+0x44f8] ;  /* 0x0044f800011c7983 */ /* 0x000ea80000300800 */
[----:B------:R0:W-:Y:S04]  /*ab6d0*/  STL.64 [R1+0x928], R6 ;  /* 0x0009280601007387 */ /* 0x0001e80000100a00 */
[----:B0-----:R-:W2:Y:S02]  /*ab6e0*/  LDL.LU.64 R6, [R1+0x44f0] ;  /* 0x0044f00001067983 */ /* 0x001ea40000300a00 */
[----:B--2---:R-:W-:-:S02]  /*ab6f0*/  PRMT R6, R6, 0x5410, R25 ;  /* 0x0000541006067816 */ /* 0x004fc40000000019 */
[----:B------:R-:W2:Y:S04]  /*ab700*/  LDL.LU R25, [R1+0x44e8] ;  /* 0x0044e80001197983 */ /* 0x000ea80000300800 */
[----:B------:R0:W-:Y:S02]  /*ab710*/  STL [R1+0x98], R6 ;  /* 0x0000980601007387 */ /* 0x0001e40000100800 */
[----:B0-----:R-:W-:Y:S02]  /*ab720*/  PRMT R6, R23, 0x5410, R7 ;  /* 0x0000541017067816 */ /* 0x001fe40000000007 */
[----:B------:R-:W-:Y:S02]  /*ab730*/  PRMT R23, R26, 0x5410, R15 ;  /* 0x000054101a177816 */ /* 0x000fe4000000000f */
[----:B------:R-:W-:Y:S01]  /*ab740*/  SHF.R.S32.HI R15, RZ, 0x1f, R21 ;  /* 0x0000001fff0f7819 */ /* 0x000fe20000011415 */
[----:B------:R0:W-:Y:S02]  /*ab750*/  STL [R1+0xc8], R6 ;  /* 0x0000c80601007387 */ /* 0x0001e40000100800 */
[----:B0-----:R-:W-:-:S02]  /*ab760*/  IADD3 R6, P6, PT, R21, R2, RZ ;  /* 0x0000000215067210 */ /* 0x001fc40007fde0ff */
[----:B------:R-:W-:Y:S03]  /*ab770*/  STL [R1+0x10c], R23 ;  /* 0x00010c1701007387 */ /* 0x000fe60000100800 */
[----:B------:R-:W-:Y:S02]  /*ab780*/  IMAD.X R7, R15, 0x1, R28, P6 ;  /* 0x000000010f077824 */ /* 0x000fe400030e061c */
[----:B------:R-:W-:-:S03]  /*ab790*/  IMAD.MOV.U32 R26, RZ, RZ, R24 ;  /* 0x000000ffff1a7224 */ /* 0x000fc600078e0018 */
[----:B------:R0:W-:Y:S04]  /*ab7a0*/  STL.64 [R1+0x8d0], R6 ;  /* 0x0008d00601007387 */ /* 0x0001e80000100a00 */
[----:B0-----:R-:W2:Y:S04]  /*ab7b0*/  LDL.LU.64 R6, [R1+0x44e0] ;  /* 0x0044e00001067983 */ /* 0x001ea80000300a00 */
[----:B------:R-:W2:Y:S04]  /*ab7c0*/  LDL.LU R23, [R1+0x34] ;  /* 0x0000340001177983 */ /* 0x000ea80000300800 */
[----:B------:R-:W2:Y:S01]  /*ab7d0*/  LDL.LU R24, [R1+0xa0] ;  /* 0x0000a00001187983 */ /* 0x000ea20000300800 */
[----:B------:R-:W-:-:S03]  /*ab7e0*/  PRMT R0, R0, 0x5410, R19 ;  /* 0x0000541000007816 */ /* 0x000fc60000000013 */
[----:B--2---:R0:W-:Y:S04]  /*ab7f0*/  STL.64 [R1+0x44b0], R24 ;  /* 0x0044b01801007387 */ /* 0x0041e80000100a00 */
[----:B0-----:R-:W2:Y:S04]  /*ab800*/  LDL.LU R24, [R1+0x84] ;  /* 0x0000840001187983 */ /* 0x001ea80000300800 */
[----:B------:R-:W2:Y:S04]  /*ab810*/  LDL.LU R25, [R1+0x178] ;  /* 0x0001780001197983 */ /* 0x000ea80000300800 */
[----:B------:R-:W2:Y:S04]  /*ab820*/  LDL.LU R19, [R1+0x44dc] ;  /* 0x0044dc0001137983 */ /* 0x000ea80000300800 */
[----:B------:R0:W-:Y:S04]  /*ab830*/  STL [R1+0xb8], R0 ;  /* 0x0000b80001007387 */ /* 0x0001e80000100800 */
[----:B0-----:R-:W2:Y:S01]  /*ab840*/  LDL.LU R0, [R1+0x44d8] ;  /* 0x0044d80001007983 */ /* 0x001ea20000300800 */
[----:B----4-:R-:W-:-:S05]  /*ab850*/  PRMT R5, R5, 0x5410, R4 ;  /* 0x0000541005057816 */ /* 0x010fca0000000004 */
[----:B------:R0:W-:Y:S01]  /*ab860*/  STL [R1+0xb0], R5 ;  /* 0x0000b00501007387 */ /* 0x0001e20000100800 */
[----:B------:R-:W-:Y:S02]  /*ab870*/  PRMT R27, R27, 0x5410, R3 ;  /* 0x000054101b1b7816 */ /* 0x000fe40000000003 */
[----:B--2---:R-:W-:-:S05]  /*ab880*/  IADD3 R4, P6, PT, R21, R0, RZ ;  /* 0x0000000015047210 */ /* 0x004fca0007fde0ff */
[----:B0-----:R-:W-:-:S05]  /*ab890*/  IMAD.X R5, R15, 0x1, R19, P6 ;  /* 0x000000010f057824 */ /* 0x001fca00030e0613 */
[----:B------:R0:W-:Y:S04]  /*ab8a0*/  STL.64 [R1+0x960], R4 ;  /* 0x0009600401007387 */ /* 0x0001e80000100a00 */
[----:B0-----:R-:W2:Y:S04]  /*ab8b0*/  LDL.LU.64 R4, [R1+0x44d0] ;  /* 0x0044d00001047983 */ /* 0x001ea80000300a00 */
[----:B------:R-:W4:Y:S01]  /*ab8c0*/  LDL.LU R3, [R1+0x44cc] ;  /* 0x0044cc0001037983 */ /* 0x000f220000300800 */
[----:B------:R-:W-:-:S03]  /*ab8d0*/  PRMT R25, R25, 0x5410, R24 ;  /* 0x0000541019197816 */ /* 0x000fc60000000018 */
[----:B------:R0:W-:Y:S01]  /*ab8e0*/  STL [R1+0x11c], R27 ;  /* 0x00011c1b01007387 */ /* 0x0001e20000100800 */
[----:B------:R-:W-:Y:S02]  /*ab8f0*/  PRMT R9, R9, 0x5410, R8 ;  /* 0x0000541009097816 */ /* 0x000fe40000000008 */
[----:B------:R-:W-:Y:S01]  /*ab900*/  PRMT R8, R20, 0x5410, R29 ;  /* 0x0000541014087816 */ /* 0x000fe2000000001d */
[----:B0-----:R-:W3:Y:S04]  /*ab910*/  LDL.LU R27, [R1+0x44c8] ;  /* 0x0044c800011b7983 */ /* 0x001ee80000300800 */
[----:B------:R2:W-:Y:S01]  /*ab920*/  STL [R1+0x84], R25 ;  /* 0x0000841901007387 */ /* 0x0005e20000100800 */
[----:B----4-:R-:W-:-:S05]  /*ab930*/  IADD3 R24, P6, PT, R21, R3, RZ ;  /* 0x0000000315187210 */ /* 0x010fca0007fde0ff */
[----:B--2---:R-:W-:-:S05]  /*ab940*/  IMAD.X R25, R15, 0x1, R4, P6 ;  /* 0x000000010f197824 */ /* 0x004fca00030e0604 */
[----:B------:R0:W-:Y:S04]  /*ab950*/  STL.64 [R1+0x958], R24 ;  /* 0x0009581801007387 */ /* 0x0001e80000100a00 */
[----:B0-----:R-:W2:Y:S04]  /*ab960*/  LDL.LU R24, [R1+0x30] ;  /* 0x0000300001187983 */ /* 0x001ea80000300800 */
[----:B------:R-:W-:Y:S04]  /*ab970*/  STL [R1+0x80], R9 ;  /* 0x0000800901007387 */ /* 0x000fe80000100800 */
[----:B------:R-:W2:Y:S04]  /*ab980*/  LDL.LU R25, [R1+0x124] ;  /* 0x0001240001197983 */ /* 0x000ea80000300800 */
[----:B------:R0:W-:Y:S04]  /*ab990*/  STL [R1+0x6c], R8 ;  /* 0x00006c0801007387 */ /* 0x0001e80000100800 */
[----:B------:R-:W4:Y:S04]  /*ab9a0*/  LDL.LU R29, [R1+0x10] ;  /* 0x00001000011d7983 */ /* 0x000f280000300800 */
[----:B------:R-:W4:Y:S01]  /*ab9b0*/  LDL.LU R20, [R1+0x118] ;  /* 0x0001180001147983 */ /* 0x000f220000300800 */
[----:B0-----:R-:W-:-:S05]  /*ab9c0*/  IADD3 R8, P6, PT, R21, R5, RZ ;  /* 0x0000000515087210 */ /* 0x001fca0007fde0ff */
[----:B------:R-:W-:Y:S01]  /*ab9d0*/  IMAD.X R9, R15, 0x1, R6, P6 ;  /* 0x000000010f097824 */ /* 0x000fe200030e0606 */
[----:B------:R-:W-:Y:S04]  /*ab9e0*/  STL.64 [R1+0x4490], R4 ;  /* 0x0044900401007387 */ /* 0x000fe80000100a00 */
[----:B------:R0:W-:Y:S04]  /*ab9f0*/  STL.64 [R1+0xa10], R8 ;  /* 0x000a100801007387 */ /* 0x0001e80000100a00 */
[----:B0-----:R-:W2:Y:S01]  /*aba00*/  LDL.LU.64 R8, [R1+0x44c0] ;  /* 0x0044c00001087983 */ /* 0x001ea20000300a00 */
[----:B---3--:R-:W-:-:S02]  /*aba10*/  PRMT R5, R22, 0x5410, R18 ;  /* 0x0000541016057816 */ /* 0x008fc40000000012 */
[----:B------:R-:W-:Y:S02]  /*aba20*/  PRMT R4, R17, 0x5410, R16 ;  /* 0x0000541011047816 */ /* 0x000fe40000000010 */
[----:B------:R-:W3:Y:S04]  /*aba30*/  LDL.LU R16, [R1+0x40] ;  /* 0x0000400001107983 */ /* 0x000ee80000300800 */
[----:B------:R-:W-:Y:S04]  /*aba40*/  STL [R1+0x68], R5 ;  /* 0x0000680501007387 */ /* 0x000fe80000100800 */
[----:B------:R-:W3:Y:S04]  /*aba50*/  LDL.LU R17, [R1+0x134] ;  /* 0x0001340001117983 */ /* 0x000ee80000300800 */
[----:B------:R0:W-:Y:S01]  /*aba60*/  STL [R1+0x5c], R4 ;  /* 0x00005c0401007387 */ /* 0x0001e20000100800 */
[----:B------:R-:W-:-:S03]  /*aba70*/  PRMT R27, R27, 0x5410, R23 ;  /* 0x000054101b1b7816 */ /* 0x000fc60000000017 */
[----:B------:R-:W3:Y:S01]  /*aba80*/  LDL.LU R22, [R1+0x130] ;  /* 0x0001300001167983 */ /* 0x000ee20000300800 */
[----:B0-----:R-:W-:-:S03]  /*aba90*/  IADD3 R4, P6, PT, R21, R7, RZ ;  /* 0x0000000715047210 */ /* 0x001fc60007fde0ff */
[----:B------:R0:W-:Y:S01]  /*abaa0*/  STL.64 [R1+0x4488], R6 ;  /* 0x0044880601007387 */ /* 0x0001e20000100a00 */
[----:B------:R-:W-:-:S03]  /*abab0*/  IMAD.MOV.U32 R23, RZ, RZ, R26 ;  /* 0x000000ffff177224 */ /* 0x000fc600078e001a */
[----:B0-----:R-:W3:Y:S04]  /*abac0*/  LDL.LU R6, [R1+0x24] ;  /* 0x0000240001067983 */ /* 0x001ee80000300800 */
[----:B------:R-:W3:Y:S04]  /*abad0*/  LDL.LU R7, [R1+0x138] ;  /* 0x0001380001077983 */ /* 0x000ee80000300800 */
[----:B------:R-:W4:Y:S01]  /*abae0*/  LDL.LU R26, [R1+0x18] ;  /* 0x00001800011a7983 */ /* 0x000f220000300800 */
[----:B--2---:R-:W-:-:S05]  /*abaf0*/  IMAD.X R5, R15, 0x1, R9, P6 ;  /* 0x000000010f057824 */ /* 0x004fca00030e0609 */
[----:B------:R0:W-:Y:S04]  /*abb00*/  STL.64 [R1+0xa08], R4 ;  /* 0x000a080401007387 */ /* 0x0001e80000100a00 */
[----:B0-----:R-:W2:Y:S04]  /*abb10*/  LDL.LU R4, [R1+0x128] ;  /* 0x0001280001047983 */ /* 0x001ea80000300800 */
[----:B------:R-:W2:Y:S01]  /*abb20*/  LDL.LU R5, [R1+0x14] ;  /* 0x0000140001057983 */ /* 0x000ea20000300800 */
[----:B------:R-:W-:Y:S02]  /*abb30*/  PRMT R24, R25, 0x5410, R24 ;  /* 0x0000541019187816 */ /* 0x000fe40000000018 */
[----:B---3--:R-:W-:-:S02]  /*abb40*/  PRMT R7, R7, 0x5410, R6 ;  /* 0x0000541007077816 */ /* 0x008fc40000000006 */
[----:B------:R-:W-:Y:S01]  /*abb50*/  IADD3 R6, P6, PT, R21, R8, RZ ;  /* 0x0000000815067210 */ /* 0x000fe20007fde0ff */
[----:B--2---:R0:W-:Y:S04]  /*abb60*/  STL.64 [R1+0x44a0], R4 ;  /* 0x0044a00401007387 */ /* 0x0041e80000100a00 */
[----:B0-----:R-:W2:Y:S04]  /*abb70*/  LDL.LU R4, [R1+0x120] ;  /* 0x0001200001047983 */ /* 0x001ea80000300800 */
[----:B------:R-:W3:Y:S04]  /*abb80*/  LDL.LU R5, [R1+0x1c] ;  /* 0x00001c0001057983 */ /* 0x000ee80000300800 */
[----:B------:R-:W2:Y:S04]  /*abb90*/  LDL.LU R18, [R1+0x150] ;  /* 0x0001500001127983 */ /* 0x000ea80000300800 */
[----:B------:R0:W-:Y:S04]  /*abba0*/  STL [R1+0x43e0], R27 ;  /* 0x0043e01b01007387 */ /* 0x0001e80000100800 */
[----:B0-----:R-:W2:Y:S04]  /*abbb0*/  LDL.LU R27, [R1+0x20] ;  /* 0x00002000011b7983 */ /* 0x001ea80000300800 */
[----:B------:R0:W-:Y:S04]  /*abbc0*/  STL [R1+0x24], R7 ;  /* 0x0000240701007387 */ /* 0x0001e80000100800 */
[----:B------:R1:W-:Y:S01]  /*abbd0*/  STL.64 [R1+0x4480], R8 ;  /* 0x0044800801007387 */ /* 0x0003e20000100a00 */
[----:B0-----:R-:W-:-:S03]  /*abbe0*/  IMAD.X R7, R15, 0x1, R10, P6 ;  /* 0x000000010f077824 */ /* 0x001fc600030e060a */
[----:B-1----:R-:W2:Y:S01]  /*abbf0*/  LDL.LU R8, [R1+0x2c] ;  /* 0x00002c0001087983 */ /* 0x002ea20000300800 */
[----:B----4-:R-:W-:-:S03]  /*abc00*/  PRMT R9, R20, 0x5410, R29 ;  /* 0x0000541014097816 */ /* 0x010fc6000000001d */
[----:B------:R0:W-:Y:S04]  /*abc10*/  STL.64 [R1+0xa90], R6 ;  /* 0x000a900601007387 */ /* 0x0001e80000100a00 */
[----:B0-----:R-:W4:Y:S04]  /*abc20*/  LDL.LU R6, [R1+0x28] ;  /* 0x0000280001067983 */ /* 0x001f280000300800 */
[----:B------:R-:W4:Y:S04]  /*abc30*/  LDL.LU R7, [R1+0x14c] ;  /* 0x00014c0001077983 */ /* 0x000f280000300800 */
[----:B------:R-:W4:Y:S04]  /*abc40*/  LDL.LU R29, [R1+0x3c] ;  /* 0x00003c00011d7983 */ /* 0x000f280000300800 */
[----:B------:R0:W-:Y:S02]  /*abc50*/  STL [R1+0x30], R24 ;  /* 0x0000301801007387 */ /* 0x0001e40000100800 */
[----:B0-----:R-:W-:-:S02]  /*abc60*/  IADD3 R24, P6, PT, R21, R11, RZ ;  /* 0x0000000b15187210 */ /* 0x001fc40007fde0ff */
[----:B------:R0:W-:Y:S03]  /*abc70*/  STL [R1+0x12c], R9 ;  /* 0x00012c0901007387 */ /* 0x0001e60000100800 */
[----:B------:R-:W-:Y:S01]  /*abc80*/  IMAD.X R25, R15, 0x1, R12, P6 ;  /* 0x000000010f197824 */ /* 0x000fe200030e060c */
[----:B0-----:R-:W4:Y:S04]  /*abc90*/  LDL.LU R9, [R1+0x38] ;  /* 0x0000380001097983 */ /* 0x001f280000300800 */
[----:B------:R-:W4:Y:S04]  /*abca0*/  LDL.LU R20, [R1+0x15c] ;  /* 0x00015c0001147983 */ /* 0x000f280000300800 */
[----:B------:R0:W-:Y:S02]  /*abcb0*/  STL.64 [R1+0xa88], R24 ;  /* 0x000a881801007387 */ /* 0x0001e40000100a00 */
[----:B0-----:R-:W-:-:S02]  /*abcc0*/  IADD3 R24, P6, PT, R21, R13, RZ ;  /* 0x0000000d15187210 */ /* 0x001fc40007fde0ff */
[----:B------:R-:W4:Y:S03]  /*abcd0*/  LDL.LU R21, [R1+0x44bc] ;  /* 0x0044bc0001157983 */ /* 0x000f260000300800 */
[----:B------:R-:W-:Y:S02]  /*abce0*/  IMAD.X R25, R15, 0x1, R14, P6 ;  /* 0x000000010f197824 */ /* 0x000fe400030e060e */
[----:B------:R-:W4:Y:S04]  /*abcf0*/  LDL.LU R15, [R1+0x44b8] ;  /* 0x0044b800010f7983 */ /* 0x000f280000300800 */
[----:B------:R0:W-:Y:S04]  /*abd00*/  STL.64 [R1+0xac8], R24 ;  /* 0x000ac81801007387 */ /* 0x0001e80000100a00 */
[----:B0-----:R-:W4:Y:S01]  /*abd10*/  LDL.LU.64 R24, [R1+0x44b0] ;  /* 0x0044b00001187983 */ /* 0x001f220000300a00 */
[----:B------:R-:W-:-:S03]  /*abd20*/  PRMT R17, R17, 0x5410, R16 ;  /* 0x0000541011117816 */ /* 0x000fc60000000010 */
[----:B------:R-:W4:Y:S04]  /*abd30*/  LDL.LU R16, [R1+0x168] ;  /* 0x0001680001107983 */ /* 0x000f280000300800 */
[----:B------:R0:W-:Y:S04]  /*abd40*/  STL [R1+0x10], R17 ;  /* 0x0000101101007387 */ /* 0x0001e80000100800 */
[----:B0-----:R-:W4:Y:S01]  /*abd50*/  LDL.LU R17, [R1+0x44] ;  /* 0x0000440001117983 */ /* 0x001f220000300800 */
[----:B---3--:R-:W-:Y:S02]  /*abd60*/  PRMT R5, R22, 0x5410, R5 ;  /* 0x0000541016057816 */ /* 0x008fe40000000005 */
[----:B--2---:R-:W-:-:S05]  /*abd70*/  PRMT R27, R4, 0x5410, R27 ;  /* 0x00005410041b7816 */ /* 0x004fca000000001b */
[----:B------:R0:W-:Y:S04]  /*abd80*/  STL [R1+0x9c], R27 ;  /* 0x00009c1b01007387 */ /* 0x0001e80000100800 */
[----:B0-----:R-:W2:Y:S04]  /*abd90*/  LDL.LU R27, [R1+0x58] ;  /* 0x00005800011b7983 */ /* 0x001ea80000300800 */
[----:B------:R-:W-:Y:S04]  /*abda0*/  STL [R1+0x1c], R5 ;  /* 0x00001c0501007387 */ /* 0x000fe80000100800 */
[----:B------:R-:W3:Y:S01]  /*abdb0*/  LDL.LU R22, [R1+0x198] ;  /* 0x0001980001167983 */ /* 0x000ee20000300800 */
[----:B----4-:R-:W-:-:S05]  /*abdc0*/  SHF.R.S32.HI R4, RZ, 0x1f, R24 ;  /* 0x0000001fff047819 */ /* 0x010fca0000011418 */
[----:B------:R0:W-:Y:S04]  /*abdd0*/  STL [R1+0x8], R4 ;  /* 0x0000080401007387 */ /* 0x0001e80000100800 */
[----:B------:R1:W-:Y:S01]  /*abde0*/  STL [R1+0x4464], R2 ;  /* 0x0044640201007387 */ /* 0x0003e20000100800 */
[----:B0-----:R-:W-:-:S03]  /*abdf0*/  IADD3 R4, P6, PT, R24, R2, RZ ;  /* 0x0000000218047210 */ /* 0x001fc60007fde0ff */
[----:B-1----:R-:W4:Y:S02]  /*abe00*/  LDL.LU R2, [R1+0x8] ;  /* 0x0000080001027983 */ /* 0x002f240000300800 */
[----:B----4-:R-:W-:Y:S02]  /*abe10*/  IMAD.X R5, R2, 0x1, R28, P6 ;  /* 0x0000000102057824 */ /* 0x010fe400030e061c */
[----:B------:R-:W4:Y:S04]  /*abe20*/  LDL.LU R28, [R1+0x44a8] ;  /* 0x0044a800011c7983 */ /* 0x000f280000300800 */
[----:B------:R0:W-:Y:S04]  /*abe30*/  STL.64 [R1+0xa80], R4 ;  /* 0x000a800401007387 */ /* 0x0001e80000100a00 */
[----:B0-----:R-:W2:Y:S02]  /*abe40*/  LDL.LU.64 R4, [R1+0x44a0] ;  /* 0x0044a00001047983 */ /* 0x001ea40000300a00 */
[----:B--2---:R-:W-:-:S02]  /*abe50*/  PRMT R4, R4, 0x5410, R26 ;  /* 0x0000541004047816 */ /* 0x004fc4000000001a */
[----:B------:R-:W2:Y:S04]  /*abe60*/  LDL.LU R26, [R1+0x4498] ;  /* 0x00449800011a7983 */ /* 0x000ea80000300800 */
[----:B------:R0:W-:Y:S01]  /*abe70*/  STL [R1+0x18], R4 ;  /* 0x0000180401007387 */ /* 0x0001e20000100800 */
[----:B------:R-:W-:Y:S02]  /*abe80*/  PRMT R18, R18, 0x5410, R5 ;  /* 0x0000541012127816 */ /* 0x000fe40000000005 */
[----:B0-----:R-:W-:-:S03]  /*abe90*/  IADD3 R4, P6, PT, R24, R0, RZ ;  /* 0x0000000018047210 */ /* 0x001fc60007fde0ff */
[----:B------:R-:W-:Y:S02]  /*abea0*/  STL [R1+0x13c], R18 ;  /* 0x00013c1201007387 */ /* 0x000fe40000100800 */
[----:B------:R-:W-:-:S05]  /*abeb0*/  IMAD.X R5, R2, 0x1, R19, P6 ;  /* 0x0000000102057824 */ /* 0x000fca00030e0613 */
[----:B------:R0:W-:Y:S04]  /*abec0*/  STL.64 [R1+0xb18], R4 ;  /* 0x000b180401007387 */ /* 0x0001e80000100a00 */
[----:B0-----:R-:W3:Y:S04]  /*abed0*/  LDL.LU.64 R4, [R1+0x4490] ;  /* 0x0044900001047983 */ /* 0x001ee80000300a00 */
[----:B------:R-:W4:Y:S01]  /*abee0*/  LDL.LU R18, [R1+0xa8] ;  /* 0x0000a80001127983 */ /* 0x000f220000300800 */
[----:B--2---:R-:W-:Y:S02]  /*abef0*/  PRMT R26, R26, 0x5410, R8 ;  /* 0x000054101a1a7816 */ /* 0x004fe40000000008 */
[----:B------:R-:W-:-:S02]  /*abf00*/  PRMT R8, R7, 0x5410, R6 ;  /* 0x0000541007087816 */ /* 0x000fc40000000006 */
[----:B------:R-:W-:Y:S01]  /*abf10*/  IADD3 R6, P6, PT, R24, R3, RZ ;  /* 0x0000000318067210 */ /* 0x000fe20007fde0ff */
[----:B------:R0:W-:Y:S04]  /*abf20*/  STL [R1+0x43c0], R26 ;  /* 0x0043c01a01007387 */ /* 0x0001e80000100800 */
[----:B0-----:R-:W2:Y:S04]  /*abf30*/  LDL.LU R26, [R1+0x4c] ;  /* 0x00004c00011a7983 */ /* 0x001ea80000300800 */
[----:B------:R-:W-:Y:S01]  /*abf40*/  STL [R1+0x14], R8 ;  /* 0x0000140801007387 */ /* 0x000fe20000100800 */
[----:B---3--:R-:W-:-:S05]  /*abf50*/  IMAD.X R7, R2, 0x1, R4, P6 ;  /* 0x0000000102077824 */ /* 0x008fca00030e0604 */
[----:B------:R0:W-:Y:S04]  /*abf60*/  STL.64 [R1+0xb10], R6 ;  /* 0x000b100601007387 */ /* 0x0001e80000100a00 */
[----:B0-----:R-:W3:Y:S01]  /*abf70*/  LDL.LU.64 R6, [R1+0x4488] ;  /* 0x0044880001067983 */ /* 0x001ee20000300a00 */
[----:B----4-:R-:W-:Y:S02]  /*abf80*/  PRMT R28, R28, 0x5410, R29 ;  /* 0x000054101c1c7816 */ /* 0x010fe4000000001d */
[----:B------:R-:W-:Y:S01]  /*abf90*/  PRMT R9, R20, 0x5410, R9 ;  /* 0x0000541014097816 */ /* 0x000fe20000000009 */
[----:B------:R-:W4:Y:S01]  /*abfa0*/  LDL.LU R29, [R1+0x64] ;  /* 0x00006400011d7983 */ /* 0x000f220000300800 */
[----:B------:R-:W-:-:S03]  /*abfb0*/  IADD3 R8, P6, PT, R24, R5, RZ ;  /* 0x0000000518087210 */ /* 0x000fc60007fde0ff */
[----:B------:R0:W-:Y:S01]  /*abfc0*/  STL [R1+0x43bc], R28 ;  /* 0x0043bc1c01007387 */ /* 0x0001e20000100800 */
[----:B------:R-:W-:-:S03]  /*abfd0*/  PRMT R16, R16, 0x5410, R25 ;  /* 0x0000541010107816 */ /* 0x000fc60000000019 */
[----:B0-----:R-:W2:Y:S04]  /*abfe0*/  LDL.LU R28, [R1+0x1d0] ;  /* 0x0001d000011c7983 */ /* 0x001ea80000300800 */
[----:B------:R-:W2:Y:S04]  /*abff0*/  LDL.LU R20, [R1+0x60] ;  /* 0x0000600001147983 */ /* 0x000ea80000300800 */
[----:B------:R3:W-:Y:S02]  /*ac000*/  STL [R1+0x148], R9 ;  /* 0x0001480901007387 */ /* 0x0007e40000100800 */
[----:B---3--:R-:W-:-:S05]  /*ac010*/  IMAD.X R9, R2, 0x1, R6, P6 ;  /* 0x0000000102097824 */ /* 0x008fca00030e0606 */
[----:B------:R0:W-:Y:S04]  /*ac020*/  STL.64 [R1+0xb98], R8 ;  /* 0x000b980801007387 */ /* 0x0001e80000100a00 */
[----:B0-----:R-:W3:Y:S04]  /*ac030*/  LDL.LU.64 R8, [R1+0x4480] ;  /* 0x0044800001087983 */ /* 0x001ee80000300a00 */
[----:B------:R-:W2:Y:S02]  /*ac040*/  LDL.LU R25, [R1+0x4478] ;  /* 0x0044780001197983 */ /* 0x000ea40000300800 */
[----:B--2---:R-:W-:-:S05]  /*ac050*/  PRMT R25, R25, 0x5410, R17 ;  /* 0x0000541019197816 */ /* 0x004fca0000000011 */
[----:B------:R0:W-:Y:S04]  /*ac060*/  STL [R1+0x43b0], R25 ;  /* 0x0043b01901007387 */ /* 0x0001e80000100800 */
[----:B------:R1:W-:Y:S04]  /*ac070*/  STL [R1+0x14c], R16 ;  /* 0x00014c1001007387 */ /* 0x0003e80000100800 */
[----:B0-----:R-:W2:Y:S01]  /*ac080*/  LDL.LU R25, [R1+0x50] ;  /* 0x0000500001197983 */ /* 0x001ea20000300800 */
[----:B-1----:R-:W-:-:S03]  /*ac090*/  IADD3 R16, P6, PT, R24, R7, RZ ;  /* 0x0000000718107210 */ /* 0x002fc60007fde0ff */
[----:B------:R0:W-:Y:S02]  /*ac0a0*/  STL.64 [R1+0x4450], R6 ;  /* 0x0044500601007387 */ /* 0x0001e40000100a00 */
[----:B---3--:R-:W-:Y:S02]  /*ac0b0*/  IMAD.X R17, R2, 0x1, R9, P6 ;  /* 0x0000000102117824 */ /* 0x008fe400030e0609 */
[----:B0-----:R-:W3:Y:S04]  /*ac0c0*/  LDL.LU R7, [R1+0x54] ;  /* 0x0000540001077983 */ /* 0x001ee80000300800 */
[----:B------:R0:W-:Y:S04]  /*ac0d0*/  STL.64 [R1+0xc08], R16 ;  /* 0x000c081001007387 */ /* 0x0001e80000100a00 */
[----:B0-----:R-:W2:Y:S01]  /*ac0e0*/  LDL.LU.64 R16, [R1+0x4470] ;  /* 0x0044700001107983 */ /* 0x001ea20000300a00 */
[----:B---3--:R-:W-:-:S02]  /*ac0f0*/  PRMT R7, R22, 0x5410, R7 ;  /* 0x0000541016077816 */ /* 0x008fc40000000007 */
[----:B--2---:R-:W-:Y:S02]  /*ac100*/  PRMT R6, R17, 0x5410, R27 ;  /* 0x0000541011067816 */ /* 0x004fe4000000001b */
[----:B------:R-:W2:Y:S04]  /*ac110*/  LDL.LU R17, [R1+0x446c] ;  /* 0x00446c0001117983 */ /* 0x000ea80000300800 */
[----:B------:R-:W3:Y:S04]  /*ac120*/  LDL.LU R27, [R1+0x264] ;  /* 0x00026400011b7983 */ /* 0x000ee80000300800 */
[----:B------:R0:W-:Y:S04]  /*ac130*/  STL [R1+0x154], R6 ;  /* 0x0001540601007387 */ /* 0x0001e80000100800 */
[----:B------:R-:W3:Y:S01]  /*ac140*/  LDL.LU R22, [R1+0x70] ;  /* 0x0000700001167983 */ /* 0x000ee20000300800 */
[----:B0-----:R-:W-:-:S03]  /*ac150*/  IADD3 R6, P6, PT, R24, R8, RZ ;  /* 0x0000000818067210 */ /* 0x001fc60007fde0ff */
[----:B------:R0:W-:Y:S04]  /*ac160*/  STL [R1+0x158], R7 ;  /* 0x0001580701007387 */ /* 0x0001e80000100800 */
[----:B------:R1:W-:Y:S01]  /*ac170*/  STL.64 [R1+0x4440], R8 ;  /* 0x0044400801007387 */ /* 0x0003e20000100a00 */
[----:B0-----:R-:W-:-:S05]  /*ac180*/  IMAD.X R7, R2, 0x1, R10, P6 ;  /* 0x0000000102077824 */ /* 0x001fca00030e060a */
[----:B------:R0:W-:Y:S01]  /*ac190*/  STL.64 [R1+0xc00], R6 ;  /* 0x000c000601007387 */ /* 0x0001e20000100a00 */
[----:B-1----:R-:W-:-:S05]  /*ac1a0*/  IADD3 R8, P6, PT, R24, R11, RZ ;  /* 0x0000000b18087210 */ /* 0x002fca0007fde0ff */
[----:B------:R-:W-:Y:S01]  /*ac1b0*/  IMAD.X R9, R2, 0x1, R12, P6 ;  /* 0x0000000102097824 */ /* 0x000fe200030e060c */
[----:B0-----:R-:W-:-:S05]  /*ac1c0*/  PRMT R6, R28, 0x5410, R25 ;  /* 0x000054101c067816 */ /* 0x001fca0000000019 */
[----:B------:R0:W-:Y:S04]  /*ac1d0*/  STL [R1+0x15c], R6 ;  /* 0x00015c0601007387 */ /* 0x0001e80000100800 */
[----:B0-----:R-:W3:Y:S04]  /*ac1e0*/  LDL.LU R6, [R1+0x3c4] ;  /* 0x0003c40001067983 */ /* 0x001ee80000300800 */
[----:B------:R-:W3:Y:S04]  /*ac1f0*/  LDL.LU R7, [R1+0x78] ;  /* 0x0000780001077983 */ /* 0x000ee80000300800 */
[----:B------:R0:W-:Y:S02]  /*ac200*/  STL.64 [R1+0xc88], R8 ;  /* 0x000c880801007387 */ /* 0x0001e40000100a00 */
[----:B0-----:R-:W-:-:S02]  /*ac210*/  IADD3 R8, P6, PT, R24, R13, RZ ;  /* 0x0000000d18087210 */ /* 0x001fc40007fde0ff */
[----:B------:R-:W3:Y:S04]  /*ac220*/  LDL.LU R24, [R1+0x4468] ;  /* 0x0044680001187983 */ /* 0x000ee80000300800 */
[----:B------:R-:W3:Y:S01]  /*ac230*/  LDL.LU R25, [R1+0x290] ;  /* 0x0002900001197983 */ /* 0x000ee20000300800 */
[----:B------:R-:W-:-:S03]  /*ac240*/  IMAD.X R9, R2, 0x1, R14, P6 ;  /* 0x0000000102097824 */ /* 0x000fc600030e060e */
[----:B------:R0:W-:Y:S01]  /*ac250*/  STL.64 [R1+0x4420], R12 ;  /* 0x0044200c01007387 */ /* 0x0001e20000100a00 */
[----:B----4-:R-:W-:-:S03]  /*ac260*/  PRMT R16, R16, 0x5410, R29 ;  /* 0x0000541010107816 */ /* 0x010fc6000000001d */
[----:B0-----:R-:W4:Y:S04]  /*ac270*/  LDL R12, [R1+0x4] ;  /* 0x00000400010c7983 */ /* 0x001f280000100800 */
[----:B------:R-:W4:Y:S04]  /*ac280*/  LDL.LU R13, [R1+0x74] ;  /* 0x00007400010d7983 */ /* 0x000f280000300800 */
[----:B------:R-:W4:Y:S04]  /*ac290*/  LDL.LU R2, [R1+0x4464] ;  /* 0x0044640001027983 */ /* 0x000f280000300800 */
[----:B------:R-:W4:Y:S01]  /*ac2a0*/  LDL.LU R28, [R1+0x7c] ;  /* 0x00007c00011c7983 */ /* 0x000f220000300800 */
[----:B--2---:R-:W-:-:S05]  /*ac2b0*/  PRMT R17, R17, 0x5410, R26 ;  /* 0x0000541011117816 */ /* 0x004fca000000001a */
[----:B------:R-:W-:Y:S04]  /*ac2c0*/  STL.64 [R1+0x4390], R16 ;  /* 0x0043901001007387 */ /* 0x000fe80000100a00 */
[----:B------:R3:W-:Y:S02]  /*ac2d0*/  STL.64 [R1+0xc40], R8 ;  /* 0x000c400801007387 */ /* 0x0007e40000100a00 */
[----:B---3--:R-:W-:Y:S02]  /*ac2e0*/  PRMT R8, R24, 0x5410, R20 ;  /* 0x0000541018087816 */ /* 0x008fe40000000014 */
[----:B------:R-:W2:Y:S01]  /*ac2f0*/  LDL.LU R24, [R1+0x4460] ;  /* 0x0044600001187983 */ /* 0x000ea20000300800 */
[----:B------:R-:W-:Y:S02]  /*ac300*/  PRMT R15, R15, 0x5410, R21 ;  /* 0x000054100f0f7816 */ /* 0x000fe40000000015 */
[----:B------:R-:W-:Y:S01]  /*ac310*/  SHF.R.S32.HI R21, RZ, 0x1f, R18 ;  /* 0x0000001fff157819 */ /* 0x000fe20000011412 */
[----:B------:R-:W3:Y:S04]  /*ac320*/  LDL.LU R20, [R1+0x3c8] ;  /* 0x0003c80001147983 */ /* 0x000ee80000300800 */
[----:B------:R0:W-:Y:S04]  /*ac330*/  STL [R1+0x168], R8 ;  /* 0x0001680801007387 */ /* 0x0001e80000100800 */
[----:B0-----:R-:W3:Y:S04]  /*ac340*/  LDL.LU R8, [R1+0x380] ;  /* 0x0003800001087983 */ /* 0x001ee80000300800 */
[----:B------:R-:W3:Y:S01]  /*ac350*/  LDL.LU R29, [R1+0x2c8] ;  /* 0x0002c800011d7983 */ /* 0x000ee20000300800 */
[----:B----4-:R-:W-:-:S03]  /*ac360*/  IADD3 R16, P6, PT, R18, R2, RZ ;  /* 0x0000000212107210 */ /* 0x010fc60007fde0ff */
[----:B------:R-:W4:Y:S01]  /*ac370*/  LDL.LU R9, [R1+0x298] ;  /* 0x0002980001097983 */ /* 0x000f220000300800 */
[----:B------:R-:W-:Y:S01]  /*ac380*/  PRMT R13, R27, 0x5410, R13 ;  /* 0x000054101b0d7816 */ /* 0x000fe2000000000d */
[----:B------:R-:W-:Y:S02]  /*ac390*/  IMAD.X R17, R21, 0x1, R12, P6 ;  /* 0x0000000115117824 */ /* 0x000fe400030e060c */
[----:B------:R-:W3:Y:S04]  /*ac3a0*/  LDL.LU R26, [R1+0x8c] ;  /* 0x00008c00011a7983 */ /* 0x000ee80000300800 */
[----:B------:R-:W-:Y:S04]  /*ac3b0*/  STL [R1+0x4398], R15 ;  /* 0x0043980f01007387 */ /* 0x000fe80000100800 */
[----:B------:R0:W-:Y:S04]  /*ac3c0*/  STL.64 [R1+0xc80], R16 ;  /* 0x000c801001007387 */ /* 0x0001e80000100a00 */
[----:B0-----:R-:W3:Y:S04]  /*ac3d0*/  LDL.LU R16, [R1+0xda8] ;  /* 0x000da80001107983 */ /* 0x001ee80000300800 */
[----:B------:R-:W-:Y:S01]  /*ac3e0*/  STL [R1+0x170], R13 ;  /* 0x0001700d01007387 */ /* 0x000fe20000100800 */
[----:B--2---:R-:W-:-:S03]  /*ac3f0*/  PRMT R12, R24, 0x5410, R22 ;  /* 0x00005410180c7816 */ /* 0x004fc60000000016 */
[----:B------:R-:W2:Y:S04]  /*ac400*/  LDL.LU R24, [R1+0x445c] ;  /* 0x00445c0001187983 */ /* 0x000ea80000300800 */
[----:B------:R-:W3:Y:S04]  /*ac410*/  LDL.LU R15, [R1+0xda4] ;  /* 0x000da400010f7983 */ /* 0x000ee80000300800 */
[----:B------:R-:W3:Y:S04]  /*ac420*/  LDL.LU R17, [R1+0x2c4] ;  /* 0x0002c40001117983 */ /* 0x000ee80000300800 */
[----:B------:R0:W-:Y:S04]  /*ac430*/  STL [R1+0x174], R12 ;  /* 0x0001740c01007387 */ /* 0x0001e80000100800 */
[----:B------:R-:W3:Y:S04]  /*ac440*/  LDL.LU R27, [R1+0xb4] ;  /* 0x0000b400011b7983 */ /* 0x000ee80000300800 */
[----:B------:R-:W3:Y:S01]  /*ac450*/  LDL.LU R22, [R1+0x2b8] ;  /* 0x0002b80001167983 */ /* 0x000ee20000300800 */
[----:B0-----:R-:W-:-:S05]  /*ac460*/  IADD3 R12, P6, PT, R18, R0, RZ ;  /* 0x00000000120c7210 */ /* 0x001fca0007fde0ff */
[----:B------:R-:W-:Y:S02]  /*ac470*/  IMAD.X R13, R21, 0x1, R19, P6 ;  /* 0x00000001150d7824 */ /* 0x000fe400030e0613 */
[----:B------:R-:W3:Y:S01]  /*ac480*/  LDL.LU R19, [R1+0x4458] ;  /* 0x0044580001137983 */ /* 0x000ee20000300800 */
[----:B--2---:R-:W-:-:S05]  /*ac490*/  PRMT R24, R24, 0x5410, R7 ;  /* 0x0000541018187816 */ /* 0x004fca0000000007 */
[----:B------:R0:W-:Y:S04]  /*ac4a0*/  STL [R1+0x4384], R24 ;  /* 0x0043841801007387 */ /* 0x0001e80000100800 */
[----:B------:R1:W-:Y:S04]  /*ac4b0*/  STL.64 [R1+0xc78], R12 ;  /* 0x000c780c01007387 */ /* 0x0003e80000100a00 */
[----:B0-----:R-:W2:Y:S01]  /*ac4c0*/  LDL.LU R24, [R1+0x88] ;  /* 0x0000880001187983 */ /* 0x001ea20000300800 */
[----:B------:R-:W-:-:S04]  /*ac4d0*/  LOP3.LUT R6, R6, 0xffff, RZ, 0xc0, !PT ;  /* 0x0000ffff06067812 */ /* 0x000fc800078ec0ff */
[--C-:B------:R-:W-:Y:S01]  /*ac4e0*/  PRMT R7, R25, 0x4210, R6.reuse ;  /* 0x0000421019077816 */ /* 0x100fe20000000006 */
[----:B-1----:R-:W4:Y:S04]  /*ac4f0*/  LDL.LU R12, [R1+0xda0] ;  /* 0x000da000010c7983 */ /* 0x002f280000300800 */
[----:B------:R-:W4:Y:S04]  /*ac500*/  LDL.LU R13, [R1+0x3e0] ;  /* 0x0003e000010d7983 */ /* 0x000f280000300800 */
[----:B------:R0:W-:Y:S04]  /*ac510*/  STL [R1+0x2d0], R7 ;  /* 0x0002d00701007387 */ /* 0x0001e80000100800 */
[----:B------:R-:W4:Y:S01]  /*ac520*/  LDL.LU R25, [R1+0x2b4] ;  /* 0x0002b40001197983 */ /* 0x000f220000300800 */
[----:B0-----:R-:W-:-:S02]  /*ac530*/  PRMT R7, R28, 0x5210, R6 ;  /* 0x000052101c077816 */ /* 0x001fc40000000006 */
[----:B------:R-:W-:Y:S01]  /*ac540*/  IADD3 R6, P6, PT, R18, R3, RZ ;  /* 0x0000000312067210 */ /* 0x000fe20007fde0ff */
[----:B------:R-:W4:Y:S04]  /*ac550*/  LDL.LU R28, [R1+0x2b0] ;  /* 0x0002b000011c7983 */ /* 0x000f280000300800 */
[----:B------:R0:W-:Y:S01]  /*ac560*/  STL [R1+0x290], R7 ;  /* 0x0002900701007387 */ /* 0x0001e20000100800 */
[----:B---3--:R-:W-:Y:S01]  /*ac570*/  LOP3.LUT R20, R20, 0xffff, RZ, 0xc0, !PT ;  /* 0x0000ffff14147812 */ /* 0x008fe200078ec0ff */
[----:B0-----:R-:W-:-:S05]  /*ac580*/  IMAD.X R7, R21, 0x1, R4, P6 ;  /* 0x0000000115077824 */ /* 0x001fca00030e0604 */
[----:B------:R0:W-:Y:S01]  /*ac590*/  STL.64 [R1+0xd38], R6 ;  /* 0x000d380601007387 */ /* 0x0001e20000100a00 */
[----:B------:R-:W-:-:S03]  /*ac5a0*/  PRMT R29, R29, 0x4210, R20 ;  /* 0x000042101d1d7816 */ /* 0x000fc60000000014 */
[----:B0-----:R-:W3:Y:S04]  /*ac5b0*/  LDL.LU.64 R6, [R1+0x4450] ;  /* 0x0044500001067983 */ /* 0x001ee80000300a00 */
[----:B------:R0:W-:Y:S04]  /*ac5c0*/  STL [R1+0x2d4], R29 ;  /* 0x0002d41d01007387 */ /* 0x0001e80000100800 */
[----:B0-----:R-:W3:Y:S01]  /*ac5d0*/  LDL.LU R29, [R1+0x444c] ;  /* 0x00444c00011d7983 */ /* 0x001ee20000300800 */
[----:B--2---:R-:W-:-:S03]  /*ac5e0*/  PRMT R24, R24, 0x5210, R20 ;  /* 0x0000521018187816 */ /* 0x004fc60000000014 */
[----:B------:R-:W2:Y:S01]  /*ac5f0*/  LDL.LU R20, [R1+0x4448] ;  /* 0x0044480001147983 */ /* 0x000ea20000300800 */
[----:B------:R-:W-:-:S03]  /*ac600*/  LOP3.LUT R8, R8, 0xffff, RZ, 0xc0, !PT ;  /* 0x0000ffff08087812 */ /* 0x000fc600078ec0ff */
[----:B------:R0:W-:Y:S01]  /*ac610*/  STL [R1+0x294], R24 ;  /* 0x0002941801007387 */ /* 0x0001e20000100800 */
[--C-:B----4-:R-:W-:Y:S02]  /*ac620*/  PRMT R9, R9, 0x4210, R8.reuse ;  /* 0x0000421009097816 */ /* 0x110fe40000000008 */
[----:B------:R-:W-:Y:S02]  /*ac630*/  LOP3.LUT R16, R16, 0xffff, RZ, 0xc0, !PT ;  /* 0x0000ffff10107812 */ /* 0x000fe400078ec0ff */
[----:B0-----:R-:W-:Y:S02]  /*ac640*/  PRMT R24, R26, 0x5210, R8 ;  /* 0x000052101a187816 */ /* 0x001fe40000000008 */
[----:B------:R-:W-:Y:S01]  /*ac650*/  IADD3 R8, P6, PT, R18, R5, RZ ;  /* 0x0000000512087210 */ /* 0x000fe20007fde0ff */
[----:B------:R-:W4:Y:S04]  /*ac660*/  LDL.LU R26, [R1+0x2ac] ;  /* 0x0002ac00011a7983 */ /* 0x000f280000300800 */
[----:B------:R-:W-:Y:S01]  /*ac670*/  STL [R1+0x2d8], R9 ;  /* 0x0002d80901007387 */ /* 0x000fe20000100800 */
[----:B------:R-:W-:-:S03]  /*ac680*/  PRMT R17, R17, 0x4210, R16 ;  /* 0x0000421011117816 */ /* 0x000fc60000000010 */
[----:B------:R-:W-:Y:S04]  /*ac690*/  STL [R1+0x298], R24 ;  /* 0x0002981801007387 */ /* 0x000fe80000100800 */
[----:B------:R0:W-:Y:S01]  /*ac6a0*/  STL [R1+0x4408], R5 ;  /* 0x0044080501007387 */ /* 0x0001e20000100800 */
[----:B------:R-:W-:-:S03]  /*ac6b0*/  LOP3.LUT R15, R15, 0xffff, RZ, 0xc0, !PT ;  /* 0x0000ffff0f0f7812 */ /* 0x000fc600078ec0ff */
[----:B0-----:R-:W4:Y:S01]  /*ac6c0*/  LDL.LU R5, [R1+0x394] ;  /* 0x0003940001057983 */ /* 0x001f220000300800 */
[----:B---3--:R-:W-:-:S05]  /*ac6d0*/  IMAD.X R9, R21, 0x1, R6, P6 ;  /* 0x0000000115097824 */ /* 0x008fca00030e0606 */
[----:B------:R0:W-:Y:S04]  /*ac6e0*/  STL.64 [R1+0xd30], R8 ;  /* 0x000d300801007387 */ /* 0x0001e80000100a00 */
[----:B0-----:R-:W3:Y:S04]  /*ac6f0*/  LDL.LU.64 R8, [R1+0x4440] ;  /* 0x0044400001087983 */ /* 0x001ee80000300a00 */
[----:B------:R-:W4:Y:S04]  /*ac700*/  LDL.LU R24, [R1+0x2a8] ;  /* 0x0002a80001187983 */ /* 0x000f280000300800 */
[----:B------:R0:W-:Y:S02]  /*ac710*/  STL [R1+0x2c0], R17 ;  /* 0x0002c01101007387 */ /* 0x0001e40000100800 */
[----:B0-----:R-:W-:-:S02]  /*ac720*/  PRMT R17, R27, 0x5210, R16 ;  /* 0x000052101b117816 */ /* 0x001fc40000000010 */
[----:B------:R-:W-:-:S03]  /*ac730*/  PRMT R16, R22, 0x4210, R15 ;  /* 0x0000421016107816 */ /* 0x000fc6000000000f */
[----:B------:R-:W-:Y:S01]  /*ac740*/  STL [R1+0x280], R17 ;  /* 0x0002801101007387 */ /* 0x000fe20000100800 */
[----:B--2---:R-:W-:-:S03]  /*ac750*/  PRMT R15, R20, 0x5210, R15 ;  /* 0x00005210140f7816 */ /* 0x004fc6000000000f */
[----:B------:R-:W2:Y:S01]  /*ac760*/  LDL.LU R20, [R1+0x4438] ;  /* 0x0044380001147983 */ /* 0x000ea20000300800 */
[----:B------:R-:W-:Y:S01]  /*ac770*/  IADD3 R22, P6, PT, R18, R7, RZ ;  /* 0x0000000712167210 */ /* 0x000fe20007fde0ff */
[----:B------:R-:W-:Y:S01]  /*ac780*/  IMAD.MOV.U32 R27, RZ, RZ, R23 ;  /* 0x000000ffff1b7224 */ /* 0x000fe200078e0017 */
[----:B------:R-:W-:Y:S01]  /*ac790*/  LOP3.LUT R12, R12, 0xffff, RZ, 0xc0, !PT ;  /* 0x0000ffff0c0c7812 */ /* 0x000fe200078ec0ff */
[----:B------:R0:W-:Y:S04]  /*ac7a0*/  STL [R1+0x2c4], R16 ;  /* 0x0002c41001007387 */ /* 0x0001e80000100800 */
[----:B0-----:R-:W4:Y:S04]  /*ac7b0*/  LDL.LU R16, [R1+0xe1c] ;  /* 0x000e1c0001107983 */ /* 0x001f280000300800 */
[----:B------:R0:W-:Y:S04]  /*ac7c0*/  STL [R1+0x284], R15 ;  /* 0x0002840f01007387 */ /* 0x0001e80000100800 */
[----:B------:R1:W-:Y:S01]  /*ac7d0*/  STL.64 [R1+0x4410], R6 ;  /* 0x0044100601007387 */ /* 0x0003e20000100a00 */
[----:B0-----:R-:W-:-:S02]  /*ac7e0*/  PRMT R15, R25, 0x4210, R12 ;  /* 0x00004210190f7816 */ /* 0x001fc4000000000c */
[----:B-1----:R-:W-:Y:S01]  /*ac7f0*/  LOP3.LUT R6, R13, 0xffff, RZ, 0xc0, !PT ;  /* 0x0000ffff0d067812 */ /* 0x002fe200078ec0ff */
[----:B------:R-:W4:Y:S03]  /*ac800*/  LDL.LU R7, [R1+0x3e8] ;  /* 0x0003e80001077983 */ /* 0x000f260000300800 */
[----:B------:R-:W-:Y:S01]  /*ac810*/  PRMT R29, R29, 0x5210, R6 ;  /* 0x000052101d1d7816 */ /* 0x000fe20000000006 */
[----:B---3--:R-:W-:-:S05]  /*ac820*/  IMAD.X R23, R21, 0x1, R9, P6 ;  /* 0x0000000115177824 */ /* 0x008fca00030e0609 */
[----:B------:R0:W-:Y:S04]  /*ac830*/  STL.64 [R1+0xda8], R22 ;  /* 0x000da81601007387 */ /* 0x0001e80000100a00 */
[----:B0-----:R-:W3:Y:S01]  /*ac840*/  LDL.LU.64 R22, [R1+0x4430] ;  /* 0x0044300001167983 */ /* 0x001ee20000300a00 */
[----:B--2---:R-:W-:-:S03]  /*ac850*/  PRMT R13, R20, 0x5210, R12 ;  /* 0x00005210140d7816 */ /* 0x004fc6000000000c */
[----:B------:R-:W2:Y:S01]  /*ac860*/  LDL.LU R20, [R1+0x4428] ;  /* 0x0044280001147983 */ /* 0x000ea20000300800 */
[----:B------:R-:W-:-:S03]  /*ac870*/  PRMT R12, R28, 0x4210, R6 ;  /* 0x000042101c0c7816 */ /* 0x000fc60000000006 */
[----:B------:R0:W-:Y:S04]  /*ac880*/  STL [R1+0x2c8], R15 ;  /* 0x0002c80f01007387 */ /* 0x0001e80000100800 */
[----:B------:R-:W2:Y:S04]  /*ac890*/  LDL.LU R17, [R1+0xe4] ;  /* 0x0000e40001117983 */ /* 0x000ea80000300800 */
[----:B------:R-:W-:Y:S04]  /*ac8a0*/  STL [R1+0x288], R13 ;  /* 0x0002880d01007387 */ /* 0x000fe80000100800 */
[----:B------:R-:W2:Y:S04]  /*ac8b0*/  LDL.LU R25, [R1+0xe20] ;  /* 0x000e200001197983 */ /* 0x000ea80000300800 */
[----:B------:R1:W-:Y:S04]  /*ac8c0*/  STL [R1+0x2b0], R12 ;  /* 0x0002b00c01007387 */ /* 0x0003e80000100800 */
[----:B0-----:R-:W2:Y:S04]  /*ac8d0*/  LDL.LU R15, [R1+0xac] ;  /* 0x0000ac00010f7983 */ /* 0x001ea80000300800 */
[----:B------:R-:W2:Y:S01]  /*ac8e0*/  LDL.LU R28, [R1+0xe18] ;  /* 0x000e1800011c7983 */ /* 0x000ea20000300800 */
[----:B-1----:R-:W-:-:S03]  /*ac8f0*/  IADD3 R12, P6, PT, R18, R8, RZ ;  /* 0x00000008120c7210 */ /* 0x002fc60007fde0ff */
[----:B------:R-:W-:Y:S02]  /*ac900*/  STL [R1+0x4288], R29 ;  /* 0x0042881d01007387 */ /* 0x000fe40000100800 */
[----:B------:R-:W-:Y:S02]  /*ac910*/  IMAD.X R13, R21, 0x1, R10, P6 ;  /* 0x00000001150d7824 */ /* 0x000fe400030e060a */
[----:B------:R-:W-:Y:S04]  /*ac920*/  STL.64 [R1+0x4400], R8 ;  /* 0x0044000801007387 */ /* 0x000fe80000100a00 */
[----:B------:R0:W-:Y:S04]  /*ac930*/  STL.64 [R1+0xda0], R12 ;  /* 0x000da00c01007387 */ /* 0x0001e80000100a00 */
[----:B0-----:R-:W2:Y:S01]  /*ac940*/  LDL.LU.64 R12, [R1+0x4420] ;  /* 0x00442000010c7983 */ /* 0x001ea20000300a00 */
[----:B----4-:R-:W-:-:S02]  /*ac950*/  LOP3.LUT R6, R7, 0xffff, RZ, 0xc0, !PT ;  /* 0x0000ffff07067812 */ /* 0x010fc400078ec0ff */
[----:B------:R-:W-:Y:S02]  /*ac960*/  LOP3.LUT R5, R5, 0xffff, RZ, 0xc0, !PT ;  /* 0x0000ffff05057812 */ /* 0x000fe400078ec0ff */
[--C-:B------:R-:W-:Y:S02]  /*ac970*/  PRMT R7, R26, 0x4210, R6.reuse ;  /* 0x000042101a077816 */ /* 0x100fe40000000006 */
[----:B------:R-:W4:Y:S04]  /*ac980*/  LDL.LU R26, [R1+0x29c] ;  /* 0x00029c00011a7983 */ /* 0x000f280000300800 */
[----:B------:R-:W-:Y:S01]  /*ac990*/  STL [R1+0x2b4], R7 ;  /* 0x0002b40701007387 */ /* 0x000fe20000100800 */
[----:B---3--:R-:W-:Y:S02]  /*ac9a0*/  PRMT R22, R22, 0x5210, R6 ;  /* 0x0000521016167816 */ /* 0x008fe40000000006 */
[----:B------:R-:W-:-:S02]  /*ac9b0*/  PRMT R23, R23, 0x5210, R5 ;  /* 0x0000521017177816 */ /* 0x000fc40000000005 */
[----:B------:R-:W-:Y:S01]  /*ac9c0*/  PRMT R6, R24, 0x4210, R5 ;  /* 0x0000421018067816 */ /* 0x000fe20000000005 */
[----:B------:R-:W-:Y:S04]  /*ac9d0*/  STL [R1+0x428c], R22 ;  /* 0x00428c1601007387 */ /* 0x000fe80000100800 */
[----:B------:R-:W-:Y:S04]  /*ac9e0*/  STL [R1+0x4290], R23 ;  /* 0x0042901701007387 */ /* 0x000fe80000100800 */
[----:B------:R0:W-:Y:S02]  /*ac9f0*/  STL [R1+0x2b8], R6 ;  /* 0x0002b80601007387 */ /* 0x0001e40000100800 */
[----:B0-----:R-:W-:-:S02]  /*aca00*/  IADD3 R6, P6, PT, R18, R11, RZ ;  /* 0x0000000b12067210 */ /* 0x001fc40007fde0ff */
[----:B------:R-:W-:Y:S03]  /*aca10*/  STL.64 [R1+0x43f8], R10 ;  /* 0x0043f80a01007387 */ /* 0x000fe60000100a00 */
[----:B--2---:R-:W-:-:S05]  /*aca20*/  IMAD.X R7, R21, 0x1, R12, P6 ;  /* 0x0000000115077824 */ /* 0x004fca00030e060c */
[----:B------:R0:W-:Y:S02]  /*aca30*/  STL.64 [R1+0xe28], R6 ;  /* 0x000e280601007387 */ /* 0x0001e40000100a00 */
[----:B0-----:R-:W-:Y:S02]  /*aca40*/  IADD3 R6, P6, PT, R18, R13, RZ ;  /* 0x0000000d12067210 */ /* 0x001fe40007fde0ff */
[----:B------:R-:W2:Y:S03]  /*aca50*/  LDL.LU R18, [R1+0x441c] ;  /* 0x00441c0001127983 */ /* 0x000ea60000300800 */
[----:B------:R-:W-:Y:S02]  /*aca60*/  IMAD.X R7, R21, 0x1, R14, P6 ;  /* 0x0000000115077824 */ /* 0x000fe400030e060e */
[----:B------:R-:W3:Y:S04]  /*aca70*/  LDL.LU R21, [R1+0x4418] ;  /* 0x0044180001157983 */ /* 0x000ee80000300800 */
[----:B------:R0:W-:Y:S04]  /*aca80*/  STL.64 [R1+0xde0], R6 ;  /* 0x000de00601007387 */ /* 0x0001e80000100a00 */
[----:B------:R-:W2:Y:S04]  /*aca90*/  LDL.LU R9, [R1+0x4b4] ;  /* 0x0004b40001097983 */ /* 0x000ea80000300800 */
[----:B------:R-:W2:Y:S01]  /*acaa0*/  LDL.LU R8, [R1+0x4b0] ;  /* 0x0004b00001087983 */ /* 0x000ea20000300800 */
[----:B0-----:R-:W-:-:S03]  /*acab0*/  LOP3.LUT R6, R16, 0xffff, RZ, 0xc0, !PT ;  /* 0x0000ffff10067812 */ /* 0x001fc600078ec0ff */
[----:B------:R-:W2:Y:S01]  /*acac0*/  LDL.LU R23, [R1+0x28c] ;  /* 0x00028c0001177983 */ /* 0x000ea20000300800 */
[----:B------:R-:W-:-:S03]  /*acad0*/  PRMT R20, R20, 0x4210, R6 ;  /* 0x0000421014147816 */ /* 0x000fc60000000006 */
[----:B------:R-:W2:Y:S01]  /*acae0*/  LDL.LU R5, [R1+0x100] ;  /* 0x0001000001057983 */ /* 0x000ea20000300800 */
[----:B------:R-:W-:Y:S02]  /*acaf0*/  PRMT R7, R17, 0x5210, R6 ;  /* 0x0000521011077816 */ /* 0x000fe40000000006 */
[----:B------:R-:W-:Y:S01]  /*acb00*/  LOP3.LUT R6, R25, 0xffff, RZ, 0xc0, !PT ;  /* 0x0000ffff19067812 */ /* 0x000fe200078ec0ff */
[----:B------:R0:W-:Y:S03]  /*acb10*/  STL [R1+0x42e8], R20 ;  /* 0x0042e81401007387 */ /* 0x0001e60000100800 */
[----:B------:R-:W-:Y:S01]  /*acb20*/  PRMT R19, R19, 0x5210, R6 ;  /* 0x0000521013137816 */ /* 0x000fe20000000006 */
[----:B0-----:R-:W2:Y:S04]  /*acb30*/  LDL R20, [R1+0x4] ;  /* 0x0000040001147983 */ /* 0x001ea80000100800 */
[----:B------:R-:W2:Y:S04]  /*acb40*/  LDL.LU R29, [R1+0x27c] ;  /* 0x00027c00011d7983 */ /* 0x000ea80000300800 */
[----:B------:R0:W-:Y:S04]  /*acb50*/  STL [R1+0x260], R7 ;  /* 0x0002600701007387 */ /* 0x0001e80000100800 */
[----:B------:R-:W2:Y:S01]  /*acb60*/  LDL.LU R25, [R1+0xf8] ;  /* 0x0000f80001197983 */ /* 0x000ea20000300800 */
[----:B0-----:R-:W-:-:S04]  /*acb70*/  LOP3.LUT R7, R28, 0xffff, RZ, 0xc0, !PT ;  /* 0x0000ffff1c077812 */ /* 0x001fc800078ec0ff */
[----:B----4-:R-:W-:Y:S02]  /*acb80*/  PRMT R10, R26, 0x4210, R7 ;  /* 0x000042101a0a7816 */ /* 0x010fe40000000007 */
[----:B---3--:R-:W-:-:S05]  /*acb90*/  PRMT R21, R21, 0x4210, R6 ;  /* 0x0000421015157816 */ /* 0x008fca0000000006 */
[----:B------:R-:W-:Y:S01]  /*acba0*/  STL [R1+0x42ec], R21 ;  /* 0x0042ec1501007387 */ /* 0x000fe20000100800 */
[----:B--2---:R-:W-:-:S03]  /*acbb0*/  PRMT R18, R18, 0x5210, R7 ;  /* 0x0000521012127816 */ /* 0x004fc60000000007 */
[----:B------:R-:W2:Y:S04]  /*acbc0*/  LDL.LU R6, [R1+0x3c0] ;  /* 0x0003c00001067983 */ /* 0x000ea80000300800 */
[----:B------:R-:W3:Y:S04]  /*acbd0*/  LDL.LU R28, [R1+0xeac] ;  /* 0x000eac00011c7983 */ /* 0x000ee80000300800 */
[----:B------:R-:W4:Y:S04]  /*acbe0*/  LDL.LU R22, [R1+0x26c] ;  /* 0x00026c0001167983 */ /* 0x000f280000300800 */
[----:B------:R-:W-:Y:S04]  /*acbf0*/  STL [R1+0x42e0], R19 ;  /* 0x0042e01301007387 */ /* 0x000fe80000100800 */
[----:B------:R-:W2:Y:S04]  /*acc00*/  LDL.LU R7, [R1+0x104] ;  /* 0x0001040001077983 */ /* 0x000ea80000300800 */
[----:B------:R0:W-:Y:S04]  /*acc10*/  STL [R1+0x2a8], R10 ;  /* 0x0002a80a01007387 */ /* 0x0001e80000100800 */
[----:B------:R-:W2:Y:S04]  /*acc20*/  LDL.LU R24, [R1+0x23c] ;  /* 0x00023c0001187983 */ /* 0x000ea80000300800 */
[----:B------:R-:W2:Y:S01]  /*acc30*/  LDL.LU R26, [R1+0xfc] ;  /* 0x0000fc00011a7983 */ /* 0x000ea20000300800 */
[----:B0-----:R-:W-:-:S03]  /*acc40*/  SHF.R.S32.HI R10, RZ, 0x1f, R15 ;  /* 0x0000001fff0a7819 */ /* 0x001fc6000001140f */
[----:B------:R0:W-:Y:S04]  /*acc50*/  STL [R1+0x42e4], R18 ;  /* 0x0042e41201007387 */ /* 0x0001e80000100800 */
[----:B0-----:R-:W2:Y:S04]  /*acc60*/  LDL.LU R18, [R1] ;  /* 0x0000000001127983 */ /* 0x001ea80000300800 */
[----:B------:R-:W2:Y:S04]  /*acc70*/  LDL.LU R16, [R1+0xf18] ;  /* 0x000f180001107983 */ /* 0x000ea80000300800 */
[----:B------:R0:W-:Y:S04]  /*acc80*/  STL [R1+0x8], R10 ;  /* 0x0000080a01007387 */ /* 0x0001e80000100800 */
[----:B------:R-:W2:Y:S04]  /*acc90*/  LDL.LU R17, [R1+0xea8] ;  /* 0x000ea80001117983 */ /* 0x000ea80000300800 */
[----:B------:R1:W-:Y:S01]  /*acca0*/  STL [R1+0x43f0], R2 ;  /* 0x0043f00201007387 */ /* 0x0003e20000100800 */
[----:B0-----:R-:W-:-:S03]  /*accb0*/  IADD3 R10, P6, PT, R15, R2, RZ ;  /* 0x000000020f0a7210 */ /* 0x001fc60007fde0ff */
[----:B-1----:R-:W2:Y:S01]  /*accc0*/  LDL.LU R2, [R1+0x8] ;  /* 0x0000080001027983 */ /* 0x002ea20000300800 */
[----:B------:R-:W-:Y:S02]  /*accd0*/  LOP3.LUT R9, R9, 0xffff, RZ, 0xc0, !PT ;  /* 0x0000ffff09097812 */ /* 0x000fe400078ec0ff */
[----:B------:R-:W-:Y:S01]  /*acce0*/  LOP3.LUT R8, R8, 0xffff, RZ, 0xc0, !PT ;  /* 0x0000ffff08087812 */ /* 0x000fe200078ec0ff */
[----:B--2---:R-:W-:-:S05]  /*accf0*/  IMAD.X R11, R2, 0x1, R20, P6 ;  /* 0x00000001020b7824 */ /* 0x004fca00030e0614 */
[----:B------:R0:W-:Y:S02]  /*acd00*/  STL.64 [R1+0xe20], R10 ;  /* 0x000e200a01007387 */ /* 0x0001e40000100a00 */
[--C-:B0-----:R-:W-:Y:S02]  /*acd10*/  PRMT R10, R5, 0x5210, R9.reuse ;  /* 0x00005210050a7816 */ /* 0x101fe40000000009 */
[----:B------:R-:W2:Y:S01]  /*acd20*/  LDL.LU R5, [R1+0x24c] ;  /* 0x00024c0001057983 */ /* 0x000ea20000300800 */
[----:B------:R-:W-:-:S05]  /*acd30*/  PRMT R11, R23, 0x4210, R9 ;  /* 0x00004210170b7816 */ /* 0x000fca0000000009 */
[----:B------:R-:W-:Y:S04]  /*acd40*/  STL [R1+0x130], R11 ;  /* 0x0001300b01007387 */ /* 0x000fe80000100800 */
[----:B------:R-:W2:Y:S04]  /*acd50*/  LDL.LU R9, [R1+0xe8] ;  /* 0x0000e80001097983 */ /* 0x000ea80000300800 */
[----:B------:R0:W-:Y:S02]  /*acd60*/  STL [R1+0xf0], R10 ;  /* 0x0000f00a01007387 */ /* 0x0001e40000100800 */
[----:B0-----:R-:W-:-:S02]  /*acd70*/  PRMT R10, R29, 0x4210, R8 ;  /* 0x000042101d0a7816 */ /* 0x001fc40000000008 */
[----:B------:R-:W2:Y:S01]  /*acd80*/  LDL.LU R29, [R1+0x248] ;  /* 0x00024800011d7983 */ /* 0x000ea20000300800 */
[----:B------:R-:W-:-:S03]  /*acd90*/  PRMT R8, R25, 0x5210, R8 ;  /* 0x0000521019087816 */ /* 0x000fc60000000008 */
[----:B------:R0:W-:Y:S04]  /*acda0*/  STL [R1+0x134], R10 ;  /* 0x0001340a01007387 */ /* 0x0001e80000100800 */
[----:B------:R-:W2:Y:S01]  /*acdb0*/  LDL.LU R25, [R1+0x108] ;  /* 0x0001080001197983 */ /* 0x000ea20000300800 */
[----:B0-----:R-:W-:-:S03]  /*acdc0*/  IADD3 R10, P6, PT, R15, R0, RZ ;  /* 0x000000000f0a7210 */ /* 0x001fc60007fde0ff */
[----:B------:R0:W-:Y:S02]  /*acdd0*/  STL [R1+0xf4], R8 ;  /* 0x0000f40801007387 */ /* 0x0001e40000100800 */
[----:B------:R-:W-:Y:S01]  /*acde0*/  IMAD.X R11, R2, 0x1, R18, P6 ;  /* 0x00000001020b7824 */ /* 0x000fe200030e0612 */
[----:B0-----:R-:W-:Y:S02]  /*acdf0*/  LOP3.LUT R8, R6, 0xffff, RZ, 0xc0, !PT ;  /* 0x0000ffff06087812 */ /* 0x001fe400078ec0ff */
[----:B---3--:R-:W-:Y:S02]  /*ace00*/  LOP3.LUT R6, R28, 0xffff, RZ, 0xc0, !PT ;  /* 0x0000ffff1c067812 */ /* 0x008fe400078ec0ff */
[----:B------:R-:W3:Y:S01]  /*ace10*/  LDL.LU R28, [R1+0x998] ;  /* 0x00099800011c7983 */ /* 0x000ee20000300800 */
[--C-:B----4-:R-:W-:Y:S02]  /*ace20*/  PRMT R21, R22, 0x4210, R8.reuse ;  /* 0x0000421016157816 */ /* 0x110fe40000000008 */
[----:B------:R-:W-:Y:S01]  /*ace30*/  PRMT R8, R7, 0x5210, R8 ;  /* 0x0000521007087816 */ /* 0x000fe20000000008 */
[----:B------:R0:W-:Y:S01]  /*ace40*/  STL.64 [R1+0xe18], R10 ;  /* 0x000e180a01007387 */ /* 0x0001e20000100a00 */
[----:B------:R-:W-:-:S03]  /*ace50*/  PRMT R7, R24, 0x4210, R6 ;  /* 0x0000421018077816 */ /* 0x000fc60000000006 */
[----:B------:R-:W4:Y:S01]  /*ace60*/  LDL.LU R20, [R1+0x764] ;  /* 0x0007640001147983 */ /* 0x000f220000300800 */
[----:B------:R-:W-:-:S03]  /*ace70*/  PRMT R6, R26, 0x5210, R6 ;  /* 0x000052101a067816 */ /* 0x000fc60000000006 */
[----:B0-----:R-:W3:Y:S04]  /*ace80*/  LDL.LU R10, [R1+0x238] ;  /* 0x00023800010a7983 */ /* 0x001ee80000300800 */
[----:B------:R-:W3:Y:S04]  /*ace90*/  LDL.LU R23, [R1+0xcc] ;  /* 0x0000cc0001177983 */ /* 0x000ee80000300800 */
[----:B------:R0:W-:Y:S04]  /*acea0*/  STL [R1+0x42f0], R21 ;  /* 0x0042f01501007387 */ /* 0x0001e80000100800 */
[----:B------:R-:W-:Y:S04]  /*aceb0*/  STL [R1+0xf8], R8 ;  /* 0x0000f80801007387 */ /* 0x000fe80000100800 */
[----:B------:R-:W3:Y:S04]  /*acec0*/  LDL.LU R26, [R1+0x234] ;  /* 0x00023400011a7983 */ /* 0x000ee80000300800 */
[----:B------:R-:W-:Y:S04]  /*aced0*/  STL [R1+0x120], R7 ;  /* 0x0001200701007387 */ /* 0x000fe80000100800 */
[----:B------:R1:W-:Y:S01]  /*acee0*/  STL [R1+0xe0], R6 ;  /* 0x0000e00601007387 */ /* 0x0003e20000100800 */
[----:B0-----:R-:W-:-:S03]  /*acef0*/  LOP3.LUT R21, R16, 0xffff, RZ, 0xc0, !PT ;  /* 0x0000ffff10157812 */ /* 0x001fc600078ec0ff */
[----:B------:R-:W3:Y:S01]  /*acf00*/  LDL.LU R11, [R1+0xdc] ;  /* 0x0000dc00010b7983 */ /* 0x000ee20000300800 */
[----:B-1----:R-:W-:-:S05]  /*acf10*/  IADD3 R6, P6, PT, R15, R3, RZ ;  /* 0x000000030f067210 */ /* 0x002fca0007fde0ff */
[----:B------:R-:W-:-:S05]  /*acf20*/  IMAD.X R7, R2, 0x1, R4, P6 ;  /* 0x0000000102077824 */ /* 0x000fca00030e0604 */
[----:B------:R0:W-:Y:S01]  /*acf30*/  STL.64 [R1+0xeb0], R6 ;  /* 0x000eb00601007387 */ /* 0x0001e20000100a00 */
[----:B------:R-:W-:-:S03]  /*acf40*/  LOP3.LUT R8, R17, 0xffff, RZ, 0xc0, !PT ;  /* 0x0000ffff11087812 */ /* 0x000fc600078ec0ff */
[----:B0-----:R-:W3:Y:S04]  /*acf50*/  LDL.LU.64 R6, [R1+0x4410] ;  /* 0x0044100001067983 */ /* 0x001ee80000300a00 */
[----:B------:R-:W3:Y:S04]  /*acf60*/  LDL.LU R19, [R1+0xf84] ;  /* 0x000f840001137983 */ /* 0x000ee80000300800 */
[----:B------:R-:W3:Y:S04]  /*acf70*/  LDL.LU R22, [R1+0x230] ;  /* 0x0002300001167983 */ /* 0x000ee80000300800 */
[----:B------:R-:W3:Y:S04]  /*acf80*/  LDL.LU R24, [R1+0x98] ;  /* 0x0000980001187983 */ /* 0x000ee80000300800 */
[----:B------:R-:W3:Y:S04]  /*acf90*/  LDL.LU R16, [R1+0x22c] ;  /* 0x00022c0001107983 */ /* 0x000ee80000300800 */
[----:B------:R-:W3:Y:S01]  /*acfa0*/  LDL.LU R17, [R1+0xc8] ;  /* 0x0000c80001117983 */ /* 0x000ee20000300800 */
[----:B--2---:R-:W-:-:S05]  /*acfb0*/  PRMT R5, R5, 0x4210, R21 ;  /* 0x0000421005057816 */ /* 0x004fca0000000015 */
[----:B------:R0:W-:Y:S04]  /*acfc0*/  STL [R1+0x124], R5 ;  /* 0x0001240501007387 */ /* 0x0001e80000100800 */
[----:B0-----:R-:W2:Y:S01]  /*acfd0*/  LDL.LU R5, [R1+0x4408] ;  /* 0x0044080001057983 */ /* 0x001ea20000300800 */
[----:B------:R-:W-:Y:S02]  /*acfe0*/  PRMT R21, R9, 0x5210, R21 ;  /* 0x0000521009157816 */ /* 0x000fe40000000015 */
[----:B------:R-:W-:-:S03]  /*acff0*/  PRMT R29, R29, 0x4210, R8 ;  /* 0x000042101d1d7816 */ /* 0x000fc60000000008 */
[----:B------:R0:W-:Y:S01]  /*ad000*/  STL [R1+0x439c], R21 ;  /* 0x00439c1501007387 */ /* 0x0001e20000100800 */
[----:B------:R-:W-:-:S03]  /*ad010*/  PRMT R25, R25, 0x5210, R8 ;  /* 0x0000521019197816 */ /* 0x000fc60000000008 */
[----:B0-----:R-:W4:Y:S04]  /*ad020*/  LDL.LU R21, [R1+0x3e4] ;  /* 0x0003e40001157983 */ /* 0x001f280000300800 */
[----:B------:R-:W-:Y:S01]  /*ad030*/  STL [R1+0x128], R29 ;  /* 0x0001281d01007387 */ /* 0x000fe20000100800 */
[----:B--2---:R-:W-:-:S03]  /*ad040*/  IADD3 R8, P6, PT, R15, R5, RZ ;  /* 0x000000050f087210 */ /* 0x004fc60007fde0ff */
[----:B------:R-:W-:Y:S02]  /*ad050*/  STL.64 [R1+0x43d8], R4 ;  /* 0x0043d80401007387 */ /* 0x000fe40000100a00 */
[----:B---3--:R-:W-:Y:S02]  /*ad060*/  IMAD.X R9, R2, 0x1, R6, P6 ;  /* 0x0000000102097824 */ /* 0x008fe400030e0606 */
[----:B------:R-:W-:Y:S04]  /*ad070*/  STL [R1+0xe8], R25 ;  /* 0x0000e81901007387 */ /* 0x000fe80000100800 */
[----:B------:R0:W-:Y:S04]  /*ad080*/  STL.64 [R1+0xea8], R8 ;  /* 0x000ea80801007387 */ /* 0x0001e80000100a00 */
[----:B0-----:R-:W2:Y:S01]  /*ad090*/  LDL.LU.64 R8, [R1+0x4400] ;  /* 0x0044000001087983 */ /* 0x001ea20000300a00 */
[----:B------:R-:W-:-:S02]  /*ad0a0*/  LOP3.LUT R5, R28, 0xffff, RZ, 0xc0, !PT ;  /* 0x0000ffff1c057812 */ /* 0x000fc400078ec0ff */
[----:B----4-:R-:W-:Y:S01]  /*ad0b0*/  LOP3.LUT R4, R20, 0xffff, RZ, 0xc0, !PT ;  /* 0x0000ffff14047812 */ /* 0x010fe200078ec0ff */
[----:B------:R-:W3:Y:S01]  /*ad0c0*/  LDL.LU R25, [R1+0xf88] ;  /* 0x000f880001197983 */ /* 0x000ee20000300800 */
[--C-:B------:R-:W-:Y:S02]  /*ad0d0*/  PRMT R20, R10, 0x4210, R5.reuse ;  /* 0x000042100a147816 */ /* 0x100fe40000000005 */
[----:B------:R-:W-:Y:S01]  /*ad0e0*/  PRMT R10, R23, 0x5210, R5 ;  /* 0x00005210170a7816 */ /* 0x000fe20000000005 */
[----:B------:R-:W4:Y:S04]  /*ad0f0*/  LDL.LU R29, [R1+0xf80] ;  /* 0x000f8000011d7983 */ /* 0x000f280000300800 */
[----:B------:R-:W3:Y:S04]  /*ad100*/  LDL.LU R28, [R1+0x228] ;  /* 0x00022800011c7983 */ /* 0x000ee80000300800 */
[----:B------:R-:W3:Y:S04]  /*ad110*/  LDL.LU R5, [R1+0xb8] ;  /* 0x0000b80001057983 */ /* 0x000ee80000300800 */
[----:B------:R0:W-:Y:S04]  /*ad120*/  STL [R1+0x110], R20 ;  /* 0x0001101401007387 */ /* 0x0001e80000100800 */
[----:B0-----:R-:W3:Y:S04]  /*ad130*/  LDL.LU R20, [R1+0x21c] ;  /* 0x00021c0001147983 */ /* 0x001ee80000300800 */
[----:B------:R0:W-:Y:S04]  /*ad140*/  STL [R1+0xd0], R10 ;  /* 0x0000d00a01007387 */ /* 0x0001e80000100800 */
[----:B------:R-:W3:Y:S01]  /*ad150*/  LDL.LU R23, [R1+0x10c] ;  /* 0x00010c0001177983 */ /* 0x000ee20000300800 */
[----:B0-----:R-:W-:-:S03]  /*ad160*/  PRMT R10, R26, 0x4210, R4 ;  /* 0x000042101a0a7816 */ /* 0x001fc60000000004 */
[----:B------:R-:W3:Y:S04]  /*ad170*/  LDL.LU R26, [R1+0xbc] ;  /* 0x0000bc00011a7983 */ /* 0x000ee80000300800 */
[----:B------:R0:W-:Y:S01]  /*ad180*/  STL [R1+0x114], R10 ;  /* 0x0001140a01007387 */ /* 0x0001e20000100800 */
[----:B------:R-:W-:Y:S02]  /*ad190*/  PRMT R4, R11, 0x5210, R4 ;  /* 0x000052100b047816 */ /* 0x000fe40000000004 */
[----:B0-----:R-:W-:-:S03]  /*ad1a0*/  IADD3 R10, P6, PT, R15, R7, RZ ;  /* 0x000000070f0a7210 */ /* 0x001fc60007fde0ff */
[----:B------:R-:W-:Y:S04]  /*ad1b0*/  STL [R1+0xd4], R4 ;  /* 0x0000d40401007387 */ /* 0x000fe80000100800 */
[----:B------:R-:W-:Y:S01]  /*ad1c0*/  STL.64 [R1+0x43e8], R6 ;  /* 0x0043e80601007387 */ /* 0x000fe20000100a00 */
[----:B--2---:R-:W-:-:S05]  /*ad1d0*/  IMAD.X R11, R2, 0x1, R9, P6 ;  /* 0x00000001020b7824 */ /* 0x004fca00030e0609 */
[----:B------:R0:W-:Y:S04]  /*ad1e0*/  STL.64 [R1+0xf18], R10 ;  /* 0x000f180a01007387 */ /* 0x0001e80000100a00 */
[----:B0-----:R-:W2:Y:S01]  /*ad1f0*/  LDL.LU.64 R10, [R1+0x43f8] ;  /* 0x0043f800010a7983 */ /* 0x001ea20000300a00 */
[----:B------:R-:W-:Y:S02]  /*ad200*/  LOP3.LUT R6, R21, 0xffff, RZ, 0xc0, !PT ;  /* 0x0000ffff15067812 */ /* 0x000fe400078ec0ff */
[----:B------:R-:W-:Y:S02]  /*ad210*/  LOP3.LUT R4, R19, 0xffff, RZ, 0xc0, !PT ;  /* 0x0000ffff13047812 */ /* 0x000fe400078ec0ff */
[--C-:B------:R-:W-:Y:S02]  /*ad220*/  PRMT R19, R22, 0x4210, R6.reuse ;  /* 0x0000421016137816 */ /* 0x100fe40000000006 */
[----:B------:R-:W-:-:S02]  /*ad230*/  PRMT R7, R24, 0x5210, R6 ;  /* 0x0000521018077816 */ /* 0x000fc40000000006 */
[--C-:B------:R-:W-:Y:S01]  /*ad240*/  PRMT R6, R16, 0x4210, R4.reuse ;  /* 0x0000421010067816 */ /* 0x100fe20000000004 */
[----:B------:R-:W-:Y:S01]  /*ad250*/  STL [R1+0x118], R19 ;  /* 0x0001181301007387 */ /* 0x000fe20000100800 */
[----:B------:R-:W-:-:S03]  /*ad260*/  PRMT R4, R17, 0x5210, R4 ;  /* 0x0000521011047816 */ /* 0x000fc60000000004 */
[----:B------:R-:W-:Y:S04]  /*ad270*/  STL [R1+0xd8], R7 ;  /* 0x0000d80701007387 */ /* 0x000fe80000100800 */
[----:B------:R-:W3:Y:S04]  /*ad280*/  LDL.LU R21, [R1+0xb74] ;  /* 0x000b740001157983 */ /* 0x000ee80000300800 */
[----:B------:R0:W-:Y:S04]  /*ad290*/  STL [R1+0x100], R6 ;  /* 0x0001000601007387 */ /* 0x0001e80000100800 */
[----:B------:R-:W3:Y:S01]  /*ad2a0*/  LDL.LU R16, [R1+0x214] ;  /* 0x0002140001107983 */ /* 0x000ee20000300800 */
[----:B0-----:R-:W-:-:S03]  /*ad2b0*/  IADD3 R6, P6, PT, R15, R8, RZ ;  /* 0x000000080f067210 */ /* 0x001fc60007fde0ff */
[----:B------:R4:W-:Y:S04]  /*ad2c0*/  STL [R1+0xa0], R4 ;  /* 0x0000a00401007387 */ /* 0x0009e80000100800 */
[----:B------:R-:W3:Y:S04]  /*ad2d0*/  LDL.LU R19, [R1+0xb0] ;  /* 0x0000b00001137983 */ /* 0x000ee80000300800 */
[----:B------:R-:W3:Y:S04]  /*ad2e0*/  LDL.LU R24, [R1+0xb70] ;  /* 0x000b700001187983 */ /* 0x000ee80000300800 */
[----:B------:R-:W-:Y:S04]  /*ad2f0*/  STL [R1+0x43c8], R8 ;  /* 0x0043c80801007387 */ /* 0x000fe80000100800 */
[----:B------:R-:W3:Y:S01]  /*ad300*/  LDL.LU R17, [R1+0x3f4] ;  /* 0x0003f40001117983 */ /* 0x000ee20000300800 */
[----:B----4-:R-:W-:Y:S01]  /*ad310*/  LOP3.LUT R4, R29, 0xffff, RZ, 0xc0, !PT ;  /* 0x0000ffff1d047812 */ /* 0x010fe200078ec0ff */
[----:B--2---:R-:W-:-:S05]  /*ad320*/  IMAD.X R7, R2, 0x1, R10, P6 ;  /* 0x0000000102077824 */ /* 0x004fca00030e060a */
[----:B------:R3:W-:Y:S02]  /*ad330*/  STL.64 [R1+0xf90], R6 ;  /* 0x000f900601007387 */ /* 0x0007e40000100a00 */
[----:B---3--:R-:W-:Y:S02]  /*ad340*/  LOP3.LUT R6, R25, 0xffff, RZ, 0xc0, !PT ;  /* 0x0000ffff19067812 */ /* 0x008fe400078ec0ff */
[----:B------:R-:W2:Y:S02]  /*ad350*/  LDL.LU R25, [R1+0x210] ;  /* 0x0002100001197983 */ /* 0x000ea40000300800 */
[--C-:B------:R-:W-:Y:S02]  /*ad360*/  PRMT R7, R28, 0x4210, R6.reuse ;  /* 0x000042101c077816 */ /* 0x100fe40000000006 */
[----:B------:R-:W3:Y:S04]  /*ad370*/  LDL.LU R22, [R1+0x84] ;  /* 0x0000840001167983 */ /* 0x000ee80000300800 */
[----:B------:R-:W4:Y:S04]  /*ad380*/  LDL.LU R29, [R1+0x20c] ;  /* 0x00020c00011d7983 */ /* 0x000f280000300800 */
[----:B------:R0:W-:Y:S04]  /*ad390*/  STL [R1+0x104], R7 ;  /* 0x0001040701007387 */ /* 0x0001e80000100800 */
[----:B------:R-:W3:Y:S01]  /*ad3a0*/  LDL.LU R28, [R1+0x11c] ;  /* 0x00011c00011c7983 */ /* 0x000ee20000300800 */
[----:B------:R-:W-:-:S02]  /*ad3b0*/  PRMT R5, R5, 0x5210, R6 ;  /* 0x0000521005057816 */ /* 0x000fc40000000006 */
[--C-:B------:R-:W-:Y:S02]  /*ad3c0*/  PRMT R6, R23, 0x5210, R4.reuse ;  /* 0x0000521017067816 */ /* 0x100fe40000000004 */
[----:B0-----:R-:W-:Y:S02]  /*ad3d0*/  PRMT R7, R20, 0x4210, R4 ;  /* 0x0000421014077816 */ /* 0x001fe40000000004 */
[----:B------:R-:W-:Y:S01]  /*ad3e0*/  IADD3 R4, P6, PT, R15, R11, RZ ;  /* 0x0000000b0f047210 */ /* 0x000fe20007fde0ff */
[----:B------:R0:W-:Y:S04]  /*ad3f0*/  STL [R1+0xa4], R5 ;  /* 0x0000a40501007387 */ /* 0x0001e80000100800 */
[----:B------:R-:W-:Y:S04]  /*ad400*/  STL [R1+0x108], R7 ;  /* 0x0001080701007387 */ /* 0x000fe80000100800 */
[----:B------:R-:W-:Y:S01]  /*ad410*/  STL [R1+0x43c4], R11 ;  /* 0x0043c40b01007387 */ /* 0x000fe20000100800 */
[----:B0-----:R-:W-:-:S03]  /*ad420*/  IMAD.X R5, R2, 0x1, R12, P6 ;  /* 0x0000000102057824 */ /* 0x001fc600030e060c */
[----:B------:R0:W-:Y:S01]  /*ad430*/  STL [R1+0xa8], R6 ;  /* 0x0000a80601007387 */ /* 0x0001e20000100800 */
[----:B------:R-:W-:-:S03]  /*ad440*/  IMAD.MOV.U32 R23, RZ, RZ, R27 ;  /* 0x000000ffff177224 */ /* 0x000fc600078e001b */
[----:B------:R1:W-:Y:S01]  /*ad450*/  STL.64 [R1+0xf88], R4 ;  /* 0x000f880401007387 */ /* 0x0003e20000100a00 */
[----:B0-----:R-:W-:-:S03]  /*ad460*/  IADD3 R6, P6, PT, R15, R13, RZ ;  /* 0x0000000d0f067210 */ /* 0x001fc60007fde0ff */
[----:B-1----:R-:W4:Y:S02]  /*ad470*/  LDL.LU R4, [R1+0x100c] ;  /* 0x00100c0001047983 */ /* 0x002f240000300800 */
[----:B------:R-:W-:Y:S02]  /*ad480*/  IMAD.X R7, R2, 0x1, R14, P6 ;  /* 0x0000000102077824 */ /* 0x000fe400030e060e */
[----:B------:R-:W4:Y:S04]  /*ad490*/  LDL.LU R27, [R1+0x208] ;  /* 0x00020800011b7983 */ /* 0x000f280000300800 */
[----:B------:R-:W4:Y:S04]  /*ad4a0*/  LDL.LU R5, [R1+0x80] ;  /* 0x0000800001057983 */ /* 0x000f280000300800 */
[----:B------:R-:W4:Y:S04]  /*ad4b0*/  LDL.LU R20, [R1+0x200] ;  /* 0x0002000001147983 */ /* 0x000f280000300800 */
[----:B------:R-:W4:Y:S04]  /*ad4c0*/  LDL.LU R15, [R1+0x68] ;  /* 0x00006800010f7983 */ /* 0x000f280000300800 */
[----:B------:R0:W-:Y:S04]  /*ad4d0*/  STL.64 [R1+0x43d0], R12 ;  /* 0x0043d00c01007387 */ /* 0x0001e80000100a00 */
[----:B0-----:R-:W4:Y:S04]  /*ad4e0*/  LDL.LU R12, [R1+0x1010] ;  /* 0x00101000010c7983 */ /* 0x001f280000300800 */
[----:B------:R-:W4:Y:S04]  /*ad4f0*/  LDL.LU R2, [R1+0x43f0] ;  /* 0x0043f00001027983 */ /* 0x000f280000300800 */
[----:B------:R0:W-:Y:S02]  /*ad500*/  STL.64 [R1+0xfc8], R6 ;  /* 0x000fc80601007387 */ /* 0x0001e40000100a00 */
[----:B0-----:R-:W-:-:S04]  /*ad510*/  LOP3.LUT R6, R21, 0xffff, RZ, 0xc0, !PT ;  /* 0x0000ffff15067812 */ /* 0x001fc800078ec0ff */
[--C-:B------:R-:W-:Y:S02]  /*ad520*/  PRMT R7, R16, 0x4210, R6.reuse ;  /* 0x0000421010077816 */ /* 0x100fe40000000006 */
[----:B------:R-:W4:Y:S01]  /*ad530*/  LDL.LU R16, [R1+0x1008] ;  /* 0x0010080001107983 */ /* 0x000f220000300800 */
[----:B------:R-:W-:-:S03]  /*ad540*/  PRMT R6, R19, 0x5210, R6 ;  /* 0x0000521013067816 */ /* 0x000fc60000000006 */
[----:B------:R0:W-:Y:S04]  /*ad550*/  STL [R1+0xc0], R7 ;  /* 0x0000c00701007387 */ /* 0x0001e80000100800 */
[----:B------:R-:W4:Y:S01]  /*ad560*/  LDL.LU R11, [R1+0xfc4] ;  /* 0x000fc400010b7983 */ /* 0x000f220000300800 */
[----:B0-----:R-:W-:-:S03]  /*ad570*/  LOP3.LUT R7, R24, 0xffff, RZ, 0xc0, !PT ;  /* 0x0000ffff18077812 */ /* 0x001fc600078ec0ff */
[----:B------:R0:W-:Y:S04]  /*ad580*/  STL [R1+0x90], R6 ;  /* 0x0000900601007387 */ /* 0x0001e80000100800 */
[----:B------:R-:W4:Y:S01]  /*ad590*/  LDL.LU R24, [R1+0x204] ;  /* 0x0002040001187983 */ /* 0x000f220000300800 */
[----:B0-----:R-:W-:-:S03]  /*ad5a0*/  LOP3.LUT R6, R17, 0xffff, RZ, 0xc0, !PT ;  /* 0x0000ffff11067812 */ /* 0x001fc600078ec0ff */
[----:B------:R-:W4:Y:S04]  /*ad5b0*/  LDL.LU R17, [R1+0x6c] ;  /* 0x00006c0001117983 */ /* 0x000f280000300800 */
[----:B------:R-:W4:Y:S01]  /*ad5c0*/  LDL.LU R13, [R1+0x1f4] ;  /* 0x0001f400010d7983 */ /* 0x000f220000300800 */
[----:B--2---:R-:W-:-:S03]  /*ad5d0*/  PRMT R8, R25, 0x4210, R7 ;  /* 0x0000421019087816 */ /* 0x004fc60000000007 */
[----:B------:R-:W2:Y:S04]  /*ad5e0*/  LDL.LU R25, [R1+0x5c] ;  /* 0x00005c0001197983 */ /* 0x000ea80000300800 */
[----:B------:R3:W-:Y:S02]  /*ad5f0*/  STL [R1+0xc4], R8 ;  /* 0x0000c40801007387 */ /* 0x0007e40000100800 */
[----:B---3--:R-:W-:Y:S02]  /*ad600*/  PRMT R8, R22, 0x5210, R7 ;  /* 0x0000521016087816 */ /* 0x008fe40000000007 */
[--C-:B----4-:R-:W-:Y:S02]  /*ad610*/  PRMT R7, R29, 0x4210, R6.reuse ;  /* 0x000042101d077816 */ /* 0x110fe40000000006 */
[----:B------:R-:W-:Y:S01]  /*ad620*/  PRMT R6, R28, 0x5210, R6 ;  /* 0x000052101c067816 */ /* 0x000fe20000000006 */
[----:B------:R0:W-:Y:S04]  /*ad630*/  STL [R1+0x94], R8 ;  /* 0x0000940801007387 */ /* 0x0001e80000100800 */
[----:B0-----:R-:W3:Y:S04]  /*ad640*/  LDL.LU R8, [R1+0x1000] ;  /* 0x0010000001087983 */ /* 0x001ee80000300800 */
[----:B------:R0:W-:Y:S04]  /*ad650*/  STL [R1+0xc8], R7 ;  /* 0x0000c80701007387 */ /* 0x0001e80000100800 */
[----:B------:R-:W4:Y:S04]  /*ad660*/  LDL.LU R21, [R1+0x760] ;  /* 0x0007600001157983 */ /* 0x000f280000300800 */
[----:B------:R1:W-:Y:S04]  /*ad670*/  STL [R1+0x98], R6 ;  /* 0x0000980601007387 */ /* 0x0003e80000100800 */
[----:B------:R-:W2:Y:S04]  /*ad680*/  LDL.LU R22, [R1+0x1dc] ;  /* 0x0001dc0001167983 */ /* 0x000ea80000300800 */
[----:B------:R-:W2:Y:S04]  /*ad690*/  LDL.LU R19, [R1+0x24] ;  /* 0x0000240001137983 */ /* 0x000ea80000300800 */
[----:B------:R-:W2:Y:S04]  /*ad6a0*/  LDL.LU R29, [R1+0x1c8] ;  /* 0x0001c800011d7983 */ /* 0x000ea80000300800 */
[----:B0-----:R-:W2:Y:S01]  /*ad6b0*/  LDL R7, [R1+0x4] ;  /* 0x0000040001077983 */ /* 0x001ea20000100800 */
[----:B------:R-:W-:-:S02]  /*ad6c0*/  SHF.R.S32.HI R28, RZ, 0x1f, R26 ;  /* 0x0000001fff1c7819 */ /* 0x000fc4000001141a */
[----:B------:R-:W-:Y:S02]  /*ad6d0*/  LOP3.LUT R4, R4, 0xffff, RZ, 0xc0, !PT ;  /* 0x0000ffff04047812 */ /* 0x000fe400078ec0ff */
[----:B------:R-:W-:Y:S02]  /*ad6e0*/  LOP3.LUT R12, R12, 0xffff, RZ, 0xc0, !PT ;  /* 0x0000ffff0c0c7812 */ /* 0x000fe400078ec0ff */
[----:B-1----:R-:W-:Y:S02]  /*ad6f0*/  IADD3 R6, P6, PT, R26, R2, RZ ;  /* 0x000000021a067210 */ /* 0x002fe40007fde0ff */
[--C-:B------:R-:W-:Y:S02]  /*ad700*/  PRMT R27, R27, 0x4210, R12.reuse ;  /* 0x000042101b1b7816 */ /* 0x100fe4000000000c */
[----:B------:R-:W-:Y:S02]  /*ad710*/  PRMT R12, R5, 0x5210, R12 ;  /* 0x00005210050c7816 */ /* 0x000fe4000000000c */
[----:B------:R-:W-:Y:S01]  /*ad720*/  PRMT R5, R20, 0x4210, R4 ;  /* 0x0000421014057816 */ /* 0x000fe20000000004 */
[----:B--2---:R-:W-:-:S05]  /*ad730*/  IMAD.X R7, R28, 0x1, R7, P6 ;  /* 0x000000011c077824 */ /* 0x004fca00030e0607 */
[----:B------:R0:W-:Y:S04]  /*ad740*/  STL.64 [R1+0xf80], R6 ;  /* 0x000f800601007387 */ /* 0x0001e80000100a00 */
[----:B0-----:R-:W2:Y:S04]  /*ad750*/  LDL.LU.64 R6, [R1+0x43e8] ;  /* 0x0043e80001067983 */ /* 0x001ea80000300a00 */
[----:B------:R0:W-:Y:S04]  /*ad760*/  STL [R1+0xb0], R27 ;  /* 0x0000b01b01007387 */ /* 0x0001e80000100800 */
[----:B0-----:R-:W2:Y:S04]  /*ad770*/  LDL.LU R27, [R1+0x43e0] ;  /* 0x0043e000011b7983 */ /* 0x001ea80000300800 */
[----:B------:R0:W-:Y:S04]  /*ad780*/  STL [R1+0x70], R12 ;  /* 0x0000700c01007387 */ /* 0x0001e80000100800 */
[----:B------:R1:W-:Y:S01]  /*ad790*/  STL [R1+0xb4], R5 ;  /* 0x0000b40501007387 */ /* 0x0003e20000100800 */
[----:B0-----:R-:W-:-:S02]  /*ad7a0*/  PRMT R12, R15, 0x5210, R4 ;  /* 0x000052100f0c7816 */ /* 0x001fc40000000004 */
[----:B------:R-:W-:-:S05]  /*ad7b0*/  IADD3 R4, P6, PT, R26, R0, RZ ;  /* 0x000000001a047210 */ /* 0x000fca0007fde0ff */
[----:B-1----:R-:W-:Y:S01]  /*ad7c0*/  IMAD.X R5, R28, 0x1, R18, P6 ;  /* 0x000000011c057824 */ /* 0x002fe200030e0612 */
[----:B------:R-:W-:Y:S04]  /*ad7d0*/  STL [R1+0x74], R12 ;  /* 0x0000740c01007387 */ /* 0x000fe80000100800 */
[----:B------:R0:W-:Y:S04]  /*ad7e0*/  STL.64 [R1+0x1010], R4 ;  /* 0x0010100401007387 */ /* 0x0001e80000100a00 */
[----:B0-----:R-:W2:Y:S01]  /*ad7f0*/  LDL.LU.64 R4, [R1+0x43d8] ;  /* 0x0043d80001047983 */ /* 0x001ea20000300a00 */
[----:B------:R-:W-:Y:S01]  /*ad800*/  LOP3.LUT R12, R16, 0xffff, RZ, 0xc0, !PT ;  /* 0x0000ffff100c7812 */ /* 0x000fe200078ec0ff */
[----:B------:R-:W-:-:S02]  /*ad810*/  IMAD.MOV.U32 R20, RZ, RZ, R23 ;  /* 0x000000ffff147224 */ /* 0x000fc400078e0017 */
[----:B------:R-:W2:Y:S01]  /*ad820*/  LDL.LU R23, [R1+0x1094] ;  /* 0x0010940001177983 */ /* 0x000ea20000300800 */
[--C-:B------:R-:W-:Y:S02]  /*ad830*/  PRMT R24, R24, 0x4210, R12.reuse ;  /* 0x0000421018187816 */ /* 0x100fe4000000000c */
[----:B------:R-:W-:Y:S01]  /*ad840*/  PRMT R12, R17, 0x5210, R12 ;  /* 0x00005210110c7816 */ /* 0x000fe2000000000c */
[----:B------:R-:W2:Y:S01]  /*ad850*/  LDL.LU R15, [R1+0x1090] ;  /* 0x00109000010f7983 */ /* 0x000ea20000300800 */
[----:B------:R-:W-:-:S03]  /*ad860*/  LOP3.LUT R11, R11, 0xffff, RZ, 0xc0, !PT ;  /* 0x0000ffff0b0b7812 */ /* 0x000fc600078ec0ff */
[----:B------:R-:W2:Y:S04]  /*ad870*/  LDL.LU R16, [R1+0x1c4] ;  /* 0x0001c40001107983 */ /* 0x000ea80000300800 */
[----:B------:R0:W-:Y:S04]  /*ad880*/  STL [R1+0xb8], R24 ;  /* 0x0000b81801007387 */ /* 0x0001e80000100800 */
[----:B0-----:R-:W2:Y:S04]  /*ad890*/  LDL.LU R24, [R1+0x30] ;  /* 0x0000300001187983 */ /* 0x001ea80000300800 */
[----:B------:R-:W2:Y:S04]  /*ad8a0*/  LDL.LU R17, [R1+0x17c] ;  /* 0x00017c0001117983 */ /* 0x000ea80000300800 */
[----:B------:R0:W-:Y:S02]  /*ad8b0*/  STL [R1+0x78], R12 ;  /* 0x0000780c01007387 */ /* 0x0001e40000100800 */
[----:B0-----:R-:W-:-:S02]  /*ad8c0*/  PRMT R12, R13, 0x4210, R11 ;  /* 0x000042100d0c7816 */ /* 0x001fc4000000000b */
[----:B------:R-:W-:Y:S02]  /*ad8d0*/  PRMT R11, R25, 0x5210, R11 ;  /* 0x00005210190b7816 */ /* 0x000fe4000000000b */
[----:B------:R-:W2:Y:S04]  /*ad8e0*/  LDL.LU R25, [R1+0x10] ;  /* 0x0000100001197983 */ /* 0x000ea80000300800 */
[----:B------:R0:W-:Y:S04]  /*ad8f0*/  STL [R1+0x80], R12 ;  /* 0x0000800c01007387 */ /* 0x0001e80000100800 */
[----:B------:R3:W-:Y:S01]  /*ad900*/  STL [R1+0x50], R11 ;  /* 0x0000500b01007387 */ /* 0x0007e20000100800 */
[----:B0-----:R-:W-:-:S02]  /*ad910*/  IADD3 R12, P6, PT, R26, R3, RZ ;  /* 0x000000031a0c7210 */ /* 0x001fc40007fde0ff */
[----:B---3--:R-:W-:Y:S02]  /*ad920*/  LOP3.LUT R11, R8, 0xffff, RZ, 0xc0, !PT ;  /* 0x0000ffff080b7812 */ /* 0x008fe400078ec0ff */
[----:B----4-:R-:W-:-:S04]  /*ad930*/  LOP3.LUT R8, R21, 0xffff, RZ, 0xc0, !PT ;  /* 0x0000ffff15087812 */ /* 0x010fc800078ec0ff */
[----:B--2---:R-:W-:Y:S01]  /*ad940*/  PRMT R27, R27, 0x5210, R8 ;  /* 0x000052101b1b7816 */ /* 0x004fe20000000008 */
[----:B------:R-:W-:-:S05]  /*ad950*/  IMAD.X R13, R28, 0x1, R4, P6 ;  /* 0x000000011c0d7824 */ /* 0x000fca00030e0604 */
[----:B------:R0:W-:Y:S02]  /*ad960*/  STL.64 [R1+0x1008], R12 ;  /* 0x0010080c01007387 */ /* 0x0001e40000100a00 */
[--C-:B0-----:R-:W-:Y:S02]  /*ad970*/  PRMT R13, R22, 0x4210, R11.reuse ;  /* 0x00004210160d7816 */ /* 0x101fe4000000000b */
[----:B------:R-:W-:Y:S01]  /*ad980*/  PRMT R12, R19, 0x5210, R11 ;  /* 0x00005210130c7816 */ /* 0x000fe2000000000b */
[----:B------:R-:W2:Y:S01]  /*ad990*/  LDL.LU R22, [R1+0x103c] ;  /* 0x00103c0001167983 */ /* 0x000ea20000300800 */
[----:B------:R-:W-:-:S03]  /*ad9a0*/  PRMT R11, R29, 0x4210, R8 ;  /* 0x000042101d0b7816 */ /* 0x000fc60000000008 */
[----:B------:R-:W-:Y:S04]  /*ad9b0*/  STL [R1+0x84], R13 ;  /* 0x0000840d01007387 */ /* 0x000fe80000100800 */
[----:B------:R-:W-:Y:S04]  /*ad9c0*/  STL [R1+0x54], R12 ;  /* 0x0000540c01007387 */ /* 0x000fe80000100800 */
[----:B------:R-:W3:Y:S04]  /*ad9d0*/  LDL.LU R8, [R1+0x1f0] ;  /* 0x0001f00001087983 */ /* 0x000ee80000300800 */
[----:B------:R-:W-:Y:S04]  /*ad9e0*/  STL [R1+0x88], R11 ;  /* 0x0000880b01007387 */ /* 0x000fe80000100800 */
[----:B------:R-:W4:Y:S04]  /*ad9f0*/  LDL.LU R29, [R1+0x12c] ;  /* 0x00012c00011d7983 */ /* 0x000f280000300800 */
[----:B------:R0:W-:Y:S04]  /*ada00*/  STL [R1+0x4378], R27 ;  /* 0x0043781b01007387 */ /* 0x0001e80000100800 */
[----:B0-----:R-:W4:Y:S04]  /*ada10*/  LDL.LU R27, [R1+0x1f8] ;  /* 0x0001f800011b7983 */ /* 0x001f280000300800 */
[----:B------:R-:W-:Y:S04]  /*ada20*/  STL [R1+0x43a0], R5 ;  /* 0x0043a00501007387 */ /* 0x000fe80000100800 */
[----:B------:R0:W-:Y:S04]  /*ada30*/  STL [R1+0x43b4], R4 ;  /* 0x0043b40401007387 */ /* 0x0001e80000100800 */
[----:B0-----:R-:W4:Y:S01]  /*ada40*/  LDL.LU R4, [R1+0x1004] ;  /* 0x0010040001047983 */ /* 0x001f220000300800 */
[----:B------:R-:W-:-:S02]  /*ada50*/  IADD3 R12, P6, PT, R26, R5, RZ ;  /* 0x000000051a0c7210 */ /* 0x000fc40007fde0ff */
[----:B------:R-:W-:Y:S01]  /*ada60*/  LOP3.LUT R11, R23, 0xffff, RZ, 0xc0, !PT ;  /* 0x0000ffff170b7812 */ /* 0x000fe200078ec0ff */
[----:B------:R-:W4:Y:S02]  /*ada70*/  LDL.LU R21, [R1+0x1c] ;  /* 0x00001c0001157983 */ /* 0x000f240000300800 */
[----:B------:R-:W-:-:S05]  /*ada80*/  IMAD.X R13, R28, 0x1, R6, P6 ;  /* 0x000000011c0d7824 */ /* 0x000fca00030e0606 */
[----:B------:R0:W-:Y:S02]  /*ada90*/  STL.64 [R1+0x1050], R12 ;  /* 0x0010500c01007387 */ /* 0x0001e40000100a00 */
[--C-:B0-----:R-:W-:Y:S02]  /*adaa0*/  PRMT R13, R16, 0x4210, R11.reuse ;  /* 0x00004210100d7816 */ /* 0x101fe4000000000b */
[----:B------:R-:W-:Y:S02]  /*adab0*/  LOP3.LUT R12, R15, 0xffff, RZ, 0xc0, !PT ;  /* 0x0000ffff0f0c7812 */ /* 0x000fe400078ec0ff */
[----:B------:R-:W4:Y:S01]  /*adac0*/  LDL.LU R15, [R1+0x1038] ;  /* 0x00103800010f7983 */ /* 0x000f220000300800 */
[----:B------:R-:W-:-:S03]  /*adad0*/  PRMT R11, R24, 0x5210, R11 ;  /* 0x00005210180b7816 */ /* 0x000fc6000000000b */
[----:B------:R-:W4:Y:S01]  /*adae0*/  LDL.LU R16, [R1+0x99c] ;  /* 0x00099c0001107983 */ /* 0x000f220000300800 */
[----:B------:R-:W-:-:S03]  /*adaf0*/  PRMT R19, R25, 0x5210, R12 ;  /* 0x0000521019137816 */ /* 0x000fc6000000000c */
[----:B------:R0:W-:Y:S04]  /*adb00*/  STL [R1+0x60], R13 ;  /* 0x0000600d01007387 */ /* 0x0001e80000100800 */
[----:B------:R-:W4:Y:S04]  /*adb10*/  LDL.LU R24, [R1+0x144] ;  /* 0x0001440001187983 */ /* 0x000f280000300800 */
[----:B------:R1:W-:Y:S01]  /*adb20*/  STL [R1+0x30], R11 ;  /* 0x0000300b01007387 */ /* 0x0003e20000100800 */
[----:B0-----:R-:W-:Y:S02]  /*adb30*/  PRMT R13, R17, 0x4210, R12 ;  /* 0x00004210110d7816 */ /* 0x001fe4000000000c */
[----:B------:R-:W-:Y:S01]  /*adb40*/  IADD3 R12, P6, PT, R26, R7, RZ ;  /* 0x000000071a0c7210 */ /* 0x000fe20007fde0ff */
[----:B-1----:R-:W4:Y:S04]  /*adb50*/  LDL.LU R11, [R1+0x1fc] ;  /* 0x0001fc00010b7983 */ /* 0x002f280000300800 */
[----:B------:R-:W4:Y:S04]  /*adb60*/  LDL.LU R17, [R1+0x1a4] ;  /* 0x0001a40001117983 */ /* 0x000f280000300800 */
[----:B------:R0:W-:Y:S04]  /*adb70*/  STL [R1+0x64], R13 ;  /* 0x0000640d01007387 */ /* 0x0001e80000100800 */
[----:B------:R-:W4:Y:S04]  /*adb80*/  LDL.LU R25, [R1+0x18] ;  /* 0x0000180001197983 */ /* 0x000f280000300800 */
[----:B------:R-:W-:Y:S01]  /*adb90*/  STL [R1+0x34], R19 ;  /* 0x0000341301007387 */ /* 0x000fe20000100800 */
[----:B0-----:R-:W-:-:S03]  /*adba0*/  IMAD.X R13, R28, 0x1, R9, P6 ;  /* 0x000000011c0d7824 */ /* 0x001fc600030e0609 */
[----:B------:R0:W-:Y:S01]  /*adbb0*/  STL.64 [R1+0x43a8], R6 ;  /* 0x0043a80601007387 */ /* 0x0001e20000100a00 */
[----:B------:R-:W-:-:S03]  /*adbc0*/  IMAD.MOV.U32 R5, RZ, RZ, R20 ;  /* 0x000000ffff057224 */ /* 0x000fc600078e0014 */
[----:B0-----:R-:W4:Y:S04]  /*adbd0*/  LDL.LU R7, [R1+0x9c] ;  /* 0x00009c0001077983 */ /* 0x001f280000300800 */
[----:B------:R0:W-:Y:S04]  /*adbe0*/  STL.64 [R1+0x1048], R12 ;  /* 0x0010480c01007387 */ /* 0x0001e80000100a00 */
[----:B0-----:R-:W4:Y:S04]  /*adbf0*/  LDL.LU.64 R12, [R1+0x43d0] ;  /* 0x0043d000010c7983 */ /* 0x001f280000300a00 */
[----:B------:R-:W4:Y:S04]  /*adc00*/  LDL.LU R19, [R1+0x10c0] ;  /* 0x0010c00001137983 */ /* 0x000f280000300800 */
[----:B------:R-:W4:Y:S04]  /*adc10*/  LDL.LU R20, [R1+0x13c] ;  /* 0x00013c0001147983 */ /* 0x000f280000300800 */
[----:B------:R-:W4:Y:S01]  /*adc20*/  LDL.LU R23, [R1+0x10ac] ;  /* 0x0010ac0001177983 */ /* 0x000f220000300800 */
[----:B--2---:R-:W-:-:S03]  /*adc30*/  LOP3.LUT R6, R22, 0xffff, RZ, 0xc0, !PT ;  /* 0x0000ffff16067812 */ /* 0x004fc600078ec0ff */
[----:B------:R-:W2:Y:S01]  /*adc40*/  LDL.LU R22, [R1+0x14] ;  /* 0x0000140001167983 */ /* 0x000ea20000300800 */
[----:B---3--:R-:W-:-:S05]  /*adc50*/  PRMT R8, R8, 0x4210, R6 ;  /* 0x0000421008087816 */ /* 0x008fca0000000006 */
[----:B------:R0:W-:Y:S01]  /*adc60*/  STL [R1+0x68], R8 ;  /* 0x0000680801007387 */ /* 0x0001e20000100800 */
[----:B----4-:R-:W-:-:S03]  /*adc70*/  PRMT R6, R29, 0x5210, R6 ;  /* 0x000052101d067816 */ /* 0x010fc60000000006 */
[----:B0-----:R-:W3:Y:S04]  /*adc80*/  LDL.LU R8, [R1+0x43c8] ;  /* 0x0043c80001087983 */ /* 0x001ee80000300800 */
[----:B------:R-:W4:Y:S04]  /*adc90*/  LDL.LU R29, [R1+0x10a8] ;  /* 0x0010a800011d7983 */ /* 0x000f280000300800 */
[----:B------:R0:W-:Y:S04]  /*adca0*/  STL [R1+0x38], R6 ;  /* 0x0000380601007387 */ /* 0x0001e80000100800 */
[----:B0-----:R-:W2:Y:S01]  /*adcb0*/  LDL.LU R6, [R1+0x4] ;  /* 0x0000040001067983 */ /* 0x001ea20000300800 */
[----:B------:R-:W-:-:S04]  /*adcc0*/  LOP3.LUT R4, R4, 0xffff, RZ, 0xc0, !PT ;  /* 0x0000ffff04047812 */ /* 0x000fc800078ec0ff */
[----:B------:R-:W-:-:S05]  /*adcd0*/  PRMT R27, R27, 0x4210, R4 ;  /* 0x000042101b1b7816 */ /* 0x000fca0000000004 */
[----:B------:R0:W-:Y:S02]  /*adce0*/  STL [R1+0x437c], R27 ;  /* 0x00437c1b01007387 */ /* 0x0001e40000100800 */
[----:B0-----:R-:W-:Y:S02]  /*adcf0*/  IMAD.MOV.U32 R27, RZ, RZ, R5 ;  /* 0x000000ffff1b7224 */ /* 0x001fe400078e0005 */
[----:B------:R-:W2:Y:S01]  /*add00*/  LDL.LU R5, [R1+0x10c4] ;  /* 0x0010c40001057983 */ /* 0x000ea20000300800 */
[----:B------:R-:W-:Y:S02]  /*add10*/  PRMT R21, R21, 0x5210, R4 ;  /* 0x0000521015157816 */ /* 0x000fe40000000004 */
[----:B---3--:R-:W-:Y:S01]  /*add20*/  IADD3 R4, P6, PT, R26, R8, RZ ;  /* 0x000000081a047210 */ /* 0x008fe20007fde0ff */
[----:B--2---:R0:W-:Y:S04]  /*add30*/  STL [R1+0x43b8], R5 ;  /* 0x0043b80501007387 */ /* 0x0041e80000100800 */
[----:B------:R-:W-:Y:S01]  /*add40*/  STL [R1+0x20], R21 ;  /* 0x0000201501007387 */ /* 0x000fe20000100800 */
[----:B0-----:R-:W-:-:S05]  /*add50*/  IMAD.X R5, R28, 0x1, R10, P6 ;  /* 0x000000011c057824 */ /* 0x001fca00030e060a */
[----:B------:R0:W-:Y:S02]  /*add60*/  STL.64 [R1+0x1098], R4 ;  /* 0x0010980401007387 */ /* 0x0001e40000100a00 */
[----:B0-----:R-:W-:Y:S02]  /*add70*/  LOP3.LUT R5, R15, 0xffff, RZ, 0xc0, !PT ;  /* 0x0000ffff0f057812 */ /* 0x001fe400078ec0ff */
[----:B------:R-:W2:Y:S02]  /*add80*/  LDL.LU R15, [R1+0xd68] ;  /* 0x000d6800010f7983 */ /* 0x000ea40000300800 */
[--C-:B------:R-:W-:Y:S02]  /*add90*/  PRMT R11, R11, 0x4210, R5.reuse ;  /* 0x000042100b0b7816 */ /* 0x100fe40000000005 */
[----:B------:R-:W-:Y:S01]  /*adda0*/  LOP3.LUT R4, R16, 0xffff, RZ, 0xc0, !PT ;  /* 0x0000ffff10047812 */ /* 0x000fe200078ec0ff */
[----:B------:R-:W3:Y:S04]  /*addb0*/  LDL.LU R21, [R1+0x1070] ;  /* 0x0010700001157983 */ /* 0x000ee80000300800 */
[----:B------:R-:W2:Y:S04]  /*addc0*/  LDL.LU R16, [R1+0x218] ;  /* 0x0002180001107983 */ /* 0x000ea80000300800 */
[----:B------:R0:W-:Y:S04]  /*addd0*/  STL [R1+0x44], R11 ;  /* 0x0000440b01007387 */ /* 0x0001e80000100800 */
[----:B0-----:R-:W2:Y:S01]  /*adde0*/  LDL.LU R11, [R1+0x43c4] ;  /* 0x0043c400010b7983 */ /* 0x001ea20000300800 */
[----:B------:R-:W-:-:S02]  /*addf0*/  PRMT R7, R7, 0x5210, R5 ;  /* 0x0000521007077816 */ /* 0x000fc40000000005 */
[--C-:B------:R-:W-:Y:S02]  /*ade00*/  PRMT R5, R17, 0x4210, R4.reuse ;  /* 0x0000421011057816 */ /* 0x100fe40000000004 */
[----:B------:R-:W3:Y:S01]  /*ade10*/  LDL.LU R17, [R1+0x148] ;  /* 0x0001480001117983 */ /* 0x000ee20000300800 */
[----:B------:R-:W-:-:S03]  /*ade20*/  PRMT R4, R25, 0x5210, R4 ;  /* 0x0000521019047816 */ /* 0x000fc60000000004 */
[----:B------:R0:W-:Y:S04]  /*ade30*/  STL [R1+0x24], R7 ;  /* 0x0000240701007387 */ /* 0x0001e80000100800 */
[----:B------:R-:W-:Y:S04]  /*ade40*/  STL [R1+0x48], R5 ;  /* 0x0000480501007387 */ /* 0x000fe80000100800 */
[----:B------:R-:W3:Y:S04]  /*ade50*/  LDL.LU R25, [R1+0x220] ;  /* 0x0002200001197983 */ /* 0x000ee80000300800 */
[----:B0-----:R-:W3:Y:S04]  /*ade60*/  LDL.LU R7, [R1+0x14c] ;  /* 0x00014c0001077983 */ /* 0x001ee80000300800 */
[----:B------:R2:W-:Y:S02]  /*ade70*/  STL [R1+0x28], R4 ;  /* 0x0000280401007387 */ /* 0x0005e40000100800 */
[----:B--2---:R-:W-:-:S05]  /*ade80*/  IADD3 R4, P6, PT, R26, R11, RZ ;  /* 0x0000000b1a047210 */ /* 0x004fca0007fde0ff */
[----:B------:R-:W-:-:S05]  /*ade90*/  IMAD.X R5, R28, 0x1, R12, P6 ;  /* 0x000000011c057824 */ /* 0x000fca00030e060c */
[----:B------:R0:W-:Y:S02]  /*adea0*/  STL.64 [R1+0x1090], R4 ;  /* 0x0010900401007387 */ /* 0x0001e40000100a00 */
[----:B0-----:R-:W-:Y:S02]  /*adeb0*/  IADD3 R4, P6, PT, R26, R13, RZ ;  /* 0x0000000d1a047210 */ /* 0x001fe40007fde0ff */
[----:B------:R-:W4:Y:S03]  /*adec0*/  LDL.LU R26, [R1+0x43c0] ;  /* 0x0043c000011a7983 */ /* 0x000f260000300800 */
[----:B------:R-:W-:Y:S02]  /*aded0*/  IMAD.X R5, R28, 0x1, R14, P6 ;  /* 0x000000011c057824 */ /* 0x000fe400030e060e */
[----:B------:R-:W2:Y:S04]  /*adee0*/  LDL.LU R28, [R1+0x43bc] ;  /* 0x0043bc00011c7983 */ /* 0x000ea80000300800 */
[----:B------:R0:W-:Y:S02]  /*adef0*/  STL.64 [R1+0x10e8], R4 ;  /* 0x0010e80401007387 */ /* 0x0001e40000100a00 */
[----:B0-----:R-:W-:-:S02]  /*adf00*/  PRMT R5, R20, 0x5210, R19 ;  /* 0x0000521014057816 */ /* 0x001fc40000000013 */
[----:B------:R-:W-:Y:S01]  /*adf10*/  PRMT R4, R22, 0x5210, R23 ;  /* 0x0000521016047816 */ /* 0x000fe20000000017 */
[----:B------:R-:W2:Y:S04]  /*adf20*/  LDL.LU R19, [R1+0xd6c] ;  /* 0x000d6c0001137983 */ /* 0x000ea80000300800 */
[----:B------:R-:W-:Y:S04]  /*adf30*/  STL [R1+0x10], R5 ;  /* 0x0000100501007387 */ /* 0x000fe80000100800 */
[----:B------:R-:W2:Y:S04]  /*adf40*/  LDL.LU R20, [R1+0x1074] ;  /* 0x0010740001147983 */ /* 0x000ea80000300800 */
[----:B------:R4:W-:Y:S04]  /*adf50*/  STL [R1+0x14], R4 ;  /* 0x0000140401007387 */ /* 0x0009e80000100800 */
[----:B------:R-:W2:Y:S04]  /*adf60*/  LDL.LU R23, [R1+0x224] ;  /* 0x0002240001177983 */ /* 0x000ea80000300800 */
[----:B------:R-:W2:Y:S01]  /*adf70*/  LDL.LU R22, [R1+0x250] ;  /* 0x0002500001167983 */ /* 0x000ea20000300800 */
[----:B----4-:R-:W-:-:S03]  /*adf80*/  PRMT R4, R26, 0x5210, R29 ;  /* 0x000052101a047816 */ /* 0x010fc6000000001d */
[----:B------:R-:W4:Y:S01]  /*adf90*/  LDL.LU R29, [R1+0x154] ;  /* 0x00015400011d7983 */ /* 0x000f220000300800 */
[----:B------:R-:W-:-:S03]  /*adfa0*/  SHF.R.S32.HI R26, RZ, 0x1f, R27 ;  /* 0x0000001fff1a7819 */ /* 0x000fc6000001141b */
[----:B------:R0:W-:Y:S02]  /*adfb0*/  STL [R1+0x18], R4 ;  /* 0x0000180401007387 */ /* 0x0001e40000100800 */
[----:B0-----:R-:W-:-:S05]  /*adfc0*/  IADD3 R4, P6, PT, R27, R2, RZ ;  /* 0x000000021b047210 */ /* 0x001fca0007fde0ff */
[----:B------:R-:W-:-:S05]  /*adfd0*/  IMAD.X R5, R26, 0x1, R6, P6 ;  /* 0x000000011a057824 */ /* 0x000fca00030e0606 */
[----:B------:R0:W-:Y:S04]  /*adfe0*/  STL.64 [R1+0x10c8], R4 ;  /* 0x0010c80401007387 */ /* 0x0001e80000100a00 */
[----:B0-----:R-:W2:Y:S01]  /*adff0*/  LDL.LU R5, [R1+0x43b8] ;  /* 0x0043b80001057983 */ /* 0x001ea20000300800 */
[----:B------:R-:W-:Y:S02]  /*ae000*/  IADD3 R4, P6, PT, R24, R2, RZ ;  /* 0x0000000218047210 */ /* 0x000fe40007fde0ff */
[----:B------:R-:W-:Y:S02]  /*ae010*/  LOP3.LUT R15, R15, 0xffff, RZ, 0xc0, !PT ;  /* 0x0000ffff0f0f7812 */ /* 0x000fe400078ec0ff */
[----:B--2---:R-:W-:Y:S02]  /*ae020*/  PRMT R5, R28, 0x5210, R5 ;  /* 0x000052101c057816 */ /* 0x004fe40000000005 */
[----:B------:R-:W-:-:S03]  /*ae030*/  SHF.R.S32.HI R28, RZ, 0x1f, R24 ;  /* 0x0000001fff1c7819 */ /* 0x000fc60000011418 */
[----:B------:R0:W-:Y:S04]  /*ae040*/  STL [R1+0x1c], R5 ;  /* 0x00001c0501007387 */ /* 0x0001e80000100800 */
[----:B------:R1:W-:Y:S01]  /*ae050*/  STL [R1+0x3e4c], R2 ;  /* 0x003e4c0201007387 */ /* 0x0003e20000100800 */
[----:B0-----:R-:W-:Y:S01]  /*ae060*/  IMAD.X R5, R28, 0x1, R6, P6 ;  /* 0x000000011c057824 */ /* 0x001fe200030e0606 */
[----:B---3--:R-:W-:Y:S02]  /*ae070*/  LOP3.LUT R6, R21, 0xffff, RZ, 0xc0, !PT ;  /* 0x0000ffff15067812 */ /* 0x008fe400078ec0ff */
[----:B------:R-:W-:Y:S02]  /*ae080*/  PRMT R21, R16, 0x4210, R15 ;  /* 0x0000421010157816 */ /* 0x000fe4000000000f */
[----:B------:R0:W-:Y:S01]  /*ae090*/  STL.64 [R1+0x1200], R4 ;  /* 0x0012000401007387 */ /* 0x0001e20000100a00 */
[--C-:B------:R-:W-:Y:S01]  /*ae0a0*/  PRMT R25, R25, 0x4210, R6.reuse ;  /* 0x0000421019197816 */ /* 0x100fe20000000006 */
[----:B-1----:R-:W-:Y:S01]  /*ae0b0*/  IMAD.MOV.U32 R2, RZ, RZ, R27 ;  /* 0x000000ffff027224 */ /* 0x002fe200078e001b */
[----:B------:R-:W-:Y:S01]  /*ae0c0*/  PRMT R27, R17, 0x5210, R15 ;  /* 0x00005210111b7816 */ /* 0x000fe2000000000f */
[----:B0-----:R-:W2:Y:S04]  /*ae0d0*/  LDL.LU R4, [R1+0x43b4] ;  /* 0x0043b40001047983 */ /* 0x001ea80000300800 */
[----:B------:R-:W3:Y:S04]  /*ae0e0*/  LDL.LU R16, [R1+0x1a48] ;  /* 0x001a480001107983 */ /* 0x000ee80000300800 */
[----:B------:R-:W2:Y:S04]  /*ae0f0*/  LDL.LU R5, [R1+0x254] ;  /* 0x0002540001057983 */ /* 0x000ea80000300800 */
[----:B------:R0:W-:Y:S04]  /*ae100*/  STL [R1+0x4c], R21 ;  /* 0x00004c1501007387 */ /* 0x0001e80000100800 */
[----:B0-----:R-:W2:Y:S04]  /*ae110*/  LDL.LU R21, [R1+0x158] ;  /* 0x0001580001157983 */ /* 0x001ea80000300800 */
[----:B------:R-:W2:Y:S04]  /*ae120*/  LDL.LU R15, [R1+0x258] ;  /* 0x00025800010f7983 */ /* 0x000ea80000300800 */
[----:B------:R-:W2:Y:S04]  /*ae130*/  LDL.LU R17, [R1+0x15c] ;  /* 0x00015c0001117983 */ /* 0x000ea80000300800 */
[----:B------:R0:W-:Y:S04]  /*ae140*/  STL [R1+0x6c], R25 ;  /* 0x00006c1901007387 */ /* 0x0001e80000100800 */
[----:B0-----:R-:W2:Y:S01]  /*ae150*/  LDL.LU R25, [R1+0x43b0] ;  /* 0x0043b00001197983 */ /* 0x001ea20000300800 */
[----:B------:R-:W-:-:S02]  /*ae160*/  PRMT R7, R7, 0x5210, R6 ;  /* 0x0000521007077816 */ /* 0x000fc40000000006 */
[----:B------:R-:W-:-:S03]  /*ae170*/  IADD3 R6, P6, PT, R2, R0, RZ ;  /* 0x0000000002067210 */ /* 0x000fc60007fde0ff */
[----:B------:R0:W-:Y:S02]  /*ae180*/  STL [R1+0x3c], R7 ;  /* 0x00003c0701007387 */ /* 0x0001e40000100800 */
[----:B0-----:R-:W-:-:S05]  /*ae190*/  IMAD.X R7, R26, 0x1, R18, P6 ;  /* 0x000000011a077824 */ /* 0x001fca00030e0612 */
[----:B------:R0:W-:Y:S02]  /*ae1a0*/  STL.64 [R1+0x10a8], R6 ;  /* 0x0010a80601007387 */ /* 0x0001e40000100a00 */
[----:B0-----:R-:W-:-:S05]  /*ae1b0*/  IADD3 R6, P6, PT, R24, R0, RZ ;  /* 0x0000000018067210 */ /* 0x001fca0007fde0ff */
[----:B------:R-:W-:Y:S02]  /*ae1c0*/  IMAD.X R7, R28, 0x1, R18, P6 ;  /* 0x000000011c077824 */ /* 0x000fe400030e0612 */
[----:B------:R-:W3:Y:S04]  /*ae1d0*/  LDL.LU R18, [R1+0x240] ;  /* 0x0002400001127983 */ /* 0x000ee80000300800 */
[----:B------:R0:W-:Y:S02]  /*ae1e0*/  STL.64 [R1+0x10c0], R6 ;  /* 0x0010c00601007387 */ /* 0x0001e40000100a00 */
[----:B0-----:R-:W-:Y:S02]  /*ae1f0*/  LOP3.LUT R7, R19, 0xffff, RZ, 0xc0, !PT ;  /* 0x0000ffff13077812 */ /* 0x001fe400078ec0ff */
[----:B------:R-:W-:-:S02]  /*ae200*/  LOP3.LUT R6, R20, 0xffff, RZ, 0xc0, !PT ;  /* 0x0000ffff14067812 */ /* 0x000fc400078ec0ff */
[----:B------:R-:W-:-:S05]  /*ae210*/  PRMT R19, R23, 0x4210, R7 ;  /* 0x0000421017137816 */ /* 0x000fca0000000007 */
[----:B------:R0:W-:Y:S04]  /*ae220*/  STL [R1+0x8c], R19 ;  /* 0x00008c1301007387 */ /* 0x0001e80000100800 */
[----:B0-----:R-:W3:Y:S01]  /*ae230*/  LDL.LU R19, [R1+0x12a8] ;  /* 0x0012a80001137983 */ /* 0x001ee20000300800 */
[----:B--2---:R-:W-:Y:S02]  /*ae240*/  PRMT R25, R25, 0x5210, R7 ;  /* 0x0000521019197816 */ /* 0x004fe40000000007 */
[--C-:B------:R-:W-:Y:S02]  /*ae250*/  PRMT R7, R22, 0x4210, R6.reuse ;  /* 0x0000421016077816 */ /* 0x100fe40000000006 */
[----:B----4-:R-:W-:-:S03]  /*ae260*/  PRMT R6, R29, 0x5210, R6 ;  /* 0x000052101d067816 */ /* 0x010fc60000000006 */
[----:B------:R-:W-:Y:S04]  /*ae270*/  STL [R1+0xbc], R7 ;  /* 0x0000bc0701007387 */ /* 0x000fe80000100800 */
[----:B------:R-:W2:Y:S04]  /*ae280*/  LDL.LU R20, [R1+0x1a3c] ;  /* 0x001a3c0001147983 */ /* 0x000ea80000300800 */
[----:B------:R0:W-:Y:S04]  /*ae290*/  STL [R1+0x7c], R6 ;  /* 0x00007c0601007387 */ /* 0x0001e80000100800 */
[----:B------:R-:W4:Y:S04]  /*ae2a0*/  LDL.LU R23, [R1+0x2bc] ;  /* 0x0002bc0001177983 */ /* 0x000f280000300800 */
[----:B------:R-:W2:Y:S01]  /*ae2b0*/  LDL.LU R22, [R1+0x168] ;  /* 0x0001680001167983 */ /* 0x000ea20000300800 */
[----:B0-----:R-:W-:-:S03]  /*ae2c0*/  IADD3 R6, P6, PT, R2, R3, RZ ;  /* 0x0000000302067210 */ /* 0x001fc60007fde0ff */
[----:B------:R-:W2:Y:S02]  /*ae2d0*/  LDL.LU R29, [R1+0x244] ;  /* 0x00024400011d7983 */ /* 0x000ea40000300800 */
[----:B------:R-:W-:-:S05]  /*ae2e0*/  IMAD.X R7, R26, 0x1, R4, P6 ;  /* 0x000000011a077824 */ /* 0x000fca00030e0604 */
[----:B------:R0:W-:Y:S04]  /*ae2f0*/  STL.64 [R1+0x1070], R6 ;  /* 0x0010700601007387 */ /* 0x0001e80000100a00 */
[----:B------:R1:W-:Y:S01]  /*ae300*/  STL [R1+0x3de8], R3 ;  /* 0x003de80301007387 */ /* 0x0003e20000100800 */
[----:B0-----:R-:W-:-:S03]  /*ae310*/  IADD3 R6, P6, PT, R24, R3, RZ ;  /* 0x0000000318067210 */ /* 0x001fc60007fde0ff */
[----:B-1----:R-:W2:Y:S02]  /*ae320*/  LDL.LU R3, [R1+0x25c] ;  /* 0x00025c0001037983 */ /* 0x002ea40000300800 */
[----:B------:R-:W-:-:S05]  /*ae330*/  IMAD.X R7, R28, 0x1, R4, P6 ;  /* 0x000000011c077824 */ /* 0x000fca00030e0604 */
[----:B------:R0:W-:Y:S04]  /*ae340*/  STL.64 [R1+0x1088], R6 ;  /* 0x0010880601007387 */ /* 0x0001e80000100a00 */
[----:B0-----:R-:W2:Y:S04]  /*ae350*/  LDL.LU.64 R6, [R1+0x43a8] ;  /* 0x0043a80001067983 */ /* 0x001ea80000300a00 */
[----:B------:R-:W2:Y:S02]  /*ae360*/  LDL.LU R4, [R1+0xfc0] ;  /* 0x000fc00001047983 */ /* 0x000ea40000300800 */
[----:B--2---:R-:W-:-:S04]  /*ae370*/  LOP3.LUT R4, R4, 0xffff, RZ, 0xc0, !PT ;  /* 0x0000ffff04047812 */ /* 0x004fc800078ec0ff */
[----:B------:R-:W-:-:S05]  /*ae380*/  PRMT R5, R5, 0x4210, R4 ;  /* 0x0000421005057816 */ /* 0x000fca0000000004 */
[----:B------:R0:W-:Y:S04]  /*ae390*/  STL [R1+0xcc], R5 ;  /* 0x0000cc0501007387 */ /* 0x0001e80000100800 */
[----:B0-----:R-:W2:Y:S01]  /*ae3a0*/  LDL.LU R5, [R1+0x43a0] ;  /* 0x0043a00001057983 */ /* 0x001ea20000300800 */
[----:B---3--:R-:W-:Y:S02]  /*ae3b0*/  LOP3.LUT R16, R16, 0xffff, RZ, 0xc0, !PT ;  /* 0x0000ffff10107812 */ /* 0x008fe400078ec0ff */
[----:B------:R-:W-:Y:S02]  /*ae3c0*/  PRMT R4, R21, 0x5210, R4 ;  /* 0x0000521015047816 */ /* 0x000fe40000000004 */
[--C-:B------:R-:W-:Y:S01]  /*ae3d0*/  PRMT R15, R15, 0x4210, R16.reuse ;  /* 0x000042100f0f7816 */ /* 0x100fe20000000010 */
[----:B------:R-:W3:Y:S01]  /*ae3e0*/  LDL.LU R21, [R1+0x439c] ;  /* 0x00439c0001157983 */ /* 0x000ee20000300800 */
[----:B------:R-:W-:-:S03]  /*ae3f0*/  PRMT R17, R17, 0x5210, R16 ;  /* 0x0000521011117816 */ /* 0x000fc60000000010 */
[----:B------:R0:W-:Y:S04]  /*ae400*/  STL [R1+0x9c], R4 ;  /* 0x00009c0401007387 */ /* 0x0001e80000100800 */
[----:B0-----:R-:W3:Y:S04]  /*ae410*/  LDL.LU R4, [R1+0x12b8] ;  /* 0x0012b80001047983 */ /* 0x001ee80000300800 */
[----:B------:R0:W-:Y:S04]  /*ae420*/  STL [R1+0x10c], R15 ;  /* 0x00010c0f01007387 */ /* 0x0001e80000100800 */
[----:B0-----:R-:W3:Y:S04]  /*ae430*/  LDL.LU R15, [R1+0x4398] ;  /* 0x00439800010f7983 */ /* 0x001ee80000300800 */
[----:B------:R0:W-:Y:S01]  /*ae440*/  STL [R1+0xac], R17 ;  /* 0x0000ac1101007387 */ /* 0x0001e20000100800 */
[----:B--2---:R-:W-:-:S05]  /*ae450*/  IADD3 R16, P6, PT, R2, R5, RZ ;  /* 0x0000000502107210 */ /* 0x004fca0007fde0ff */
[----:B0-----:R-:W-:-:S05]  /*ae460*/  IMAD.X R17, R26, 0x1, R6, P6 ;  /* 0x000000011a117824 */ /* 0x001fca00030e0606 */
[----:B------:R0:W-:Y:S02]  /*ae470*/  STL.64 [R1+0x1038], R16 ;  /* 0x0010381001007387 */ /* 0x0001e40000100a00 */
[----:B0-----:R-:W-:Y:S02]  /*ae480*/  IADD3 R16, P6, PT, R24, R5, RZ ;  /* 0x0000000518107210 */ /* 0x001fe40007fde0ff */
[----:B------:R-:W2:Y:S03]  /*ae490*/  LDL.LU R5, [R1+0x1a38] ;  /* 0x001a380001057983 */ /* 0x000ea60000300800 */
[----:B------:R-:W-:-:S05]  /*ae4a0*/  IMAD.X R17, R28, 0x1, R6, P6 ;  /* 0x000000011c117824 */ /* 0x000fca00030e0606 */
[----:B------:R0:W-:Y:S04]  /*ae4b0*/  STL.64 [R1+0x1000], R16 ;  /* 0x0010001001007387 */ /* 0x0001e80000100a00 */
[----:B0-----:R-:W4:Y:S01]  /*ae4c0*/  LDL.LU.64 R16, [R1+0x4390] ;  /* 0x0043900001107983 */ /* 0x001f220000300a00 */
[----:B---3--:R-:W-:-:S04]  /*ae4d0*/  LOP3.LUT R4, R4, 0xffff, RZ, 0xc0, !PT ;  /* 0x0000ffff04047812 */ /* 0x008fc800078ec0ff */
[----:B------:R-:W-:-:S05]  /*ae4e0*/  PRMT R3, R3, 0x4210, R4 ;  /* 0x0000421003037816 */ /* 0x000fca0000000004 */
[----:B------:R4:W-:Y:S01]  /*ae4f0*/  STL [R1+0x11c], R3 ;  /* 0x00011c0301007387 */ /* 0x0009e20000100800 */
[----:B--2---:R-:W-:-:S04]  /*ae500*/  LOP3.LUT R5, R5, 0xffff, RZ, 0xc0, !PT ;  /* 0x0000ffff05057812 */ /* 0x004fc800078ec0ff */
[----:B------:R-:W-:-:S05]  /*ae510*/  PRMT R18, R18, 0x4210, R5 ;  /* 0x0000421012127816 */ /* 0x000fca0000000005 */
[----:B------:R-:W-:Y:S01]  /*ae520*/  STL [R1+0x42f4], R18 ;  /* 0x0042f41201007387 */ /* 0x000fe20000100800 */
[----:B----4-:R-:W-:-:S03]  /*ae530*/  PRMT R3, R16, 0x5210, R5 ;  /* 0x0000521010037816 */ /* 0x010fc60000000005 */
[----:B------:R-:W2:Y:S01]  /*ae540*/  LDL.LU R16, [R1+0x4388] ;  /* 0x0043880001107983 */ /* 0x000ea20000300800 */
[----:B------:R-:W-:Y:S02]  /*ae550*/  PRMT R17, R17, 0x5210, R4 ;  /* 0x0000521011117816 */ /* 0x000fe40000000004 */
[----:B------:R-:W-:Y:S01]  /*ae560*/  IADD3 R4, P6, PT, R2, R7, RZ ;  /* 0x0000000702047210 */ /* 0x000fe20007fde0ff */
[----:B------:R-:W-:Y:S04]  /*ae570*/  STL [R1+0xec], R3 ;  /* 0x0000ec0301007387 */ /* 0x000fe80000100800 */
[----:B------:R-:W-:-:S05]  /*ae580*/  IMAD.X R5, R26, 0x1, R9, P6 ;  /* 0x000000011a057824 */ /* 0x000fca00030e0609 */
[----:B------:R0:W-:Y:S02]  /*ae590*/  STL.64 [R1+0xfc0], R4 ;  /* 0x000fc00401007387 */ /* 0x0001e40000100a00 */
[----:B0-----:R-:W-:-:S05]  /*ae5a0*/  IADD3 R4, P6, PT, R24, R7, RZ ;  /* 0x0000000718047210 */ /* 0x001fca0007fde0ff */
[----:B------:R-:W-:Y:S02]  /*ae5b0*/  IMAD.X R5, R28, 0x1, R9, P6 ;  /* 0x000000011c057824 */ /* 0x000fe400030e0609 */
[----:B------:R-:W-:-:S03]  /*ae5c0*/  IMAD.MOV.U32 R9, RZ, RZ, R2 ;  /* 0x000000ffff097224 */ /* 0x000fc600078e0002 */
[----:B------:R0:W-:Y:S02]  /*ae5d0*/  STL.64 [R1+0xd68], R4 ;  /* 0x000d680401007387 */ /* 0x0001e40000100a00 */
[----:B------:R-:W-:Y:S02]  /*ae5e0*/  IADD3 R6, P6, PT, R9, R8, RZ ;  /* 0x0000000809067210 */ /* 0x000fe40007fde0ff */
[----:B0-----:R-:W-:Y:S02]  /*ae5f0*/  LOP3.LUT R4, R19, 0xffff, RZ, 0xc0, !PT ;  /* 0x0000ffff13047812 */ /* 0x001fe400078ec0ff */
[----:B------:R-:W-:Y:S02]  /*ae600*/  LOP3.LUT R5, R20, 0xffff, RZ, 0xc0, !PT ;  /* 0x0000ffff14057812 */ /* 0x000fe400078ec0ff */
[----:B------:R-:W-:Y:S02]  /*ae610*/  PRMT R18, R22, 0x5210, R4 ;  /* 0x0000521016127816 */ /* 0x000fe40000000004 */
[----:B------:R-:W-:-:S02]  /*ae620*/  PRMT R19, R29, 0x4210, R5 ;  /* 0x000042101d137816 */ /* 0x000fc40000000005 */
[----:B------:R-:W-:Y:S02]  /*ae630*/  PRMT R20, R23, 0x4210, R4 ;  /* 0x0000421017147816 */ /* 0x000fe40000000004 */
[----:B------:R-:W3:Y:S01]  /*ae640*/  LDL.LU R4, [R1+0x1b6c] ;  /* 0x001b6c0001047983 */ /* 0x000ee20000300800 */
[----:B------:R-:W-:Y:S01]  /*ae650*/  IMAD.X R7, R26, 0x1, R10, P6 ;  /* 0x000000011a077824 */ /* 0x000fe200030e060a */
[----:B------:R-:W-:Y:S02]  /*ae660*/  PRMT R2, R15, 0x5210, R5 ;  /* 0x000052100f027816 */ /* 0x000fe40000000005 */
[----:B------:R-:W-:Y:S04]  /*ae670*/  STL.64 [R1+0x4368], R18 ;  /* 0x0043681201007387 */ /* 0x000fe80000100a00 */
[----:B--2---:R0:W-:Y:S04]  /*ae680*/  STL.64 [R1+0x4360], R16 ;  /* 0x0043601001007387 */ /* 0x0041e80000100a00 */
[----:B------:R-:W2:Y:S04]  /*ae690*/  LDL.LU R15, [R1+0x2e8] ;  /* 0x0002e800010f7983 */ /* 0x000ea80000300800 */
[----:B------:R-:W4:Y:S01]  /*ae6a0*/  LDL.LU R5, [R1+0x304] ;  /* 0x0003040001057983 */ /* 0x000f220000300800 */
[----:B0-----:R-:W-:-:S03]  /*ae6b0*/  IADD3 R16, P6, PT, R24, R8, RZ ;  /* 0x0000000818107210 */ /* 0x001fc60007fde0ff */
[----:B------:R-:W4:Y:S04]  /*ae6c0*/  LDL.LU R18, [R1+0x1290] ;  /* 0x0012900001127983 */ /* 0x000f280000300800 */
[----:B------:R0:W-:Y:S01]  /*ae6d0*/  STL.64 [R1+0xb70], R6 ;  /* 0x000b700601007387 */ /* 0x0001e20000100a00 */
[----:B------:R-:W-:-:S03]  /*ae6e0*/  IMAD.X R17, R28, 0x1, R10, P6 ;  /* 0x000000011c117824 */ /* 0x000fc600030e060a */
[----:B0-----:R-:W4:Y:S04]  /*ae6f0*/  LDL.LU R7, [R1+0x2cc] ;  /* 0x0002cc0001077983 */ /* 0x001f280000300800 */
[----:B------:R-:W4:Y:S04]  /*ae700*/  LDL.LU R3, [R1+0x170] ;  /* 0x0001700001037983 */ /* 0x000f280000300800 */
[----:B------:R-:W4:Y:S04]  /*ae710*/  LDL.LU R6, [R1+0x1a18] ;  /* 0x001a180001067983 */ /* 0x000f280000300800 */
[----:B------:R-:W4:Y:S04]  /*ae720*/  LDL.LU R8, [R1+0x1b68] ;  /* 0x001b680001087983 */ /* 0x000f280000300800 */
[----:B------:R-:W4:Y:S04]  /*ae730*/  LDL.LU R19, [R1+0x1280] ;  /* 0x0012800001137983 */ /* 0x000f280000300800 */
[----:B------:R-:W4:Y:S04]  /*ae740*/  LDL.LU R23, [R1+0x2dc] ;  /* 0x0002dc0001177983 */ /* 0x000f280000300800 */
[----:B------:R-:W4:Y:S04]  /*ae750*/  LDL.LU R22, [R1+0x174] ;  /* 0x0001740001167983 */ /* 0x000f280000300800 */
[----:B------:R0:W-:Y:S04]  /*ae760*/  STL.64 [R1+0x998], R16 ;  /* 0x0009981001007387 */ /* 0x0001e80000100a00 */
[----:B------:R-:W4:Y:S01]  /*ae770*/  LDL.LU R29, [R1+0x2e4] ;  /* 0x0002e400011d7983 */ /* 0x000f220000300800 */
[----:B0-----:R-:W-:-:S05]  /*ae780*/  IADD3 R16, P6, PT, R9, R11, RZ ;  /* 0x0000000b09107210 */ /* 0x001fca0007fde0ff */
[--C-:B------:R-:W-:Y:S01]  /*ae790*/  IMAD.X R17, R26, 0x1, R12.reuse, P6 ;  /* 0x000000011a117824 */ /* 0x100fe200030e060c */
[----:B------:R-:W-:Y:S01]  /*ae7a0*/  IADD3 R10, P6, PT, R24, R11, RZ ;  /* 0x0000000b180a7210 */ /* 0x000fe20007fde0ff */
[----:B------:R-:W-:Y:S04]  /*ae7b0*/  STL [R1+0x3d8c], R12 ;  /* 0x003d8c0c01007387 */ /* 0x000fe80000100800 */
[----:B------:R-:W-:Y:S01]  /*ae7c0*/  IMAD.X R11, R28, 0x1, R12, P6 ;  /* 0x000000011c0b7824 */ /* 0x000fe200030e060c */
[----:B------:R-:W-:Y:S04]  /*ae7d0*/  STL.64 [R1+0x760], R16 ;  /* 0x0007601001007387 */ /* 0x000fe80000100a00 */
[----:B------:R0:W-:Y:S02]  /*ae7e0*/  STL.64 [R1+0x4b0], R10 ;  /* 0x0004b00a01007387 */ /* 0x0001e40000100a00 */
[----:B0-----:R-:W-:-:S02]  /*ae7f0*/  IADD3 R10, P6, PT, R24, R13, RZ ;  /* 0x0000000d180a7210 */ /* 0x001fc40007fde0ff */
[----:B------:R-:W4:Y:S03]  /*ae800*/  LDL.LU R24, [R1+0x4384] ;  /* 0x0043840001187983 */ /* 0x000f260000300800 */
[----:B------:R-:W-:Y:S01]  /*ae810*/  IMAD.X R11, R28, 0x1, R14, P6 ;  /* 0x000000011c0b7824 */ /* 0x000fe200030e060e */
[----:B------:R-:W4:Y:S04]  /*ae820*/  LDL.LU R16, [R1+0x1928] ;  /* 0x0019280001107983 */ /* 0x000f280000300800 */
[----:B------:R-:W4:Y:S04]  /*ae830*/  LDL.LU R28, [R1+0x1568] ;  /* 0x00156800011c7983 */ /* 0x000f280000300800 */
[----:B------:R0:W-:Y:S02]  /*ae840*/  STL.64 [R1+0x3f0], R10 ;  /* 0x0003f00a01007387 */ /* 0x0001e40000100a00 */
[----:B0-----:R-:W-:-:S02]  /*ae850*/  IADD3 R10, P6, PT, R9, R13, RZ ;  /* 0x0000000d090a7210 */ /* 0x001fc40007fde0ff */
[----:B------:R-:W4:Y:S03]  /*ae860*/  LDL.LU R9, [R1+0x1748] ;  /* 0x0017480001097983 */ /* 0x000f260000300800 */
[----:B------:R-:W-:Y:S01]  /*ae870*/  IMAD.X R11, R26, 0x1, R14, P6 ;  /* 0x000000011a0b7824 */ /* 0x000fe200030e060e */
[----:B------:R-:W-:Y:S04]  /*ae880*/  STL [R1+0x3d38], R13 ;  /* 0x003d380d01007387 */ /* 0x000fe80000100800 */
[----:B------:R-:W4:Y:S01]  /*ae890*/  LDL.LU R26, [R1+0x1918] ;  /* 0x00191800011a7983 */ /* 0x000f220000300800 */
[----:B---3--:R-:W-:-:S05]  /*ae8a0*/  LOP3.LUT R4, R4, 0xffff, RZ, 0xc0, !PT ;  /* 0x0000ffff04047812 */ /* 0x008fca00078ec0ff */
[----:B------:R0:W-:Y:S04]  /*ae8b0*/  STL [R1+0x3e0], R4 ;  /* 0x0003e00401007387 */ /* 0x0001e80000100800 */
[----:B------:R-:W-:Y:S04]  /*ae8c0*/  STL.64 [R1+0x3d8], R10 ;  /* 0x0003d80a01007387 */ /* 0x000fe80000100a00 */
[----:B------:R-:W3:Y:S01]  /*ae8d0*/  LDL.LU R17, [R1+0x1558] ;  /* 0x0015580001117983 */ /* 0x000ee20000300800 */
[----:B0-----:R-:W-:-:S04]  /*ae8e0*/  PRMT R4, R4, 0x3340, R0 ;  /* 0x0000334004047816 */ /* 0x001fc80000000000 */
[----:B--2---:R-:W-:Y:S02]  /*ae8f0*/  PRMT R4, R15, 0x5410, R4 ;  /* 0x000054100f047816 */ /* 0x004fe40000000004 */
[----:B------:R-:W2:Y:S04]  /*ae900*/  LDL.LU R15, [R1+0x1738] ;  /* 0x00173800010f7983 */ /* 0x000ea80000300800 */
[----:B------:R0:W-:Y:S01]  /*ae910*/  STL [R1+0x12bc], R4 ;  /* 0x0012bc0401007387 */ /* 0x0001e20000100800 */
[----:B----4-:R-:W-:-:S04]  /*ae920*/  LOP3.LUT R8, R8, 0xffff, RZ, 0xc0, !PT ;  /* 0x0000ffff08087812 */ /* 0x010fc800078ec0ff */
[----:B0-----:R-:W-:Y:S01]  /*ae930*/  PRMT R4, R8, 0x3340, R0 ;  /* 0x0000334008047816 */ /* 0x001fe20000000000 */
[----:B------:R0:W-:Y:S03]  /*ae940*/  STL [R1+0x3e4], R8 ;  /* 0x0003e40801007387 */ /* 0x0001e60000100800 */
[----:B0-----:R-:W-:Y:S02]  /*ae950*/  PRMT R8, R5, 0x5410, R4 ;  /* 0x0000541005087816 */ /* 0x001fe40000000004 */
[----:B------:R-:W-:-:S04]  /*ae960*/  LOP3.LUT R4, R18, 0xffff, RZ, 0xc0, !PT ;  /* 0x0000ffff12047812 */ /* 0x000fc800078ec0ff */
[--C-:B------:R-:W-:Y:S01]  /*ae970*/  PRMT R5, R7, 0x4210, R4.reuse ;  /* 0x0000421007057816 */ /* 0x100fe20000000004 */
[----:B------:R-:W-:Y:S01]  /*ae980*/  STL [R1+0x12c8], R8 ;  /* 0x0012c80801007387 */ /* 0x000fe20000100800 */
[----:B------:R-:W-:Y:S02]  /*ae990*/  PRMT R3, R3, 0x5210, R4 ;  /* 0x0000521003037816 */ /* 0x000fe40000000004 */
[----:B------:R-:W-:Y:S01]  /*ae9a0*/  LOP3.LUT R4, R6, 0xffff, RZ, 0xc0, !PT ;  /* 0x0000ffff06047812 */ /* 0x000fe200078ec0ff */
[----:B------:R0:W-:Y:S04]  /*ae9b0*/  STL [R1+0x2bc], R5 ;  /* 0x0002bc0501007387 */ /* 0x0001e80000100800 */
[----:B------:R-:W4:Y:S01]  /*ae9c0*/  LDL.LU R7, [R1+0x1838] ;  /* 0x0018380001077983 */ /* 0x000f220000300800 */
[----:B------:R-:W-:-:S03]  /*ae9d0*/  PRMT R13, R23, 0x4210, R4 ;  /* 0x00004210170d7816 */ /* 0x000fc60000000004 */
[----:B------:R-:W4:Y:S01]  /*ae9e0*/  LDL.LU R6, [R1+0x1478] ;  /* 0x0014780001067983 */ /* 0x000f220000300800 */
[----:B0-----:R-:W-:Y:S02]  /*ae9f0*/  LOP3.LUT R5, R19, 0xffff, RZ, 0xc0, !PT ;  /* 0x0000ffff13057812 */ /* 0x001fe400078ec0ff */
[----:B------:R-:W-:Y:S02]  /*aea00*/  PRMT R22, R22, 0x5210, R4 ;  /* 0x0000521016167816 */ /* 0x000fe40000000004 */
[--C-:B------:R-:W-:Y:S02]  /*aea10*/  PRMT R29, R29, 0x4210, R5.reuse ;  /* 0x000042101d1d7816 */ /* 0x100fe40000000005 */
[----:B------:R-:W-:Y:S02]  /*aea20*/  PRMT R23, R24, 0x5210, R5 ;  /* 0x0000521018177816 */ /* 0x000fe40000000005 */
[----:B------:R-:W4:Y:S04]  /*aea30*/  LDL.LU R24, [R1+0x4380] ;  /* 0x0043800001187983 */ /* 0x000f280000300800 */
[----:B------:R-:W4:Y:S04]  /*aea40*/  LDL.LU R10, [R1+0x1658] ;  /* 0x00165800010a7983 */ /* 0x000f280000300800 */
[----:B------:R-:W4:Y:S04]  /*aea50*/  LDL.LU R18, [R1+0x2040] ;  /* 0x0020400001127983 */ /* 0x000f280000300800 */
[----:B------:R-:W4:Y:S01]  /*aea60*/  LDL.LU R19, [R1+0x1cb8] ;  /* 0x001cb80001137983 */ /* 0x000f220000300800 */
[----:B------:R-:W-:-:S03]  /*aea70*/  LOP3.LUT R4, R28, 0xffff, RZ, 0xc0, !PT ;  /* 0x0000ffff1c047812 */ /* 0x000fc600078ec0ff */
[----:B------:R-:W-:Y:S01]  /*aea80*/  STL.64 [R1+0x4298], R22 ;  /* 0x0042981601007387 */ /* 0x000fe20000100a00 */
[----:B------:R-:W-:-:S03]  /*aea90*/  LOP3.LUT R8, R16, 0xffff, RZ, 0xc0, !PT ;  /* 0x0000ffff10087812 */ /* 0x000fc600078ec0ff */
[----:B------:R-:W-:Y:S04]  /*aeaa0*/  STL.64 [R1+0x42f8], R20 ;  /* 0x0042f81401007387 */ /* 0x000fe80000100a00 */
[----:B------:R-:W4:Y:S01]  /*aeab0*/  LDL.LU R28, [R1+0x1e78] ;  /* 0x001e7800011c7983 */ /* 0x000f220000300800 */
[----:B------:R-:W-:-:S03]  /*aeac0*/  LOP3.LUT R5, R9, 0xffff, RZ, 0xc0, !PT ;  /* 0x0000ffff09057812 */ /* 0x000fc600078ec0ff */
[----:B------:R-:W-:Y:S04]  /*aead0*/  STL [R1+0x2f8], R8 ;  /* 0x0002f80801007387 */ /* 0x000fe80000100800 */
[----:B------:R0:W-:Y:S01]  /*aeae0*/  STL [R1+0x304], R4 ;  /* 0x0003040401007387 */ /* 0x0001e20000100800 */
[----:B------:R-:W-:-:S03]  /*aeaf0*/  LOP3.LUT R9, R26, 0xffff, RZ, 0xc0, !PT ;  /* 0x0000ffff1a097812 */ /* 0x000fc600078ec0ff */
[----:B------:R-:W4:Y:S04]  /*aeb00*/  LDL.LU R26, [R1+0x2050] ;  /* 0x00205000011a7983 */ /* 0x000f280000300800 */
[----:B------:R1:W-:Y:S01]  /*aeb10*/  STL [R1+0x2ec], R5 ;  /* 0x0002ec0501007387 */ /* 0x0003e20000100800 */
[----:B---3--:R-:W-:-:S03]  /*aeb20*/  LOP3.LUT R14, R17, 0xffff, RZ, 0xc0, !PT ;  /* 0x0000ffff110e7812 */ /* 0x008fc600078ec0ff */
[----:B------:R-:W-:Y:S01]  /*aeb30*/  STL [R1+0x2e8], R9 ;  /* 0x0002e80901007387 */ /* 0x000fe20000100800 */
[----:B0-----:R-:W-:Y:S02]  /*aeb40*/  PRMT R4, R4, 0x3340, R0 ;  /* 0x0000334004047816 */ /* 0x001fe40000000000 */
[----:B-1----:R-:W-:Y:S01]  /*aeb50*/  PRMT R5, R8, 0x3340, R5 ;  /* 0x0000334008057816 */ /* 0x002fe20000000005 */
[----:B------:R0:W-:Y:S04]  /*aeb60*/  STL [R1+0x344], R14 ;  /* 0x0003440e01007387 */ /* 0x0001e80000100800 */
[----:B------:R-:W3:Y:S01]  /*aeb70*/  LDL.LU R22, [R1+0x1ca8] ;  /* 0x001ca80001167983 */ /* 0x000ee20000300800 */
[----:B------:R-:W-:-:S03]  /*aeb80*/  PRMT R12, R5, 0x5410, R4 ;  /* 0x00005410050c7816 */ /* 0x000fc60000000004 */
[----:B------:R-:W3:Y:S01]  /*aeb90*/  LDL.LU R23, [R1+0x1e68] ;  /* 0x001e680001177983 */ /* 0x000ee20000300800 */
[----:B------:R-:W-:-:S03]  /*aeba0*/  PRMT R4, R14, 0x3340, R0 ;  /* 0x000033400e047816 */ /* 0x000fc60000000000 */
[----:B------:R-:W3:Y:S01]  /*aebb0*/  LDL.LU R8, [R1+0x1f48] ;  /* 0x001f480001087983 */ /* 0x000ee20000300800 */
[----:B--2---:R-:W-:-:S05]  /*aebc0*/  LOP3.LUT R11, R15, 0xffff, RZ, 0xc0, !PT ;  /* 0x0000ffff0f0b7812 */ /* 0x004fca00078ec0ff */
[----:B------:R1:W-:Y:S04]  /*aebd0*/  STL [R1+0x2e4], R11 ;  /* 0x0002e40b01007387 */ /* 0x0003e80000100800 */
[----:B------:R-:W2:Y:S04]  /*aebe0*/  LDL.LU R15, [R1+0x1bc8] ;  /* 0x001bc800010f7983 */ /* 0x000ea80000300800 */
[----:B0-----:R-:W2:Y:S01]  /*aebf0*/  LDL.LU R14, [R1+0x1d88] ;  /* 0x001d8800010e7983 */ /* 0x001ea20000300800 */
[----:B-1----:R-:W-:-:S04]  /*aec00*/  PRMT R11, R9, 0x3340, R11 ;  /* 0x00003340090b7816 */ /* 0x002fc8000000000b */
[----:B------:R-:W-:Y:S02]  /*aec10*/  PRMT R11, R11, 0x5410, R4 ;  /* 0x000054100b0b7816 */ /* 0x000fe40000000004 */
[----:B----4-:R-:W-:Y:S02]  /*aec20*/  LOP3.LUT R7, R7, 0xffff, RZ, 0xc0, !PT ;  /* 0x0000ffff07077812 */ /* 0x010fe400078ec0ff */
[----:B------:R-:W-:Y:S02]  /*aec30*/  LOP3.LUT R4, R6, 0xffff, RZ, 0xc0, !PT ;  /* 0x0000ffff06047812 */ /* 0x000fe400078ec0ff */
[----:B------:R-:W4:Y:S04]  /*aec40*/  LDL.LU R6, [R1+0x1f58] ;  /* 0x001f580001067983 */ /* 0x000f280000300800 */
[----:B------:R-:W4:Y:S04]  /*aec50*/  LDL.LU R16, [R1+0x1bd8] ;  /* 0x001bd80001107983 */ /* 0x000f280000300800 */
[----:B------:R-:W-:Y:S04]  /*aec60*/  STL [R1+0x340], R7 ;  /* 0x0003400701007387 */ /* 0x000fe80000100800 */
[----:B------:R-:W-:Y:S04]  /*aec70*/  STL [R1+0x348], R4 ;  /* 0x0003480401007387 */ /* 0x000fe80000100800 */
[----:B------:R-:W4:Y:S04]  /*aec80*/  LDL.LU R17, [R1+0x1d98] ;  /* 0x001d980001117983 */ /* 0x000f280000300800 */
[----:B------:R-:W4:Y:S01]  /*aec90*/  LDL.LU R9, [R1+0x1828] ;  /* 0x0018280001097983 */ /* 0x000f220000300800 */
[----:B------:R-:W-:-:S02]  /*aeca0*/  LOP3.LUT R10, R10, 0xffff, RZ, 0xc0, !PT ;  /* 0x0000ffff0a0a7812 */ /* 0x000fc400078ec0ff */
[----:B------:R-:W-:-:S03]  /*aecb0*/  LOP3.LUT R5, R18, 0xffff, RZ, 0xc0, !PT ;  /* 0x0000ffff12057812 */ /* 0x000fc600078ec0ff */
[----:B------:R0:W-:Y:S01]  /*aecc0*/  STL [R1+0x318], R10 ;  /* 0x0003180a01007387 */ /* 0x0001e20000100800 */
[----:B------:R-:W-:-:S03]  /*aecd0*/  LOP3.LUT R18, R19, 0xffff, RZ, 0xc0, !PT ;  /* 0x0000ffff13127812 */ /* 0x000fc600078ec0ff */
[----:B------:R-:W-:Y:S04]  /*aece0*/  STL [R1+0x34c], R5 ;  /* 0x00034c0501007387 */ /* 0x000fe80000100800 */
[----:B------:R1:W-:Y:S01]  /*aecf0*/  STL [R1+0x35c], R18 ;  /* 0x00035c1201007387 */ /* 0x0003e20000100800 */
[----:B0-----:R-:W-:-:S03]  /*aed00*/  PRMT R10, R7, 0x3340, R10 ;  /* 0x00003340070a7816 */ /* 0x001fc6000000000a */
[----:B------:R-:W4:Y:S01]  /*aed10*/  LDL.LU R19, [R1+0x1648] ;  /* 0x0016480001137983 */ /* 0x000f220000300800 */
[----:B------:R-:W-:Y:S02]  /*aed20*/  PRMT R4, R4, 0x3340, R0 ;  /* 0x0000334004047816 */ /* 0x000fe40000000000 */
[----:B------:R-:W-:Y:S02]  /*aed30*/  LOP3.LUT R7, R28, 0xffff, RZ, 0xc0, !PT ;  /* 0x0000ffff1c077812 */ /* 0x000fe400078ec0ff */
[----:B------:R-:W-:Y:S02]  /*aed40*/  PRMT R10, R10, 0x5410, R4 ;  /* 0x000054100a0a7816 */ /* 0x000fe40000000004 */
[----:B------:R-:W-:Y:S01]  /*aed50*/  PRMT R4, R18, 0x3340, R0 ;  /* 0x0000334012047816 */ /* 0x000fe20000000000 */
[----:B------:R0:W-:Y:S04]  /*aed60*/  STL [R1+0x350], R7 ;  /* 0x0003500701007387 */ /* 0x0001e80000100800 */
[----:B------:R-:W4:Y:S04]  /*aed70*/  LDL.LU R28, [R1+0x1f08] ;  /* 0x001f0800011c7983 */ /* 0x000f280000300800 */
[----:B-1----:R-:W4:Y:S01]  /*aed80*/  LDL.LU R18, [R1+0x1b88] ;  /* 0x001b880001127983 */ /* 0x002f220000300800 */
[----:B0-----:R-:W-:-:S02]  /*aed90*/  PRMT R7, R5, 0x3340, R7 ;  /* 0x0000334005077816 */ /* 0x001fc40000000007 */
[----:B------:R-:W-:Y:S02]  /*aeda0*/  LOP3.LUT R5, R26, 0xffff, RZ, 0xc0, !PT ;  /* 0x0000ffff1a057812 */ /* 0x000fe400078ec0ff */
[----:B------:R-:W4:Y:S01]  /*aedb0*/  LDL.LU R26, [R1+0x1d48] ;  /* 0x001d4800011a7983 */ /* 0x000f220000300800 */
[----:B------:R-:W-:-:S03]  /*aedc0*/  PRMT R7, R7, 0x5410, R4 ;  /* 0x0000541007077816 */ /* 0x000fc60000000004 */
[----:B------:R0:W-:Y:S01]  /*aedd0*/  STL [R1+0x354], R5 ;  /* 0x0003540501007387 */ /* 0x0001e20000100800 */
[----:B---3--:R-:W-:Y:S02]  /*aede0*/  LOP3.LUT R4, R22, 0xffff, RZ, 0xc0, !PT ;  /* 0x0000ffff16047812 */ /* 0x008fe400078ec0ff */
[----:B------:R-:W-:-:S03]  /*aedf0*/  LOP3.LUT R20, R23, 0xffff, RZ, 0xc0, !PT ;  /* 0x0000ffff17147812 */ /* 0x000fc600078ec0ff */
[----:B------:R1:W-:Y:S01]  /*aee00*/  STL [R1+0x3b8], R4 ;  /* 0x0003b80401007387 */ /* 0x0003e20000100800 */
[----:B------:R-:W-:-:S03]  /*aee10*/  LOP3.LUT R8, R8, 0xffff, RZ, 0xc0, !PT ;  /* 0x0000ffff08087812 */ /* 0x000fc600078ec0ff */
[----:B------:R-:W-:Y:S01]  /*aee20*/  STL [R1+0x358], R20 ;  /* 0x0003581401007387 */ /* 0x000fe20000100800 */
[----:B0-----:R-:W-:-:S03]  /*aee30*/  PRMT R5, R5, 0x3340, R20 ;  /* 0x0000334005057816 */ /* 0x001fc60000000014 */
[----:B------:R0:W-:Y:S01]  /*aee40*/  STL [R1+0x3bc], R8 ;  /* 0x0003bc0801007387 */ /* 0x0001e20000100800 */
[----:B-1----:R-:W-:-:S04]  /*aee50*/  PRMT R4, R4, 0x3340, R0 ;  /* 0x0000334004047816 */ /* 0x002fc80000000000 */
[----:B------:R-:W-:Y:S02]  /*aee60*/  PRMT R5, R5, 0x5410, R4 ;  /* 0x0000541005057816 */ /* 0x000fe40000000004 */
[----:B------:R-:W-:Y:S02]  /*aee70*/  LOP3.LUT R24, R24, 0xffff, RZ, 0xc0, !PT ;  /* 0x0000ffff18187812 */ /* 0x000fe400078ec0ff */
[----:B--2---:R-:W-:Y:S02]  /*aee80*/  LOP3.LUT R15, R15, 0xffff, RZ, 0xc0, !PT ;  /* 0x0000ffff0f0f7812 */ /* 0x004fe400078ec0ff */
[----:B------:R-:W-:-:S03]  /*aee90*/  LOP3.LUT R14, R14, 0xffff, RZ, 0xc0, !PT ;  /* 0x0000ffff0e0e7812 */ /* 0x000fc600078ec0ff */
[----:B------:R1:W-:Y:S01]  /*aeea0*/  STL [R1+0x41d0], R15 ;  /* 0x0041d00f01007387 */ /* 0x0003e20000100800 */
[----:B------:R-:W-:Y:S02]  /*aeeb0*/  PRMT R4, R15, 0x3340, R0 ;  /* 0x000033400f047816 */ /* 0x000fe40000000000 */
[----:B0-----:R-:W-:Y:S01]  /*aeec0*/  PRMT R8, R8, 0x3340, R14 ;  /* 0x0000334008087816 */ /* 0x001fe2000000000e */
[----:B------:R0:W-:Y:S03]  /*aeed0*/  STL [R1+0x3c0], R14 ;  /* 0x0003c00e01007387 */ /* 0x0001e60000100800 */
[----:B------:R-:W-:Y:S02]  /*aeee0*/  PRMT R8, R8, 0x5410, R4 ;  /* 0x0000541008087816 */ /* 0x000fe40000000004 */
[----:B----4-:R-:W-:Y:S02]  /*aeef0*/  LOP3.LUT R6, R6, 0xffff, RZ, 0xc0, !PT ;  /* 0x0000ffff06067812 */ /* 0x010fe400078ec0ff */
[----:B-1----:R-:W-:-:S03]  /*aef00*/  LOP3.LUT R15, R16, 0xffff, RZ, 0xc0, !PT ;  /* 0x0000ffff100f7812 */ /* 0x002fc600078ec0ff */
[----:B------:R1:W-:Y:S01]  /*aef10*/  STL [R1+0x3a8], R6 ;  /* 0x0003a80601007387 */ /* 0x0003e20000100800 */
[----:B------:R-:W-:Y:S02]  /*aef20*/  PRMT R4, R15, 0x3340, R0 ;  /* 0x000033400f047816 */ /* 0x000fe40000000000 */
[----:B0-----:R-:W-:Y:S02]  /*aef30*/  LOP3.LUT R14, R17, 0xffff, RZ, 0xc0, !PT ;  /* 0x0000ffff110e7812 */ /* 0x001fe400078ec0ff */
[----:B------:R-:W-:-:S03]  /*aef40*/  LOP3.LUT R9, R9, 0xffff, RZ, 0xc0, !PT ;  /* 0x0000ffff09097812 */ /* 0x000fc600078ec0ff */
[----:B------:R-:W-:Y:S01]  /*aef50*/  STL [R1+0x3b0], R14 ;  /* 0x0003b00e01007387 */ /* 0x000fe20000100800 */
[----:B-1----:R-:W-:-:S03]  /*aef60*/  PRMT R6, R6, 0x3340, R14 ;  /* 0x0000334006067816 */ /* 0x002fc6000000000e */
[----:B------:R0:W-:Y:S01]  /*aef70*/  STL [R1+0x41d4], R15 ;  /* 0x0041d40f01007387 */ /* 0x0001e20000100800 */
[----:B------:R-:W-:Y:S02]  /*aef80*/  PRMT R6, R6, 0x5410, R4 ;  /* 0x0000541006067816 */ /* 0x000fe40000000004 */
[----:B------:R-:W-:Y:S01]  /*aef90*/  PRMT R4, R24, 0x3340, R0 ;  /* 0x0000334018047816 */ /* 0x000fe20000000000 */
[----:B------:R1:W-:Y:S04]  /*aefa0*/  STL [R1+0x30c], R9 ;  /* 0x00030c0901007387 */ /* 0x0003e80000100800 */
[----:B------:R-:W-:Y:S01]  /*aefb0*/  STL.64 [R1+0x4238], R10 ;  /* 0x0042380a01007387 */ /* 0x000fe20000100a00 */
[----:B0-----:R-:W-:-:S04]  /*aefc0*/  LOP3.LUT R15, R19, 0xffff, RZ, 0xc0, !PT ;  /* 0x0000ffff130f7812 */ /* 0x001fc800078ec0ff */
[----:B-1----:R-:W-:-:S04]  /*aefd0*/  PRMT R9, R9, 0x3340, R15 ;  /* 0x0000334009097816 */ /* 0x002fc8000000000f */
[----:B------:R-:W-:Y:S02]  /*aefe0*/  PRMT R9, R9, 0x5410, R4 ;  /* 0x0000541009097816 */ /* 0x000fe40000000004 */
[----:B------:R-:W-:Y:S02]  /*aeff0*/  LOP3.LUT R28, R28, 0xffff, RZ, 0xc0, !PT ;  /* 0x0000ffff1c1c7812 */ /* 0x000fe400078ec0ff */
[----:B------:R-:W-:Y:S01]  /*af000*/  LOP3.LUT R4, R18, 0xffff, RZ, 0xc0, !PT ;  /* 0x0000ffff12047812 */ /* 0x000fe200078ec0ff */
[----:B------:R0:W-:Y:S01]  /*af010*/  STL.64 [R1+0x4230], R8 ;  /* 0x0042300801007387 */ /* 0x0001e20000100a00 */
[----:B------:R-:W-:-:S03]  /*af020*/  LOP3.LUT R26, R26, 0xffff, RZ, 0xc0, !PT ;  /* 0x0000ffff1a1a7812 */ /* 0x000fc600078ec0ff */
[----:B------:R1:W-:Y:S01]  /*af030*/  STL [R1+0x3c8], R4 ;  /* 0x0003c80401007387 */ /* 0x0003e20000100800 */
[----:B0-----:R-:W-:Y:S02]  /*af040*/  PRMT R8, R28, 0x3340, R26 ;  /* 0x000033401c087816 */ /* 0x001fe4000000001a */
[----:B-1----:R-:W-:-:S04]  /*af050*/  PRMT R4, R4, 0x3340, R0 ;  /* 0x0000334004047816 */ /* 0x002fc80000000000 */
[----:B------:R-:W-:Y:S02]  /*af060*/  PRMT R4, R8, 0x5410, R4 ;  /* 0x0000541008047816 */ /* 0x000fe40000000004 */
[----:B------:R-:W2:Y:S04]  /*af070*/  LDL.LU R8, [R1+0x30] ;  /* 0x0000300001087983 */ /* 0x000ea80000300800 */
[----:B------:R-:W-:Y:S04]  /*af080*/  STL [R1+0x3ac], R4 ;  /* 0x0003ac0401007387 */ /* 0x000fe80000100800 */
[----:B------:R-:W2:Y:S04]  /*af090*/  LDL.LU R9, [R1+0x34] ;  /* 0x0000340001097983 */ /* 0x000ea80000300800 */
[----:B------:R-:W3:Y:S04]  /*af0a0*/  LDL.LU R10, [R1+0x38] ;  /* 0x00003800010a7983 */ /* 0x000ee80000300800 */
[----:B------:R-:W3:Y:S04]  /*af0b0*/  LDL.LU R11, [R1+0x3c] ;  /* 0x00003c00010b7983 */ /* 0x000ee80000300800 */
[----:B---3--:R-:W-:Y:S04]  /*af0c0*/  STL.64 [R1+0x4338], R10 ;  /* 0x0043380a01007387 */ /* 0x008fe80000100a00 */
[----:B--2---:R0:W-:Y:S04]  /*af0d0*/  STL.64 [R1+0x4330], R8 ;  /* 0x0043300801007387 */ /* 0x0041e80000100a00 */
[----:B0-----:R-:W2:Y:S04]  /*af0e0*/  LDL.LU R8, [R1+0x20] ;  /* 0x0000200001087983 */ /* 0x001ea80000300800 */
[----:B------:R-:W2:Y:S04]  /*af0f0*/  LDL.LU R9, [R1+0x24] ;  /* 0x0000240001097983 */ /* 0x000ea80000300800 */
[----:B------:R-:W3:Y:S01]  /*af100*/  LDL.LU R10, [R1+0x28] ;  /* 0x00002800010a7983 */ /* 0x000ee20000300800 */
[----:B------:R-:W-:-:S03]  /*af110*/  IMAD.MOV.U32 R11, RZ, RZ, R27 ;  /* 0x000000ffff0b7224 */ /* 0x000fc600078e001b */
        /* <DEDUP_REMOVED lines=8> */
[----:B--2---:R4:W-:Y:S02]  /*af1a0*/  STL.64 [R1+0x4350], R8 ;  /* 0x0043500801007387 */ /* 0x0049e40000100a00 */
[----:B----4-:R-:W-:-:S02]  /*af1b0*/  IMAD.MOV.U32 R8, RZ, RZ, R27 ;  /* 0x000000ffff087224 */ /* 0x010fc400078e001b */
[----:B------:R-:W2:Y:S04]  /*af1c0*/  LDL.LU R27, [R1+0x4378] ;  /* 0x00437800011b7983 */ /* 0x000ea80000300800 */
[----:B------:R-:W3:Y:S04]  /*af1d0*/  LDL.LU R9, [R1+0x44] ;  /* 0x0000440001097983 */ /* 0x000ee80000300800 */
[----:B------:R-:W3:Y:S01]  /*af1e0*/  LDL.LU R10, [R1+0x48] ;  /* 0x00004800010a7983 */ /* 0x000ee20000300800 */
[----:B------:R-:W-:-:S03]  /*af1f0*/  IMAD.MOV.U32 R23, RZ, RZ, R25 ;  /* 0x000000ffff177224 */ /* 0x000fc600078e0019 */
[----:B------:R-:W3:Y:S04]  /*af200*/  LDL.LU R11, [R1+0x4c] ;  /* 0x00004c00010b7983 */ /* 0x000ee80000300800 */
[----:B------:R-:W4:Y:S04]  /*af210*/  LDL.LU R20, [R1+0x50] ;  /* 0x0000500001147983 */ /* 0x000f280000300800 */
[----:B------:R-:W4:Y:S01]  /*af220*/  LDL.LU R21, [R1+0x54] ;  /* 0x0000540001157983 */ /* 0x000f220000300800 */
[----:B------:R-:W0:Y:S01]  /*af230*/  S2R R19, SR_TID.X ;  /* 0x0000000000137919 */ /* 0x000e220000002100 */
[----:B--2---:R-:W-:-:S02]  /*af240*/  IMAD.MOV.U32 R22, RZ, RZ, R27 ;  /* 0x000000ffff167224 */ /* 0x004fc400078e001b */
[----:B------:R-:W2:Y:S04]  /*af250*/  LDL.LU R27, [R1+0x4374] ;  /* 0x00437400011b7983 */ /* 0x000ea80000300800 */
[----:B------:R-:W3:Y:S01]  /*af260*/  LDL.LU R25, [R1+0x4370] ;  /* 0x0043700001197983 */ /* 0x000ee20000300800 */
[----:B0-----:R-:W-:-:S04]  /*af270*/  LOP3.LUT R14, R19, 0x3f, RZ, 0xc0, !PT ;  /* 0x0000003f130e7812 */ /* 0x001fc800078ec0ff */
[----:B------:R-:W-:Y:S01]  /*af280*/  LEA R14, R14, UR4, 0x4 ;  /* 0x000000040e0e7c11 */ /* 0x000fe2000f8e20ff */
[----:B------:R-:W-:Y:S01]  /*af290*/  STL.64 [R1+0x42a8], R6 ;  /* 0x0042a80601007387 */ /* 0x000fe20000100a00 */
[----:B------:R-:W0:Y:S03]  /*af2a0*/  LDCU.64 UR4, c[0x0][0x398] ;  /* 0x00007300ff0477ac */ /* 0x000e260008000a00 */
[----:B------:R-:W1:Y:S04]  /*af2b0*/  LDS.128 R16, [R14] ;  /* 0x000000000e107984 */ /* 0x000e680000000c00 */
[----:B------:R4:W-:Y:S04]  /*af2c0*/  STL [R1+0x42a0], R5 ;  /* 0x0042a00501007387 */ /* 0x0009e80000100800 */
[----:B------:R-:W3:Y:S04]  /*af2d0*/  LDL.LU R4, [R1+0x80] ;  /* 0x0000800001047983 */ /* 0x000ee80000300800 */
[----:B----4-:R-:W4:Y:S04]  /*af2e0*/  LDL.LU R5, [R1+0x84] ;  /* 0x0000840001057983 */ /* 0x010f280000300800 */
[----:B------:R-:W4:Y:S04]  /*af2f0*/  LDL.LU R6, [R1+0x88] ;  /* 0x0000880001067983 */ /* 0x000f280000300800 */
[----:B------:R-:W4:Y:S01]  /*af300*/  LDL.LU R7, [R1+0x8c] ;  /* 0x00008c0001077983 */ /* 0x000f220000300800 */
[----:B------:R-:W-:Y:S06]  /*af310*/  BAR.SYNC.DEFER_BLOCKING 0x0 ;  /* 0x0000000000007b1d */ /* 0x000fec0000010000 */
[----:B--2---:R-:W-:Y:S04]  /*af320*/  STL.64 [R1+0x4228], R26 ;  /* 0x0042281a01007387 */ /* 0x004fe80000100a00 */
[----:B---3--:R2:W-:Y:S04]  /*af330*/  STL.64 [R1+0x4220], R24 ;  /* 0x0042201801007387 */ /* 0x0085e80000100a00 */
[----:B--2---:R-:W2:Y:S04]  /*af340*/  LDL.LU R24, [R1+0x60] ;  /* 0x0000600001187983 */ /* 0x004ea80000300800 */
[----:B------:R-:W2:Y:S04]  /*af350*/  LDL.LU R25, [R1+0x64] ;  /* 0x0000640001197983 */ /* 0x000ea80000300800 */
[----:B------:R-:W2:Y:S04]  /*af360*/  LDL.LU R26, [R1+0x68] ;  /* 0x00006800011a7983 */ /* 0x000ea80000300800 */
[----:B------:R-:W2:Y:S04]  /*af370*/  LDL.LU R27, [R1+0x6c] ;  /* 0x00006c00011b7983 */ /* 0x000ea80000300800 */
[----:B-1----:R-:W-:Y:S04]  /*af380*/  STL.64 [R1+0x250], R16 ;  /* 0x0002501001007387 */ /* 0x002fe80000100a00 */
[----:B------:R1:W-:Y:S04]  /*af390*/  STL.64 [R1+0x258], R18 ;  /* 0x0002581201007387 */ /* 0x0003e80000100a00 */
[----:B-1----:R-:W3:Y:S04]  /*af3a0*/  LDL.LU.64 R18, [R1+0x4368] ;  /* 0x0043680001127983 */ /* 0x002ee80000300a00 */
[----:B------:R-:W2:Y:S04]  /*af3b0*/  LDL.LU.64 R16, [R1+0x4360] ;  /* 0x0043600001107983 */ /* 0x000ea80000300a00 */
[----:B--2---:R-:W-:Y:S01]  /*af3c0*/  STSM.16.M88.4 [R16], R8 ;  /* 0x0000000810007844 */ /* 0x004fe20000000200 */
[----:B------:R-:W-:Y:S06]  /*af3d0*/  BAR.SYNC.DEFER_BLOCKING 0x0 ;  /* 0x0000000000007b1d */ /* 0x000fec0000010000 */
[----:B------:R-:W1:Y:S04]  /*af3e0*/  LDS.128 R8, [R14] ;  /* 0x000000000e087984 */ /* 0x000e680000000c00 */
[----:B-1----:R-:W-:Y:S04]  /*af3f0*/  STL.64 [R1+0x240], R8 ;  /* 0x0002400801007387 */ /* 0x002fe80000100a00 */
[----:B------:R1:W-:Y:S04]  /*af400*/  STL.64 [R1+0x248], R10 ;  /* 0x0002480a01007387 */ /* 0x0003e80000100a00 */
[----:B-1----:R-:W2:Y:S04]  /*af410*/  LDL.LU.64 R10, [R1+0x4358] ;  /* 0x00435800010a7983 */ /* 0x002ea80000300a00 */
[----:B------:R-:W2:Y:S01]  /*af420*/  LDL.LU.64 R8, [R1+0x4350] ;  /* 0x0043500001087983 */ /* 0x000ea20000300a00 */
[----:B------:R-:W-:Y:S06]  /*af430*/  BAR.SYNC.DEFER_BLOCKING 0x0 ;  /* 0x0000000000007b1d */ /* 0x000fec0000010000 */
[----:B--2---:R-:W-:Y:S02]  /*af440*/  STSM.16.M88.4 [R16], R8 ;  /* 0x0000000810007844 */ /* 0x004fe40000000200 */
        /* <DEDUP_REMOVED lines=9> */
[----:B------:R-:W1:Y:S02]  /*af4e0*/  LDS.128 R8, [R14] ;  /* 0x000000000e087984 */ /* 0x000e640000000c00 */
[----:B------:R-:W-:Y:S06]  /*af4f0*/  BAR.SYNC.DEFER_BLOCKING 0x0 ;  /* 0x0000000000007b1d */ /* 0x000fec0000010000 */
[----:B-1----:R-:W-:Y:S04]  /*af500*/  STL.64 [R1+0x220], R8 ;  /* 0x0002200801007387 */ /* 0x002fe80000100a00 */
[----:B------:R1:W-:Y:S04]  /*af510*/  STL.64 [R1+0x228], R10 ;  /* 0x0002280a01007387 */ /* 0x0003e80000100a00 */
[----:B-1----:R-:W2:Y:S04]  /*af520*/  LDL.LU.64 R10, [R1+0x4338] ;  /* 0x00433800010a7983 */ /* 0x002ea80000300a00 */
[----:B------:R-:W2:Y:S04]  /*af530*/  LDL.LU.64 R8, [R1+0x4330] ;  /* 0x0043300001087983 */ /* 0x000ea80000300a00 */
[----:B------:R-:W-:Y:S01]  /*af540*/  STSM.16.M88.4 [R16], R24 ;  /* 0x0000001810007844 */ /* 0x000fe20000000200 */
[----:B------:R-:W-:Y:S06]  /*af550*/  BAR.SYNC.DEFER_BLOCKING 0x0 ;  /* 0x0000000000007b1d */ /* 0x000fec0000010000 */
[----:B------:R-:W1:Y:S02]  /*af560*/  LDS.128 R24, [R14] ;  /* 0x000000000e187984 */ /* 0x000e640000000c00 */
[----:B------:R-:W-:Y:S06]  /*af570*/  BAR.SYNC.DEFER_BLOCKING 0x0 ;  /* 0x0000000000007b1d */ /* 0x000fec0000010000 */
[----:B----4-:R-:W-:Y:S02]  /*af580*/  STSM.16.M88.4 [R16], R4 ;  /* 0x0000000410007844 */ /* 0x010fe40000000200 */
[----:B------:R-:W-:Y:S06]  /*af590*/  BAR.SYNC.DEFER_BLOCKING 0x0 ;  /* 0x0000000000007b1d */ /* 0x000fec0000010000 */
[----:B------:R-:W4:Y:S02]  /*af5a0*/  LDS.128 R4, [R14] ;  /* 0x000000000e047984 */ /* 0x000f240000000c00 */
[----:B------:R-:W-:Y:S06]  /*af5b0*/  BAR.SYNC.DEFER_BLOCKING 0x0 ;  /* 0x0000000000007b1d */ /* 0x000fec0000010000 */
[----:B-1----:R-:W-:Y:S04]  /*af5c0*/  STL.64 [R1+0x210], R24 ;  /* 0x0002101801007387 */ /* 0x002fe80000100a00 */
[----:B------:R-:W-:Y:S04]  /*af5d0*/  STL.64 [R1+0x218], R26 ;  /* 0x0002181a01007387 */ /* 0x000fe80000100a00 */
[----:B----4-:R-:W-:Y:S04]  /*af5e0*/  STL.64 [R1+0x200], R4 ;  /* 0x0002000401007387 */ /* 0x010fe80000100a00 */
[----:B------:R-:W-:Y:S04]  /*af5f0*/  STL.64 [R1+0x208], R6 ;  /* 0x0002080601007387 */ /* 0x000fe80000100a00 */
[----:B--2---:R-:W-:Y:S01]  /*af600*/  STSM.16.M88.4 [R16], R8 ;  /* 0x0000000810007844 */ /* 0x004fe20000000200 */
[----:B------:R-:W-:Y:S06]  /*af610*/  BAR.SYNC.DEFER_BLOCKING 0x0 ;  /* 0x0000000000007b1d */ /* 0x000fec0000010000 */
[----:B------:R-:W1:Y:S02]  /*af620*/  LDS.128 R4, [R14] ;  /* 0x000000000e047984 */ /* 0x000e640000000c00 */
[----:B------:R-:W-:Y:S06]  /*af630*/  BAR.SYNC.DEFER_BLOCKING 0x0 ;  /* 0x0000000000007b1d */ /* 0x000fec0000010000 */
[----:B------:R2:W-:Y:S02]  /*af640*/  STSM.16.M88.4 [R16], R20 ;  /* 0x0000001410007844 */ /* 0x0005e40000000200 */
[----:B------:R-:W-:Y:S06]  /*af650*/  BAR.SYNC.DEFER_BLOCKING 0x0 ;  /* 0x0000000000007b1d */ /* 0x000fec0000010000 */
[----:B-1----:R-:W-:Y:S04]  /*af660*/  STL.64 [R1+0x1f0], R4 ;  /* 0x0001f00401007387 */ /* 0x002fe80000100a00 */
[----:B------:R-:W-:Y:S04]  /*af670*/  STL.64 [R1+0x1f8], R6 ;  /* 0x0001f80601007387 */ /* 0x000fe80000100a00 */
[----:B------:R-:W4:Y:S04]  /*af680*/  LDL.LU R8, [R1+0xb0] ;  /* 0x0000b00001087983 */ /* 0x000f280000300800 */
[----:B------:R-:W4:Y:S04]  /*af690*/  LDL.LU R9, [R1+0xb4] ;  /* 0x0000b40001097983 */ /* 0x000f280000300800 */
[----:B------:R-:W4:Y:S04]  /*af6a0*/  LDL.LU R10, [R1+0xb8] ;  /* 0x0000b800010a7983 */ /* 0x000f280000300800 */
[----:B------:R-:W4:Y:S04]  /*af6b0*/  LDL.LU R11, [R1+0xbc] ;  /* 0x0000bc00010b7983 */ /* 0x000f280000300800 */
[----:B--2---:R-:W2:Y:S04]  /*af6c0*/  LDL.LU R20, [R1+0x100] ;  /* 0x0001000001147983 */ /* 0x004ea80000300800 */
[----:B------:R-:W2:Y:S04]  /*af6d0*/  LDL.LU R21, [R1+0x104] ;  /* 0x0001040001157983 */ /* 0x000ea80000300800 */
[----:B------:R-:W2:Y:S04]  /*af6e0*/  LDL.LU R22, [R1+0x108] ;  /* 0x0001080001167983 */ /* 0x000ea80000300800 */
[----:B------:R-:W2:Y:S04]  /*af6f0*/  LDL.LU R23, [R1+0x10c] ;  /* 0x00010c0001177983 */ /* 0x000ea80000300800 */
[----:B------:R-:W1:Y:S01]  /*af700*/  LDS.128 R4, [R14] ;  /* 0x000000000e047984 */ /* 0x000e620000000c00 */
[----:B------:R-:W-:Y:S06]  /*af710*/  BAR.SYNC.DEFER_BLOCKING 0x0 ;  /* 0x0000000000007b1d */ /* 0x000fec0000010000 */
[----:B--2---:R-:W-:Y:S04]  /*af720*/  STL.64 [R1+0x4308], R22 ;  /* 0x0043081601007387 */ /* 0x004fe80000100a00 */
[----:B------:R2:W-:Y:S04]  /*af730*/  STL.64 [R1+0x4300], R20 ;  /* 0x0043001401007387 */ /* 0x0005e80000100a00 */
[----:B--2---:R-:W2:Y:S04]  /*af740*/  LDL.LU R20, [R1+0x90] ;  /* 0x0000900001147983 */ /* 0x004ea80000300800 */
[----:B------:R-:W2:Y:S04]  /*af750*/  LDL.LU R21, [R1+0x94] ;  /* 0x0000940001157983 */ /* 0x000ea80000300800 */
[----:B------:R-:W2:Y:S04]  /*af760*/  LDL.LU R22, [R1+0x98] ;  /* 0x0000980001167983 */ /* 0x000ea80000300800 */
[----:B------:R-:W2:Y:S04]  /*af770*/  LDL.LU R23, [R1+0x9c] ;  /* 0x00009c0001177983 */ /* 0x000ea80000300800 */
[----:B--2---:R-:W-:Y:S04]  /*af780*/  STL.64 [R1+0x4318], R22 ;  /* 0x0043181601007387 */ /* 0x004fe80000100a00 */
[----:B------:R2:W-:Y:S04]  /*af790*/  STL.64 [R1+0x4310], R20 ;  /* 0x0043101401007387 */ /* 0x0005e80000100a00 */
[----:B--2---:R-:W2:Y:S04]  /*af7a0*/  LDL.LU R20, [R1+0x70] ;  /* 0x0000700001147983 */ /* 0x004ea80000300800 */
[----:B------:R-:W2:Y:S04]  /*af7b0*/  LDL.LU R21, [R1+0x74] ;  /* 0x0000740001157983 */ /* 0x000ea80000300800 */
[----:B------:R-:W2:Y:S04]  /*af7c0*/  LDL.LU R22, [R1+0x78] ;  /* 0x0000780001167983 */ /* 0x000ea80000300800 */
[----:B------:R-:W2:Y:S04]  /*af7d0*/  LDL.LU R23, [R1+0x7c] ;  /* 0x00007c0001177983 */ /* 0x000ea80000300800 */
[----:B----4-:R-:W-:Y:S01]  /*af7e0*/  STSM.16.M88.4 [R16], R8 ;  /* 0x0000000810007844 */ /* 0x010fe20000000200 */
[----:B------:R-:W-:Y:S06]  /*af7f0*/  BAR.SYNC.DEFER_BLOCKING 0x0 ;  /* 0x0000000000007b1d */ /* 0x000fec0000010000 */
[----:B------:R-:W4:Y:S02]  /*af800*/  LDS.128 R8, [R14] ;  /* 0x000000000e087984 */ /* 0x000f240000000c00 */
[----:B------:R-:W-:Y:S06]  /*af810*/  BAR.SYNC.DEFER_BLOCKING 0x0 ;  /* 0x0000000000007b1d */ /* 0x000fec0000010000 */
[----:B--2---:R-:W-:Y:S04]  /*af820*/  STL.64 [R1+0x4328], R22 ;  /* 0x0043281601007387 */ /* 0x004fe80000100a00 */
[----:B------:R2:W-:Y:S04]  /*af830*/  STL.64 [R1+0x4320], R20 ;  /* 0x0043201401007387 */ /* 0x0005e80000100a00 */
[----:B--2---:R-:W2:Y:S04]  /*af840*/  LDL.LU R20, [R1+0xc0] ;  /* 0x0000c00001147983 */ /* 0x004ea80000300800 */
[----:B------:R-:W2:Y:S04]  /*af850*/  LDL.LU R21, [R1+0xc4] ;  /* 0x0000c40001157983 */ /* 0x000ea80000300800 */
[----:B------:R-:W2:Y:S04]  /*af860*/  LDL.LU R22, [R1+0xc8] ;  /* 0x0000c80001167983 */ /* 0x000ea80000300800 */
[----:B------:R-:W2:Y:S04]  /*af870*/  LDL.LU R23, [R1+0xcc] ;  /* 0x0000cc0001177983 */ /* 0x000ea80000300800 */
[----:B------:R-:W3:Y:S04]  /*af880*/  LDL.LU R24, [R1+0x110] ;  /* 0x0001100001187983 */ /* 0x000ee80000300800 */
[----:B-1----:R1:W-:Y:S04]  /*af890*/  STL.64 [R1+0x1e0], R4 ;  /* 0x0001e00401007387 */ /* 0x0023e80000100a00 */
[----:B------:R0:W-:Y:S04]  /*af8a0*/  STL.64 [R1+0x1e8], R6 ;  /* 0x0001e80601007387 */ /* 0x0001e80000100a00 */
[----:B------:R-:W3:Y:S04]  /*af8b0*/  LDL.LU R25, [R1+0x114] ;  /* 0x0001140001197983 */ /* 0x000ee80000300800 */
[----:B------:R-:W3:Y:S04]  /*af8c0*/  LDL.LU R26, [R1+0x118] ;  /* 0x00011800011a7983 */ /* 0x000ee80000300800 */
[----:B------:R-:W3:Y:S04]  /*af8d0*/  LDL.LU R27, [R1+0x11c] ;  /* 0x00011c00011b7983 */ /* 0x000ee80000300800 */
[----:B-1----:R-:W3:Y:S04]  /*af8e0*/  LDL.LU R4, [R1+0xa0] ;  /* 0x0000a00001047983 */ /* 0x002ee80000300800 */
[----:B------:R-:W3:Y:S04]  /*af8f0*/  LDL.LU R5, [R1+0xa4] ;  /* 0x0000a40001057983 */ /* 0x000ee80000300800 */
[----:B0-----:R-:W3:Y:S04]  /*af900*/  LDL.LU R6, [R1+0xa8] ;  /* 0x0000a80001067983 */ /* 0x001ee80000300800 */
[----:B------:R-:W3:Y:S04]  /*af910*/  LDL.LU R7, [R1+0xac] ;  /* 0x0000ac0001077983 */ /* 0x000ee80000300800 */
[----:B----4-:R0:W-:Y:S04]  /*af920*/  STL.64 [R1+0x1d0], R8 ;  /* 0x0001d00801007387 */ /* 0x0101e80000100a00 */
[----:B------:R1:W-:Y:S04]  /*af930*/  STL.64 [R1+0x1d8], R10 ;  /* 0x0001d80a01007387 */ /* 0x0003e80000100a00 */
[----:B0-----:R-:W4:Y:S04]  /*af940*/  LDL.LU R8, [R1+0xd0] ;  /* 0x0000d00001087983 */ /* 0x001f280000300800 */
[----:B------:R-:W4:Y:S04]  /*af950*/  LDL.LU R9, [R1+0xd4] ;  /* 0x0000d40001097983 */ /* 0x000f280000300800 */
[----:B-1----:R-:W4:Y:S04]  /*af960*/  LDL.LU R10, [R1+0xd8] ;  /* 0x0000d800010a7983 */ /* 0x002f280000300800 */
[----:B--2---:R-:W-:Y:S01]  /*af970*/  STSM.16.M88.4 [R16], R20 ;  /* 0x0000001410007844 */ /* 0x004fe20000000200 */
[----:B------:R-:W-:Y:S06]  /*af980*/  BAR.SYNC.DEFER_BLOCKING 0x0 ;  /* 0x0000000000007b1d */ /* 0x000fec0000010000 */
[----:B------:R-:W0:Y:S02]  /*af990*/  LDS.128 R20, [R14] ;  /* 0x000000000e147984 */ /* 0x000e240000000c00 */
[----:B------:R-:W-:Y:S06]  /*af9a0*/  BAR.SYNC.DEFER_BLOCKING 0x0 ;  /* 0x0000000000007b1d */ /* 0x000fec0000010000 */
[----:B0-----:R-:W-:Y:S04]  /*af9b0*/  STL.64 [R1+0x1c0], R20 ;  /* 0x0001c01401007387 */ /* 0x001fe80000100a00 */
[----:B------:R0:W-:Y:S04]  /*af9c0*/  STL.64 [R1+0x1c8], R22 ;  /* 0x0001c81601007387 */ /* 0x0001e80000100a00 */
[----:B0-----:R-:W2:Y:S04]  /*af9d0*/  LDL.LU.64 R22, [R1+0x4328] ;  /* 0x0043280001167983 */ /* 0x001ea80000300a00 */
[----:B------:R-:W2:Y:S04]  /*af9e0*/  LDL.LU.64 R20, [R1+0x4320] ;  /* 0x0043200001147983 */ /* 0x000ea80000300a00 */
        /* <DEDUP_REMOVED lines=15> */
[----:B------:R-:W2:Y:S01]  /*afae0*/  LDL.LU.64 R20, [R1+0x4300] ;  /* 0x0043000001147983 */ /* 0x000ea20000300a00 */
[----:B------:R-:W-:-:S03]  /*afaf0*/  IMAD.MOV.U32 R11, RZ, RZ, R17 ;  /* 0x000000ffff0b7224 */ /* 0x000fc600078e0011 */
[----:B--2---:R-:W-:Y:S01]  /*afb00*/  STSM.16.M88.4 [R16], R20 ;  /* 0x0000001410007844 */ /* 0x004fe20000000200 */
[----:B------:R-:W-:Y:S06]  /*afb10*/  BAR.SYNC.DEFER_BLOCKING 0x0 ;  /* 0x0000000000007b1d */ /* 0x000fec0000010000 */
[----:B------:R-:W0:Y:S02]  /*afb20*/  LDS.128 R20, [R14] ;  /* 0x000000000e147984 */ /* 0x000e240000000c00 */
[----:B------:R-:W-:Y:S06]  /*afb30*/  BAR.SYNC.DEFER_BLOCKING 0x0 ;  /* 0x0000000000007b1d */ /* 0x000fec0000010000 */
[----:B---3--:R-:W-:Y:S02]  /*afb40*/  STSM.16.M88.4 [R16], R24 ;  /* 0x0000001810007844 */ /* 0x008fe40000000200 */
[----:B------:R-:W-:Y:S06]  /*afb50*/  BAR.SYNC.DEFER_BLOCKING 0x0 ;  /* 0x0000000000007b1d */ /* 0x000fec0000010000 */
[----:B------:R-:W1:Y:S02]  /*afb60*/  LDS.128 R24, [R14] ;  /* 0x000000000e187984 */ /* 0x000e640000000c00 */
[----:B------:R-:W-:Y:S06]  /*afb70*/  BAR.SYNC.DEFER_BLOCKING 0x0 ;  /* 0x0000000000007b1d */ /* 0x000fec0000010000 */
[----:B------:R-:W-:Y:S02]  /*afb80*/  STSM.16.M88.4 [R16], R4 ;  /* 0x0000000410007844 */ /* 0x000fe40000000200 */
[----:B------:R-:W-:Y:S06]  /*afb90*/  BAR.SYNC.DEFER_BLOCKING 0x0 ;  /* 0x0000000000007b1d */ /* 0x000fec0000010000 */
[----:B------:R-:W2:Y:S01]  /*afba0*/  LDS.128 R4, [R14] ;  /* 0x000000000e047984 */ /* 0x000ea20000000c00 */
[----:B0-----:R-:W-:-:S03]  /*afbb0*/  IMAD.MOV.U32 R17, RZ, RZ, R23 ;  /* 0x000000ffff117224 */ /* 0x001fc600078e0017 */
[----:B------:R0:W-:Y:S04]  /*afbc0*/  STL.64 [R1+0x190], R20 ;  /* 0x0001901401007387 */ /* 0x0001e80000100a00 */
[----:B------:R-:W-:Y:S01]  /*afbd0*/  STL [R1+0x198], R22 ;  /* 0x0001981601007387 */ /* 0x000fe20000100800 */
[----:B------:R-:W-:Y:S06]  /*afbe0*/  BAR.SYNC.DEFER_BLOCKING 0x0 ;  /* 0x0000000000007b1d */ /* 0x000fec0000010000 */
[----:B0-----:R-:W3:Y:S04]  /*afbf0*/  LDL.LU.64 R20, [R1+0x42f8] ;  /* 0x0042f80001147983 */ /* 0x001ee80000300a00 */
[----:B------:R0:W-:Y:S04]  /*afc00*/  STL [R1+0x3ec8], R17 ;  /* 0x003ec81101007387 */ /* 0x0001e80000100800 */
[----:B-1----:R-:W-:Y:S04]  /*afc10*/  STL.64 [R1+0x180], R24 ;  /* 0x0001801801007387 */ /* 0x002fe80000100a00 */
[----:B------:R-:W-:Y:S01]  /*afc20*/  STL.64 [R1+0x188], R26 ;  /* 0x0001881a01007387 */ /* 0x000fe20000100a00 */
[----:B--2---:R-:W-:-:S02]  /*afc30*/  IMAD.MOV.U32 R16, RZ, RZ, R5 ;  /* 0x000000ffff107224 */ /* 0x004fc400078e0005 */
[----:B0-----:R-:W-:Y:S01]  /*afc40*/  IMAD.MOV.U32 R17, RZ, RZ, R6 ;  /* 0x000000ffff117224 */ /* 0x001fe200078e0006 */
[----:B------:R-:W-:Y:S04]  /*afc50*/  STL [R1+0x170], R4 ;  /* 0x0001700401007387 */ /* 0x000fe80000100800 */
[----:B------:R-:W-:Y:S04]  /*afc60*/  STL [R1+0x17c], R7 ;  /* 0x00017c0701007387 */ /* 0x000fe80000100800 */
[----:B------:R0:W-:Y:S04]  /*afc70*/  STL.64 [R1+0x3ed0], R16 ;  /* 0x003ed01001007387 */ /* 0x0001e80000100a00 */
[----:B0-----:R-:W4:Y:S04]  /*afc80*/  LDL.LU R17, [R1+0x3d4] ;  /* 0x0003d40001117983 */ /* 0x001f280000300800 */
[----:B------:R-:W2:Y:S04]  /*afc90*/  LDL.LU R4, [R1+0xf0] ;  /* 0x0000f00001047983 */ /* 0x000ea80000300800 */
[----:B------:R-:W2:Y:S04]  /*afca0*/  LDL.LU R5, [R1+0xf4] ;  /* 0x0000f40001057983 */ /* 0x000ea80000300800 */
[----:B------:R-:W2:Y:S01]  /*afcb0*/  LDL.LU R6, [R1+0xf8] ;  /* 0x0000f80001067983 */ /* 0x000ea20000300800 */
[----:B------:R-:W-:-:S03]  /*afcc0*/  IMAD.MOV.U32 R7, RZ, RZ, R18 ;  /* 0x000000ffff077224 */ /* 0x000fc600078e0012 */
[----:B------:R-:W3:Y:S04]  /*afcd0*/  LDL.LU R18, [R1+0x42f4] ;  /* 0x0042f40001127983 */ /* 0x000ee80000300800 */
[----:B--2---:R-:W-:Y:S04]  /*afce0*/  STL.64 [R1+0x42b8], R6 ;  /* 0x0042b80601007387 */ /* 0x004fe80000100a00 */
[----:B------:R0:W-:Y:S04]  /*afcf0*/  STL.64 [R1+0x42b0], R4 ;  /* 0x0042b00401007387 */ /* 0x0001e80000100a00 */
[----:B0-----:R-:W2:Y:S01]  /*afd00*/  LDL.LU R4, [R1+0xe0] ;  /* 0x0000e00001047983 */ /* 0x001ea20000300800 */
[----:B---3--:R-:W-:-:S03]  /*afd10*/  IMAD.MOV.U32 R5, RZ, RZ, R21 ;  /* 0x000000ffff057224 */ /* 0x008fc600078e0015 */
[----:B------:R-:W3:Y:S04]  /*afd20*/  LDL.LU R21, [R1+0x42f0] ;  /* 0x0042f00001157983 */ /* 0x000ee80000300800 */
[----:B------:R-:W2:Y:S04]  /*afd30*/  LDL.LU R6, [R1+0xe8] ;  /* 0x0000e80001067983 */ /* 0x000ea80000300800 */
[----:B------:R-:W2:Y:S04]  /*afd40*/  LDL.LU R7, [R1+0xec] ;  /* 0x0000ec0001077983 */ /* 0x000ea80000300800 */
[----:B--2---:R-:W-:Y:S04]  /*afd50*/  STL.64 [R1+0x42c8], R6 ;  /* 0x0042c80601007387 */ /* 0x004fe80000100a00 */
[----:B------:R0:W-:Y:S04]  /*afd60*/  STL.64 [R1+0x42c0], R4 ;  /* 0x0042c00401007387 */ /* 0x0001e80000100a00 */
[----:B0-----:R-:W2:Y:S04]  /*afd70*/  LDL.LU R4, [R1+0x130] ;  /* 0x0001300001047983 */ /* 0x001ea80000300800 */
[----:B------:R-:W2:Y:S01]  /*afd80*/  LDL.LU R5, [R1+0x134] ;  /* 0x0001340001057983 */ /* 0x000ea20000300800 */
[----:B---3--:R-:W-:-:S02]  /*afd90*/  IMAD.MOV.U32 R6, RZ, RZ, R21 ;  /* 0x000000ffff067224 */ /* 0x008fc400078e0015 */
[----:B------:R-:W-:Y:S01]  /*afda0*/  IMAD.MOV.U32 R7, RZ, RZ, R20 ;  /* 0x000000ffff077224 */ /* 0x000fe200078e0014 */
[----:B------:R-:W3:Y:S04]  /*afdb0*/  LDL.LU R21, [R1+0x42ec] ;  /* 0x0042ec0001157983 */ /* 0x000ee80000300800 */
[----:B------:R-:W3:Y:S04]  /*afdc0*/  LDL.LU R20, [R1+0x42e8] ;  /* 0x0042e80001147983 */ /* 0x000ee80000300800 */
[----:B------:R-:W-:Y:S04]  /*afdd0*/  STL.64 [R1+0x42d8], R6 ;  /* 0x0042d80601007387 */ /* 0x000fe80000100a00 */
[----:B----4-:R-:W-:Y:S01]  /*afde0*/  STSM.16.M88.4 [R17], R8 ;  /* 0x0000000811007844 */ /* 0x010fe20000000200 */
[----:B------:R-:W-:Y:S06]  /*afdf0*/  BAR.SYNC.DEFER_BLOCKING 0x0 ;  /* 0x0000000000007b1d */ /* 0x000fec0000010000 */
[----:B------:R-:W0:Y:S02]  /*afe00*/  LDS.128 R8, [R14] ;  /* 0x000000000e087984 */ /* 0x000e240000000c00 */
[----:B------:R-:W-:Y:S06]  /*afe10*/  BAR.SYNC.DEFER_BLOCKING 0x0 ;  /* 0x0000000000007b1d */ /* 0x000fec0000010000 */
[----:B--2---:R1:W-:Y:S04]  /*afe20*/  STL.64 [R1+0x42d0], R4 ;  /* 0x0042d00401007387 */ /* 0x0043e80000100a00 */
[----:B-1----:R-:W2:Y:S04]  /*afe30*/  LDL.LU R4, [R1+0x120] ;  /* 0x0001200001047983 */ /* 0x002ea80000300800 */
[----:B------:R-:W2:Y:S04]  /*afe40*/  LDL.LU R5, [R1+0x124] ;  /* 0x0001240001057983 */ /* 0x000ea80000300800 */
[----:B------:R-:W2:Y:S01]  /*afe50*/  LDL.LU R6, [R1+0x128] ;  /* 0x0001280001067983 */ /* 0x000ea20000300800 */
[----:B------:R-:W-:-:S03]  /*afe60*/  IMAD.MOV.U32 R7, RZ, RZ, R18 ;  /* 0x000000ffff077224 */ /* 0x000fc600078e0012 */
[----:B------:R-:W4:Y:S04]  /*afe70*/  LDL.LU R18, [R1+0x42e4] ;  /* 0x0042e40001127983 */ /* 0x000f280000300800 */
[----:B0-----:R0:W-:Y:S04]  /*afe80*/  STL.64 [R1+0x160], R8 ;  /* 0x0001600801007387 */ /* 0x0011e80000100a00 */
[----:B------:R-:W-:Y:S04]  /*afe90*/  STL.64 [R1+0x168], R10 ;  /* 0x0001680a01007387 */ /* 0x000fe80000100a00 */
[----:B------:R-:W3:Y:S01]  /*afea0*/  LDL.LU R22, [R1+0x2a8] ;  /* 0x0002a80001167983 */ /* 0x000ee20000300800 */
[----:B------:R-:W-:-:S03]  /*afeb0*/  IMAD.MOV.U32 R23, RZ, RZ, R19 ;  /* 0x000000ffff177224 */ /* 0x000fc600078e0013 */
[----:B------:R-:W3:Y:S04]  /*afec0*/  LDL.LU R19, [R1+0x42e0] ;  /* 0x0042e00001137983 */ /* 0x000ee80000300800 */
[----:B------:R-:W3:Y:S04]  /*afed0*/  LDL.LU R24, [R1+0x2b0] ;  /* 0x0002b00001187983 */ /* 0x000ee80000300800 */
[----:B------:R-:W3:Y:S04]  /*afee0*/  LDL.LU R25, [R1+0x2b4] ;  /* 0x0002b40001197983 */ /* 0x000ee80000300800 */
[----:B------:R-:W3:Y:S04]  /*afef0*/  LDL.LU R26, [R1+0x2b8] ;  /* 0x0002b800011a7983 */ /* 0x000ee80000300800 */
[----:B------:R-:W3:Y:S04]  /*aff00*/  LDL.LU R27, [R1+0x2bc] ;  /* 0x0002bc00011b7983 */ /* 0x000ee80000300800 */
[----:B0-----:R-:W3:Y:S04]  /*aff10*/  LDL.LU R8, [R1+0x260] ;  /* 0x0002600001087983 */ /* 0x001ee80000300800 */
        /* <DEDUP_REMOVED lines=16> */
[----:B------:R-:W-:-:S02]  /*b0020*/  IMAD.MOV.U32 R11, RZ, RZ, R2 ;  /* 0x000000ffff0b7224 */ /* 0x000fc400078e0002 */
[----:B----4-:R-:W-:Y:S01]  /*b0030*/  IMAD.MOV.U32 R10, RZ, RZ, R18 ;  /* 0x000000ffff0a7224 */ /* 0x010fe200078e0012 */
[----:B--2---:R-:W-:Y:S01]  /*b0040*/  STSM.16.M88.4 [R17], R4 ;  /* 0x0000000411007844 */ /* 0x004fe20000000200 */
[----:B------:R-:W-:Y:S06]  /*b0050*/  BAR.SYNC.DEFER_BLOCKING 0x0 ;  /* 0x0000000000007b1d */ /* 0x000fec0000010000 */
[----:B------:R-:W0:Y:S02]  /*b0060*/  LDS.128 R4, [R14] ;  /* 0x000000000e047984 */ /* 0x000e240000000c00 */
[----:B------:R-:W-:Y:S06]  /*b0070*/  BAR.SYNC.DEFER_BLOCKING 0x0 ;  /* 0x0000000000007b1d */ /* 0x000fec0000010000 */
[----:B0-----:R-:W-:Y:S04]  /*b0080*/  STL [R1+0x130], R4 ;  /* 0x0001300401007387 */ /* 0x001fe80000100800 */
[----:B------:R0:W-:Y:S01]  /*b0090*/  STL [R1+0x138], R6 ;  /* 0x0001380601007387 */ /* 0x0001e20000100800 */
[----:B------:R-:W-:-:S02]  /*b00a0*/  IMAD.MOV.U32 R2, RZ, RZ, R7 ;  /* 0x000000ffff027224 */ /* 0x000fc400078e0007 */
[----:B------:R-:W-:Y:S01]  /*b00b0*/  IMAD.MOV.U32 R18, RZ, RZ, R5 ;  /* 0x000000ffff127224 */ /* 0x000fe200078e0005 */
[----:B0-----:R-:W2:Y:S04]  /*b00c0*/  LDL.LU.64 R6, [R1+0x42b8] ;  /* 0x0042b80001067983 */ /* 0x001ea80000300a00 */
[----:B------:R-:W2:Y:S01]  /*b00d0*/  LDL.LU.64 R4, [R1+0x42b0] ;  /* 0x0042b00001047983 */ /* 0x000ea20000300a00 */
[----:B---3--:R-:W-:-:S03]  /*b00e0*/  IMAD.MOV.U32 R9, RZ, RZ, R19 ;  /* 0x000000ffff097224 */ /* 0x008fc600078e0013 */
[----:B------:R-:W-:Y:S04]  /*b00f0*/  STL [R1+0x3ea0], R18 ;  /* 0x003ea01201007387 */ /* 0x000fe80000100800 */
[----:B--2---:R-:W-:Y:S01]  /*b0100*/  STSM.16.M88.4 [R17], R4 ;  /* 0x0000000411007844 */ /* 0x004fe20000000200 */
[----:B------:R-:W-:Y:S06]  /*b0110*/  BAR.SYNC.DEFER_BLOCKING 0x0 ;  /* 0x0000000000007b1d */ /* 0x000fec0000010000 */
[----:B------:R-:W0:Y:S02]  /*b0120*/  LDS.128 R4, [R14] ;  /* 0x000000000e047984 */ /* 0x000e240000000c00 */
[----:B------:R-:W-:Y:S06]  /*b0130*/  BAR.SYNC.DEFER_BLOCKING 0x0 ;  /* 0x0000000000007b1d */ /* 0x000fec0000010000 */
[----:B------:R-:W-:Y:S02]  /*b0140*/  STSM.16.M88.4 [R17], R20 ;  /* 0x0000001411007844 */ /* 0x000fe40000000200 */
[----:B------:R-:W-:Y:S06]  /*b0150*/  BAR.SYNC.DEFER_BLOCKING 0x0 ;  /* 0x0000000000007b1d */ /* 0x000fec0000010000 */
[----:B------:R-:W1:Y:S02]  /*b0160*/  LDS.128 R20, [R14] ;  /* 0x000000000e147984 */ /* 0x000e640000000c00 */
[----:B------:R-:W-:Y:S06]  /*b0170*/  BAR.SYNC.DEFER_BLOCKING 0x0 ;  /* 0x0000000000007b1d */ /* 0x000fec0000010000 */
[----:B------:R-:W-:Y:S02]  /*b0180*/  STSM.16.M88.4 [R17], R24 ;  /* 0x0000001811007844 */ /* 0x000fe40000000200 */
[----:B------:R-:W-:Y:S06]  /*b0190*/  BAR.SYNC.DEFER_BLOCKING 0x0 ;  /* 0x0000000000007b1d */ /* 0x000fec0000010000 */
[----:B------:R-:W2:Y:S02]  /*b01a0*/  LDS.128 R24, [R14] ;  /* 0x000000000e187984 */ /* 0x000ea40000000c00 */
[----:B------:R-:W-:Y:S06]  /*b01b0*/  BAR.SYNC.DEFER_BLOCKING 0x0 ;  /* 0x0000000000007b1d */ /* 0x000fec0000010000 */
[----:B------:R-:W-:Y:S02]  /*b01c0*/  STSM.16.M88.4 [R17], R8 ;  /* 0x0000000811007844 */ /* 0x000fe40000000200 */
[----:B------:R-:W-:Y:S06]  /*b01d0*/  BAR.SYNC.DEFER_BLOCKING 0x0 ;  /* 0x0000000000007b1d */ /* 0x000fec0000010000 */
[----:B------:R-:W3:Y:S01]  /*b01e0*/  LDS.128 R8, [R14] ;  /* 0x000000000e087984 */ /* 0x000ee20000000c00 */
[----:B0-----:R-:W-:-:S03]  /*b01f0*/  IMAD.MOV.U32 R19, RZ, RZ, R7 ;  /* 0x000000ffff137224 */ /* 0x001fc600078e0007 */
[----:B------:R-:W-:Y:S04]  /*b0200*/  STL.64 [R1+0x120], R4 ;  /* 0x0001200401007387 */ /* 0x000fe80000100a00 */
[----:B------:R0:W-:Y:S01]  /*b0210*/  STL [R1+0x128], R6 ;  /* 0x0001280601007387 */ /* 0x0001e20000100800 */
[----:B------:R-:W-:Y:S06]  /*b0220*/  BAR.SYNC.DEFER_BLOCKING 0x0 ;  /* 0x0000000000007b1d */ /* 0x000fec0000010000 */
[----:B0-----:R-:W4:Y:S04]  /*b0230*/  LDL.LU.64 R6, [R1+0x42a8] ;  /* 0x0042a80001067983 */ /* 0x001f280000300a00 */
[----:B------:R-:W4:Y:S04]  /*b0240*/  LDL.LU R5, [R1+0x42a0] ;  /* 0x0042a00001057983 */ /* 0x000f280000300800 */
[----:B------:R-:W-:Y:S04]  /*b0250*/  STL [R1+0x3e60], R19 ;  /* 0x003e601301007387 */ /* 0x000fe80000100800 */
[----:B-1----:R-:W-:Y:S04]  /*b0260*/  STL [R1+0x110], R20 ;  /* 0x0001101401007387 */ /* 0x002fe80000100800 */
[----:B------:R0:W-:Y:S04]  /*b0270*/  STL.64 [R1+0x118], R22 ;  /* 0x0001181601007387 */ /* 0x0001e80000100a00 */
[----:B0-----:R-:W4:Y:S04]  /*b0280*/  LDL.LU.64 R22, [R1+0x4298] ;  /* 0x0042980001167983 */ /* 0x001f280000300a00 */
[----:B--2---:R-:W-:Y:S04]  /*b0290*/  STL.64 [R1+0x100], R24 ;  /* 0x0001001801007387 */ /* 0x004fe80000100a00 */
[----:B------:R-:W-:Y:S04]  /*b02a0*/  STL.64 [R1+0x108], R26 ;  /* 0x0001081a01007387 */ /* 0x000fe80000100a00 */
[----:B---3--:R0:W-:Y:S04]  /*b02b0*/  STL.64 [R1+0xf0], R8 ;  /* 0x0000f00801007387 */ /* 0x0081e80000100a00 */
[----:B------:R1:W-:Y:S04]  /*b02c0*/  STL [R1+0xf8], R10 ;  /* 0x0000f80a01007387 */ /* 0x0003e80000100800 */
[----:B0-----:R-:W2:Y:S04]  /*b02d0*/  LDL.LU R8, [R1+0x290] ;  /* 0x0002900001087983 */ /* 0x001ea80000300800 */
[----:B------:R-:W2:Y:S04]  /*b02e0*/  LDL.LU R9, [R1+0x294] ;  /* 0x0002940001097983 */ /* 0x000ea80000300800 */
[----:B-1----:R-:W3:Y:S01]  /*b02f0*/  LDL.LU R10, [R1+0x298] ;  /* 0x00029800010a7983 */ /* 0x002ee20000300800 */
[----:B------:R-:W-:-:S02]  /*b0300*/  IMAD.MOV.U32 R20, RZ, RZ, R21 ;  /* 0x000000ffff147224 */ /* 0x000fc400078e0015 */
[----:B------:R-:W-:Y:S02]  /*b0310*/  IMAD.MOV.U32 R21, RZ, RZ, R11 ;  /* 0x000000ffff157224 */ /* 0x000fe400078e000b */
[----:B----4-:R-:W-:Y:S02]  /*b0320*/  IMAD.MOV.U32 R11, RZ, RZ, R23 ;  /* 0x000000ffff0b7224 */ /* 0x010fe400078e0017 */
[----:B------:R-:W4:Y:S04]  /*b0330*/  LDL.LU R23, [R1+0x4290] ;  /* 0x0042900001177983 */ /* 0x000f280000300800 */
[----:B---3--:R-:W-:Y:S04]  /*b0340*/  STL.64 [R1+0x4248], R10 ;  /* 0x0042480a01007387 */ /* 0x008fe80000100a00 */
[----:B--2---:R0:W-:Y:S04]  /*b0350*/  STL.64 [R1+0x4240], R8 ;  /* 0x0042400801007387 */ /* 0x0041e80000100a00 */
[----:B0-----:R-:W2:Y:S04]  /*b0360*/  LDL.LU R8, [R1+0x280] ;  /* 0x0002800001087983 */ /* 0x001ea80000300800 */
[----:B------:R-:W2:Y:S04]  /*b0370*/  LDL.LU R9, [R1+0x284] ;  /* 0x0002840001097983 */ /* 0x000ea80000300800 */
[----:B------:R-:W3:Y:S01]  /*b0380*/  LDL.LU R10, [R1+0x288] ;  /* 0x00028800010a7983 */ /* 0x000ee20000300800 */
[----:B------:R-:W-:-:S03]  /*b0390*/  IMAD.MOV.U32 R11, RZ, RZ, R22 ;  /* 0x000000ffff0b7224 */ /* 0x000fc600078e0016 */
[----:B------:R-:W2:Y:S04]  /*b03a0*/  LDL.LU R22, [R1+0x428c] ;  /* 0x00428c0001167983 */ /* 0x000ea80000300800 */
        /* <DEDUP_REMOVED lines=12> */
[----:B------:R-:W-:-:S05]  /*b0470*/  IMAD.MOV.U32 R11, RZ, RZ, R13 ;  /* 0x000000ffff0b7224 */ /* 0x000fca00078e000d */
[----:B---3--:R4:W-:Y:S04]  /*b0480*/  STL.64 [R1+0x4278], R10 ;  /* 0x0042780a01007387 */ /* 0x0089e80000100a00 */
[----:B--2---:R0:W-:Y:S01]  /*b0490*/  STL.64 [R1+0x4270], R8 ;  /* 0x0042700801007387 */ /* 0x0041e20000100a00 */
[----:B----4-:R-:W-:Y:S02]  /*b04a0*/  IMAD.MOV.U32 R10, RZ, RZ, R23 ;  /* 0x000000ffff0a7224 */ /* 0x010fe400078e0017 */
[----:B0-----:R-:W-:Y:S02]  /*b04b0*/  IMAD.MOV.U32 R8, RZ, RZ, R29 ;  /* 0x000000ffff087224 */ /* 0x001fe400078e001d */
[----:B------:R-:W-:Y:S02]  /*b04c0*/  IMAD.MOV.U32 R9, RZ, RZ, R22 ;  /* 0x000000ffff097224 */ /* 0x000fe400078e0016 */
[----:B------:R-:W-:Y:S01]  /*b04d0*/  IMAD.MOV.U32 R11, RZ, RZ, R3 ;  /* 0x000000ffff0b7224 */ /* 0x000fe200078e0003 */
[----:B------:R-:W2:Y:S04]  /*b04e0*/  LDL.LU R29, [R1+0x4284] ;  /* 0x00428400011d7983 */ /* 0x000ea80000300800 */
[----:B------:R-:W3:Y:S04]  /*b04f0*/  LDL.LU R22, [R1+0x4280] ;  /* 0x0042800001167983 */ /* 0x000ee80000300800 */
[----:B------:R-:W4:Y:S04]  /*b0500*/  LDL.LU R4, [R1+0x1b08] ;  /* 0x001b080001047983 */ /* 0x000f280000300800 */
[----:B------:R-:W2:Y:S04]  /*b0510*/  LDL.LU R13, [R1+0x1ae8] ;  /* 0x001ae800010d7983 */ /* 0x000ea80000300800 */
[----:B------:R-:W-:Y:S01]  /*b0520*/  STSM.16.M88.4 [R17], R8 ;  /* 0x0000000811007844 */ /* 0x000fe20000000200 */
[----:B------:R-:W-:Y:S06]  /*b0530*/  BAR.SYNC.DEFER_BLOCKING 0x0 ;  /* 0x0000000000007b1d */ /* 0x000fec0000010000 */
[----:B------:R-:W2:Y:S04]  /*b0540*/  LDL.LU R27, [R1+0x1a1c] ;  /* 0x001a1c00011b7983 */ /* 0x000ea80000300800 */
[----:B------:R-:W0:Y:S04]  /*b0550*/  LDS.128 R8, [R14] ;  /* 0x000000000e087984 */ /* 0x000e280000000c00 */
[----:B------:R1:W-:Y:S01]  /*b0560*/  STL [R1+0x3e10], R21 ;  /* 0x003e101501007387 */ /* 0x0003e20000100800 */
[----:B------:R-:W-:Y:S06]  /*b0570*/  BAR.SYNC.DEFER_BLOCKING 0x0 ;  /* 0x0000000000007b1d */ /* 0x000fec0000010000 */
[----:B0-----:R-:W-:Y:S04]  /*b0580*/  STL [R1+0xe0], R8 ;  /* 0x0000e00801007387 */ /* 0x001fe80000100800 */
[----:B------:R0:W-:Y:S01]  /*b0590*/  STL.64 [R1+0xe8], R10 ;  /* 0x0000e80a01007387 */ /* 0x0001e20000100a00 */
[----:B-1----:R-:W-:-:S03]  /*b05a0*/  IMAD.MOV.U32 R21, RZ, RZ, R9 ;  /* 0x000000ffff157224 */ /* 0x002fc600078e0009 */
[----:B0-----:R-:W2:Y:S04]  /*b05b0*/  LDL.LU.64 R10, [R1+0x4278] ;  /* 0x00427800010a7983 */ /* 0x001ea80000300a00 */
[----:B------:R-:W2:Y:S04]  /*b05c0*/  LDL.LU.64 R8, [R1+0x4270] ;  /* 0x0042700001087983 */ /* 0x000ea80000300a00 */
[----:B------:R-:W-:Y:S04]  /*b05d0*/  STL.64 [R1+0x3e30], R20 ;  /* 0x003e301401007387 */ /* 0x000fe80000100a00 */
[----:B--2---:R-:W-:Y:S01]  /*b05e0*/  STSM.16.M88.4 [R17], R8 ;  /* 0x0000000811007844 */ /* 0x004fe20000000200 */
[----:B------:R-:W-:Y:S06]  /*b05f0*/  BAR.SYNC.DEFER_BLOCKING 0x0 ;  /* 0x0000000000007b1d */ /* 0x000fec0000010000 */
[----:B------:R-:W0:Y:S02]  /*b0600*/  LDS.128 R8, [R14] ;  /* 0x000000000e087984 */ /* 0x000e240000000c00 */
[----:B------:R-:W-:Y:S06]  /*b0610*/  BAR.SYNC.DEFER_BLOCKING 0x0 ;  /* 0x0000000000007b1d */ /* 0x000fec0000010000 */
[----:B0-----:R-:W-:Y:S04]  /*b0620*/  STL.64 [R1+0xd0], R8 ;  /* 0x0000d00801007387 */ /* 0x001fe80000100a00 */
[----:B------:R0:W-:Y:S01]  /*b0630*/  STL [R1+0xd8], R10 ;  /* 0x0000d80a01007387 */ /* 0x0001e20000100800 */
[----:B------:R-:W-:-:S03]  /*b0640*/  IMAD.MOV.U32 R23, RZ, RZ, R11 ;  /* 0x000000ffff177224 */ /* 0x000fc600078e000b */
[----:B0-----:R-:W2:Y:S04]  /*b0650*/  LDL.LU.64 R10, [R1+0x4268] ;  /* 0x00426800010a7983 */ /* 0x001ea80000300a00 */
[----:B------:R-:W2:Y:S04]  /*b0660*/  LDL.LU.64 R8, [R1+0x4260] ;  /* 0x0042600001087983 */ /* 0x000ea80000300a00 */
[----:B------:R-:W3:Y:S04]  /*b0670*/  LDL.LU R19, [R1+0x13b4] ;  /* 0x0013b40001137983 */ /* 0x000ee80000300800 */
[----:B------:R-:W-:Y:S04]  /*b0680*/  STL [R1+0x3db4], R23 ;  /* 0x003db41701007387 */ /* 0x000fe80000100800 */
        /* <DEDUP_REMOVED lines=8> */
[----:B------:R-:W3:Y:S04]  /*b0710*/  LDL.LU R16, [R1+0x13b0] ;  /* 0x0013b00001107983 */ /* 0x000ee80000300800 */
        /* <DEDUP_REMOVED lines=9> */
[----:B------:R-:W2:Y:S04]  /*b07b0*/  LDL.LU.64 R8, [R1+0x4240] ;  /* 0x0042400001087983 */ /* 0x000ea80000300a00 */
[----:B------:R0:W-:Y:S02]  /*b07c0*/  STL.64 [R1+0x3e58], R2 ;  /* 0x003e580201007387 */ /* 0x0001e40000100a00 */
[----:B0-----:R-:W-:-:S02]  /*b07d0*/  LOP3.LUT R3, R27, 0xffff, RZ, 0xc0, !PT ;  /* 0x0000ffff1b037812 */ /* 0x001fc400078ec0ff */
[----:B----4-:R-:W-:Y:S02]  /*b07e0*/  LOP3.LUT R4, R4, 0xffff, RZ, 0xc0, !PT ;  /* 0x0000ffff04047812 */ /* 0x010fe400078ec0ff */
[----:B------:R-:W-:Y:S02]  /*b07f0*/  LOP3.LUT R13, R13, 0xffff, RZ, 0xc0, !PT ;  /* 0x0000ffff0d0d7812 */ /* 0x000fe400078ec0ff */
[----:B---3--:R-:W-:Y:S02]  /*b0800*/  LOP3.LUT R2, R22, 0xffff, RZ, 0xc0, !PT ;  /* 0x0000ffff16027812 */ /* 0x008fe400078ec0ff */
[----:B------:R-:W-:Y:S01]  /*b0810*/  PRMT R5, R5, 0x4210, R13 ;  /* 0x0000421005057816 */ /* 0x000fe2000000000d */
[----:B--2---:R0:W-:Y:S01]  /*b0820*/  STSM.16.M88.4 [R17], R8 ;  /* 0x0000000811007844 */ /* 0x0041e20000000200 */
[----:B------:R-:W-:Y:S06]  /*b0830*/  BAR.SYNC.DEFER_BLOCKING 0x0 ;  /* 0x0000000000007b1d */ /* 0x000fec0000010000 */
[----:B0-----:R-:W2:Y:S04]  /*b0840*/  LDL.LU.64 R10, [R1+0x4238] ;  /* 0x00423800010a7983 */ /* 0x001ea80000300a00 */
[----:B------:R-:W3:Y:S04]  /*b0850*/  LDL.LU.64 R8, [R1+0x4230] ;  /* 0x0042300001087983 */ /* 0x000ee80000300a00 */
[----:B------:R-:W0:Y:S04]  /*b0860*/  LDS.128 R24, [R14] ;  /* 0x000000000e187984 */ /* 0x000e280000000c00 */
[----:B------:R-:W-:Y:S04]  /*b0870*/  STL [R1+0x13dc], R4 ;  /* 0x0013dc0401007387 */ /* 0x000fe80000100800 */
[----:B------:R-:W-:Y:S04]  /*b0880*/  STL [R1+0x13e0], R13 ;  /* 0x0013e00d01007387 */ /* 0x000fe80000100800 */
[----:B------:R-:W-:Y:S04]  /*b0890*/  STL [R1+0x13e4], R3 ;  /* 0x0013e40301007387 */ /* 0x000fe80000100800 */
[----:B------:R-:W-:Y:S01]  /*b08a0*/  STL [R1+0x13e8], R2 ;  /* 0x0013e80201007387 */ /* 0x000fe20000100800 */
[----:B------:R-:W-:Y:S06]  /*b08b0*/  BAR.SYNC.DEFER_BLOCKING 0x0 ;  /* 0x0000000000007b1d */ /* 0x000fec0000010000 */
[----:B0-----:R-:W-:Y:S04]  /*b08c0*/  STL [R1+0xa0], R24 ;  /* 0x0000a01801007387 */ /* 0x001fe80000100800 */
[----:B------:R0:W-:Y:S01]  /*b08d0*/  STL.64 [R1+0xa8], R26 ;  /* 0x0000a81a01007387 */ /* 0x0001e20000100a00 */
[----:B------:R-:W-:-:S03]  /*b08e0*/  IMAD.MOV.U32 R22, RZ, RZ, R25 ;  /* 0x000000ffff167224 */ /* 0x000fc600078e0019 */
[----:B0-----:R-:W4:Y:S04]  /*b08f0*/  LDL.LU.64 R26, [R1+0x4228] ;  /* 0x00422800011a7983 */ /* 0x001f280000300a00 */
[----:B------:R-:W2:Y:S04]  /*b0900*/  LDL.LU.64 R24, [R1+0x4220] ;  /* 0x0042200001187983 */ /* 0x000ea80000300a00 */
[----:B------:R-:W2:Y:S04]  /*b0910*/  LDL.LU R18, [R1+0x18f8] ;  /* 0x0018f80001127983 */ /* 0x000ea80000300800 */
[----:B------:R-:W2:Y:S01]  /*b0920*/  LDL.LU R13, [R1+0x1538] ;  /* 0x00153800010d7983 */ /* 0x000ea20000300800 */
[----:B------:R-:W-:-:S02]  /*b0930*/  PRMT R4, R7, 0x4210, R4 ;  /* 0x0000421007047816 */ /* 0x000fc40000000004 */
[----:B------:R-:W-:Y:S01]  /*b0940*/  PRMT R6, R6, 0x4210, R3 ;  /* 0x0000421006067816 */ /* 0x000fe20000000003 */
[----:B------:R-:W-:Y:S04]  /*b0950*/  STL.64 [R1+0x3dd0], R22 ;  /* 0x003dd01601007387 */ /* 0x000fe80000100a00 */
[----:B------:R-:W2:Y:S04]  /*b0960*/  LDL.LU R20, [R1+0x1718] ;  /* 0x0017180001147983 */ /* 0x000ea80000300800 */
[----:B------:R-:W2:Y:S01]  /*b0970*/  LDL.LU R21, [R1+0x18e8] ;  /* 0x0018e80001157983 */ /* 0x000ea20000300800 */
[----:B---3--:R-:W-:-:S05]  /*b0980*/  PRMT R7, R8, 0x4210, R2 ;  /* 0x0000421008077816 */ /* 0x008fca0000000002 */
[----:B------:R0:W-:Y:S01]  /*b0990*/  STSM.16.M88.4 [R17], R4 ;  /* 0x0000000411007844 */ /* 0x0001e20000000200 */
[----:B------:R-:W-:Y:S01]  /*b09a0*/  BAR.SYNC.DEFER_BLOCKING 0x0 ;  /* 0x0000000000007b1d */ /* 0x000fe20000010000 */
[----:B------:R-:W-:-:S05]  /*b09b0*/  LOP3.LUT R8, R19, 0xffff, RZ, 0xc0, !PT ;  /* 0x0000ffff13087812 */ /* 0x000fca00078ec0ff */
[----:B------:R-:W3:Y:S04]  /*b09c0*/  LDL.LU R19, [R1+0x1528] ;  /* 0x0015280001137983 */ /* 0x000ee80000300800 */
[----:B------:R-:W-:Y:S01]  /*b09d0*/  STL [R1+0x13b4], R8 ;  /* 0x0013b40801007387 */ /* 0x000fe20000100800 */
[----:B0-----:R-:W-:Y:S02]  /*b09e0*/  LOP3.LUT R5, R16, 0xffff, RZ, 0xc0, !PT ;  /* 0x0000ffff10057812 */ /* 0x001fe400078ec0ff */
[----:B------:R-:W-:Y:S02]  /*b09f0*/  PRMT R4, R12, 0x4210, R8 ;  /* 0x000042100c047816 */ /* 0x000fe40000000008 */
[----:B----4-:R-:W-:Y:S02]  /*b0a00*/  LOP3.LUT R2, R27, 0xffff, RZ, 0xc0, !PT ;  /* 0x0000ffff1b027812 */ /* 0x010fe400078ec0ff */
[----:B--2---:R-:W-:-:S02]  /*b0a10*/  LOP3.LUT R3, R25, 0xffff, RZ, 0xc0, !PT ;  /* 0x0000ffff19037812 */ /* 0x004fc400078ec0ff */
[----:B------:R-:W2:Y:S04]  /*b0a20*/  LDL.LU R25, [R1+0x4218] ;  /* 0x0042180001197983 */ /* 0x000ea80000300800 */
[----:B------:R-:W4:Y:S04]  /*b0a30*/  LDL.LU R27, [R1+0x4214] ;  /* 0x00421400011b7983 */ /* 0x000f280000300800 */
[----:B------:R-:W2:Y:S04]  /*b0a40*/  LDL.LU R16, [R1+0x1708] ;  /* 0x0017080001107983 */ /* 0x000ea80000300800 */
[----:B------:R0:W-:Y:S01]  /*b0a50*/  STL [R1+0x13b0], R5 ;  /* 0x0013b00501007387 */ /* 0x0001e20000100800 */
[----:B------:R-:W-:-:S02]  /*b0a60*/  PRMT R6, R10, 0x4210, R3 ;  /* 0x000042100a067816 */ /* 0x000fc40000000003 */
[----:B------:R-:W-:Y:S02]  /*b0a70*/  PRMT R7, R9, 0x4210, R2 ;  /* 0x0000421009077816 */ /* 0x000fe40000000002 */
[----:B0-----:R-:W-:Y:S02]  /*b0a80*/  PRMT R5, R11, 0x4210, R5 ;  /* 0x000042100b057816 */ /* 0x001fe40000000005 */
[----:B------:R-:W0:Y:S01]  /*b0a90*/  LDS.128 R8, [R14] ;  /* 0x000000000e087984 */ /* 0x000e220000000c00 */
[----:B------:R-:W-:Y:S06]  /*b0aa0*/  BAR.SYNC.DEFER_BLOCKING 0x0 ;  /* 0x0000000000007b1d */ /* 0x000fec0000010000 */
[----:B------:R-:W-:Y:S04]  /*b0ab0*/  STL [R1+0x3cc], R3 ;  /* 0x0003cc0301007387 */ /* 0x000fe80000100800 */
[----:B------:R-:W-:Y:S04]  /*b0ac0*/  STL [R1+0x13d8], R2 ;  /* 0x0013d80201007387 */ /* 0x000fe80000100800 */
[----:B------:R1:W-:Y:S01]  /*b0ad0*/  STSM.16.M88.4 [R17], R4 ;  /* 0x0000000411007844 */ /* 0x0003e20000000200 */
[----:B------:R-:W-:Y:S01]  /*b0ae0*/  BAR.SYNC.DEFER_BLOCKING 0x0 ;  /* 0x0000000000007b1d */ /* 0x000fe20000010000 */
[----:B-1----:R-:W-:-:S02]  /*b0af0*/  SHF.R.U32.HI R4, RZ, 0x8, R29 ;  /* 0x00000008ff047819 */ /* 0x002fc4000001161d */
[----:B------:R-:W-:Y:S02]  /*b0b00*/  SHF.R.U32.HI R6, RZ, 0x8, R28 ;  /* 0x00000008ff067819 */ /* 0x000fe4000001161c */
[----:B------:R-:W-:Y:S01]  /*b0b10*/  SHF.R.U32.HI R5, RZ, 0x8, R26 ;  /* 0x00000008ff057819 */ /* 0x000fe2000001161a */
[----:B0-----:R-:W-:Y:S01]  /*b0b20*/  IMAD.MOV.U32 R12, RZ, RZ, R9 ;  /* 0x000000ffff0c7224 */ /* 0x001fe200078e0009 */
[----:B------:R-:W-:Y:S01]  /*b0b30*/  LOP3.LUT R4, R4, 0xffff, RZ, 0xc0, !PT ;  /* 0x0000ffff04047812 */ /* 0x000fe200078ec0ff */
[----:B------:R-:W-:Y:S04]  /*b0b40*/  STL [R1+0x90], R8 ;  /* 0x0000900801007387 */ /* 0x000fe80000100800 */
[----:B------:R0:W-:Y:S01]  /*b0b50*/  STL.64 [R1+0x98], R10 ;  /* 0x0000980a01007387 */ /* 0x0001e20000100a00 */
[----:B------:R-:W-:-:S02]  /*b0b60*/  LOP3.LUT R6, R6, 0xffff, RZ, 0xc0, !PT ;  /* 0x0000ffff06067812 */ /* 0x000fc400078ec0ff */
[----:B------:R-:W-:Y:S01]  /*b0b70*/  LOP3.LUT R5, R5, 0xffff, RZ, 0xc0, !PT ;  /* 0x0000ffff05057812 */ /* 0x000fe200078ec0ff */
[----:B------:R-:W-:Y:S04]  /*b0b80*/  STL [R1+0x4128], R14 ;  /* 0x0041280e01007387 */ /* 0x000fe80000100800 */
[----:B------:R-:W-:Y:S01]  /*b0b90*/  STL [R1+0x40e4], R12 ;  /* 0x0040e40c01007387 */ /* 0x000fe20000100800 */
[----:B------:R-:W-:-:S03]  /*b0ba0*/  PRMT R3, R4, 0x3340, R0 ;  /* 0x0000334004037816 */ /* 0x000fc60000000000 */
[----:B------:R-:W-:Y:S04]  /*b0bb0*/  STL [R1+0x412c], R17 ;  /* 0x00412c1101007387 */ /* 0x000fe80000100800 */
[----:B------:R-:W4:Y:S01]  /*b0bc0*/  LDL.LU R29, [R1+0x4210] ;  /* 0x00421000011d7983 */ /* 0x000f220000300800 */
[----:B------:R-:W-:-:S03]  /*b0bd0*/  PRMT R2, R6, 0x3340, R5 ;  /* 0x0000334006027816 */ /* 0x000fc60000000005 */
[----:B------:R-:W4:Y:S04]  /*b0be0*/  LDL.LU R28, [R1+0x420c] ;  /* 0x00420c00011c7983 */ /* 0x000f280000300800 */
[----:B------:R-:W4:Y:S01]  /*b0bf0*/  LDL.LU R26, [R1+0x4208] ;  /* 0x00420800011a7983 */ /* 0x000f220000300800 */
[----:B------:R-:W-:-:S03]  /*b0c00*/  LOP3.LUT R9, R18, 0xffff, RZ, 0xc0, !PT ;  /* 0x0000ffff12097812 */ /* 0x000fc600078ec0ff */
[----:B------:R1:W-:Y:S04]  /*b0c10*/  STL [R1+0x8c], R3 ;  /* 0x00008c0301007387 */ /* 0x0003e80000100800 */
[----:B------:R-:W4:Y:S04]  /*b0c20*/  LDL.LU R18, [R1+0x1808] ;  /* 0x0018080001127983 */ /* 0x000f280000300800 */
[----:B------:R1:W-:Y:S01]  /*b0c30*/  STL [R1+0x324], R2 ;  /* 0x0003240201007387 */ /* 0x0003e20000100800 */
[----:B0-----:R-:W-:-:S03]  /*b0c40*/  LOP3.LUT R11, R13, 0xffff, RZ, 0xc0, !PT ;  /* 0x0000ffff0d0b7812 */ /* 0x001fc600078ec0ff */
[----:B------:R-:W4:Y:S01]  /*b0c50*/  LDL.LU R13, [R1+0x1628] ;  /* 0x00162800010d7983 */ /* 0x000f220000300800 */
[----:B------:R-:W-:Y:S02]  /*b0c60*/  LOP3.LUT R7, R20, 0xffff, RZ, 0xc0, !PT ;  /* 0x0000ffff14077812 */ /* 0x000fe400078ec0ff */
[----:B------:R-:W-:Y:S02]  /*b0c70*/  PRMT R4, R11, 0x3340, R0 ;  /* 0x000033400b047816 */ /* 0x000fe40000000000 */
[----:B------:R-:W-:Y:S02]  /*b0c80*/  LOP3.LUT R8, R21, 0xffff, RZ, 0xc0, !PT ;  /* 0x0000ffff15087812 */ /* 0x000fe400078ec0ff */
[----:B------:R-:W-:Y:S01]  /*b0c90*/  PRMT R5, R9, 0x3340, R7 ;  /* 0x0000334009057816 */ /* 0x000fe20000000007 */
[----:B-1----:R-:W4:Y:S03]  /*b0ca0*/  LDL.LU R3, [R1+0x17f8] ;  /* 0x0017f80001037983 */ /* 0x002f260000300800 */
[----:B------:R-:W-:-:S02]  /*b0cb0*/  PRMT R2, R5, 0x5410, R4 ;  /* 0x0000541005027816 */ /* 0x000fc40000000004 */
[----:B------:R-:W-:Y:S02]  /*b0cc0*/  SHF.R.U32.HI R9, RZ, 0x8, R9 ;  /* 0x00000008ff097819 */ /* 0x000fe40000011609 */
[----:B---3--:R-:W-:-:S04]  /*b0cd0*/  LOP3.LUT R10, R19, 0xffff, RZ, 0xc0, !PT ;  /* 0x0000ffff130a7812 */ /* 0x008fc800078ec0ff */
[----:B------:R-:W-:Y:S02]  /*b0ce0*/  PRMT R4, R10, 0x3340, R0 ;  /* 0x000033400a047816 */ /* 0x000fe40000000000 */
[----:B--2---:R-:W-:Y:S02]  /*b0cf0*/  LOP3.LUT R6, R16, 0xffff, RZ, 0xc0, !PT ;  /* 0x0000ffff10067812 */ /* 0x004fe400078ec0ff */
[----:B------:R-:W2:Y:S02]  /*b0d00*/  LDL.LU R16, [R1+0x1618] ;  /* 0x0016180001107983 */ /* 0x000ea40000300800 */
[----:B------:R-:W-:Y:S02]  /*b0d10*/  PRMT R5, R8, 0x3340, R6 ;  /* 0x0000334008057816 */ /* 0x000fe40000000006 */
[----:B------:R0:W-:Y:S02]  /*b0d20*/  STL [R1+0x3a0], R2 ;  /* 0x0003a00201007387 */ /* 0x0001e40000100800 */
[----:B0-----:R-:W-:-:S02]  /*b0d30*/  PRMT R2, R5, 0x5410, R4 ;  /* 0x0000541005027816 */ /* 0x001fc40000000004 */
[----:B------:R-:W-:Y:S02]  /*b0d40*/  SHF.R.U32.HI R5, RZ, 0x8, R8 ;  /* 0x00000008ff057819 */ /* 0x000fe40000011608 */
[----:B------:R-:W-:Y:S02]  /*b0d50*/  SHF.R.U32.HI R4, RZ, 0x8, R6 ;  /* 0x00000008ff047819 */ /* 0x000fe40000011606 */
[----:B------:R-:W-:Y:S02]  /*b0d60*/  LOP3.LUT R5, R5, 0xffff, RZ, 0xc0, !PT ;  /* 0x0000ffff05057812 */ /* 0x000fe400078ec0ff */
[----:B------:R-:W-:Y:S02]  /*b0d70*/  LOP3.LUT R4, R4, 0xffff, RZ, 0xc0, !PT ;  /* 0x0000ffff04047812 */ /* 0x000fe400078ec0ff */
[----:B------:R-:W-:Y:S02]  /*b0d80*/  SHF.R.U32.HI R6, RZ, 0x8, R7 ;  /* 0x00000008ff067819 */ /* 0x000fe40000011607 */
[----:B------:R-:W-:Y:S01]  /*b0d90*/  PRMT R5, R5, 0x3340, R4 ;  /* 0x0000334005057816 */ /* 0x000fe20000000004 */
[----:B------:R0:W-:Y:S01]  /*b0da0*/  STL [R1+0x39c], R2 ;  /* 0x00039c0201007387 */ /* 0x0001e20000100800 */
[----:B------:R-:W-:-:S02]  /*b0db0*/  LOP3.LUT R7, R9, 0xffff, RZ, 0xc0, !PT ;  /* 0x0000ffff09077812 */ /* 0x000fc400078ec0ff */
[----:B------:R-:W-:Y:S02]  /*b0dc0*/  LOP3.LUT R6, R6, 0xffff, RZ, 0xc0, !PT ;  /* 0x0000ffff06067812 */ /* 0x000fe400078ec0ff */
[----:B------:R-:W-:Y:S01]  /*b0dd0*/  SHF.R.U32.HI R4, RZ, 0x8, R11 ;  /* 0x00000008ff047819 */ /* 0x000fe2000001160b */
[----:B------:R1:W-:Y:S03]  /*b0de0*/  STL [R1+0x29c], R5 ;  /* 0x00029c0501007387 */ /* 0x0003e60000100800 */
[----:B------:R-:W-:Y:S02]  /*b0df0*/  LOP3.LUT R4, R4, 0xffff, RZ, 0xc0, !PT ;  /* 0x0000ffff04047812 */ /* 0x000fe400078ec0ff */
[----:B0-----:R-:W-:Y:S02]  /*b0e00*/  PRMT R2, R7, 0x3340, R6 ;  /* 0x0000334007027816 */ /* 0x001fe40000000006 */
[----:B-1----:R-:W-:-:S03]  /*b0e10*/  SHF.R.U32.HI R5, RZ, 0x8, R10 ;  /* 0x00000008ff057819 */ /* 0x002fc6000001160a */
[----:B------:R0:W-:Y:S01]  /*b0e20*/  STL [R1+0x284], R2 ;  /* 0x0002840201007387 */ /* 0x0001e20000100800 */
[----:B------:R-:W-:Y:S02]  /*b0e30*/  LOP3.LUT R5, R5, 0xffff, RZ, 0xc0, !PT ;  /* 0x0000ffff05057812 */ /* 0x000fe400078ec0ff */
[--C-:B------:R-:W-:Y:S02]  /*b0e40*/  PRMT R4, R4, 0x3340, R0.reuse ;  /* 0x0000334004047816 */ /* 0x100fe40000000000 */
[----:B----4-:R-:W-:Y:S02]  /*b0e50*/  LOP3.LUT R11, R27, 0xffff, RZ, 0xc0, !PT ;  /* 0x0000ffff1b0b7812 */ /* 0x010fe400078ec0ff */
[----:B0-----:R-:W-:Y:S01]  /*b0e60*/  PRMT R2, R5, 0x3340, R0 ;  /* 0x0000334005027816 */ /* 0x001fe20000000000 */
[----:B------:R0:W-:Y:S04]  /*b0e70*/  STL [R1+0x88], R4 ;  /* 0x0000880401007387 */ /* 0x0001e80000100800 */
[----:B------:R1:W-:Y:S04]  /*b0e80*/  STL [R1+0x84], R2 ;  /* 0x0000840201007387 */ /* 0x0003e80000100800 */
[----:B------:R-:W3:Y:S04]  /*b0e90*/  LDL.LU R27, [R1+0x4204] ;  /* 0x00420400011b7983 */ /* 0x000ee80000300800 */
[----:B------:R-:W4:Y:S04]  /*b0ea0*/  LDL.LU R20, [R1+0x20b4] ;  /* 0x0020b40001147983 */ /* 0x000f280000300800 */
[----:B------:R-:W3:Y:S04]  /*b0eb0*/  LDL.LU R21, [R1+0x1c88] ;  /* 0x001c880001157983 */ /* 0x000ee80000300800 */
[----:B------:R-:W3:Y:S01]  /*b0ec0*/  LDL.LU R19, [R1+0x1e48] ;  /* 0x001e480001137983 */ /* 0x000ee20000300800 */
[----:B------:R-:W-:-:S03]  /*b0ed0*/  LOP3.LUT R9, R18, 0xffff, RZ, 0xc0, !PT ;  /* 0x0000ffff12097812 */ /* 0x000fc600078ec0ff */
[----:B------:R-:W4:Y:S01]  /*b0ee0*/  LDL.LU R18, [R1+0x2a98] ;  /* 0x002a980001127983 */ /* 0x000f220000300800 */
[----:B------:R-:W-:-:S03]  /*b0ef0*/  LOP3.LUT R7, R13, 0xffff, RZ, 0xc0, !PT ;  /* 0x0000ffff0d077812 */ /* 0x000fc600078ec0ff */
[----:B------:R-:W4:Y:S01]  /*b0f00*/  LDL.LU R13, [R1+0x1c78] ;  /* 0x001c7800010d7983 */ /* 0x000f220000300800 */
[----:B------:R-:W-:-:S03]  /*b0f10*/  LOP3.LUT R10, R25, 0xffff, RZ, 0xc0, !PT ;  /* 0x0000ffff190a7812 */ /* 0x000fc600078ec0ff */
[----:B------:R-:W4:Y:S01]  /*b0f20*/  LDL.LU R25, [R1+0x4200] ;  /* 0x0042000001197983 */ /* 0x000f220000300800 */
[----:B0-----:R-:W-:Y:S02]  /*b0f30*/  PRMT R4, R11, 0x3340, R0 ;  /* 0x000033400b047816 */ /* 0x001fe40000000000 */
[----:B------:R-:W-:Y:S02]  /*b0f40*/  PRMT R5, R9, 0x3340, R7 ;  /* 0x0000334009057816 */ /* 0x000fe40000000007 */
[----:B------:R-:W-:Y:S02]  /*b0f50*/  LOP3.LUT R8, R3, 0xffff, RZ, 0xc0, !PT ;  /* 0x0000ffff03087812 */ /* 0x000fe400078ec0ff */
[----:B-1----:R-:W-:Y:S02]  /*b0f60*/  PRMT R2, R5, 0x5410, R4 ;  /* 0x0000541005027816 */ /* 0x002fe40000000004 */
[----:B------:R-:W-:Y:S02]  /*b0f70*/  PRMT R4, R10, 0x3340, R0 ;  /* 0x000033400a047816 */ /* 0x000fe40000000000 */
[----:B--2---:R-:W-:-:S02]  /*b0f80*/  LOP3.LUT R6, R16, 0xffff, RZ, 0xc0, !PT ;  /* 0x0000ffff10067812 */ /* 0x004fc400078ec0ff */
[----:B------:R-:W2:Y:S02]  /*b0f90*/  LDL.LU R16, [R1+0x1e38] ;  /* 0x001e380001107983 */ /* 0x000ea40000300800 */
[----:B------:R-:W-:Y:S02]  /*b0fa0*/  PRMT R5, R8, 0x3340, R6 ;  /* 0x0000334008057816 */ /* 0x000fe40000000006 */
[----:B------:R0:W-:Y:S01]  /*b0fb0*/  STL [R1+0x398], R2 ;  /* 0x0003980201007387 */ /* 0x0001e20000100800 */
[----:B------:R-:W-:Y:S02]  /*b0fc0*/  SHF.R.U32.HI R8, RZ, 0x8, R8 ;  /* 0x00000008ff087819 */ /* 0x000fe40000011608 */
[----:B------:R-:W-:Y:S02]  /*b0fd0*/  SHF.R.U32.HI R6, RZ, 0x8, R6 ;  /* 0x00000008ff067819 */ /* 0x000fe40000011606 */
[----:B0-----:R-:W-:Y:S02]  /*b0fe0*/  PRMT R2, R5, 0x5410, R4 ;  /* 0x0000541005027816 */ /* 0x001fe40000000004 */
[----:B------:R-:W-:-:S02]  /*b0ff0*/  SHF.R.U32.HI R5, RZ, 0x8, R9 ;  /* 0x00000008ff057819 */ /* 0x000fc40000011609 */
[----:B------:R-:W-:Y:S02]  /*b1000*/  SHF.R.U32.HI R4, RZ, 0x8, R7 ;  /* 0x00000008ff047819 */ /* 0x000fe40000011607 */
[----:B------:R-:W-:Y:S02]  /*b1010*/  LOP3.LUT R5, R5, 0xffff, RZ, 0xc0, !PT ;  /* 0x0000ffff05057812 */ /* 0x000fe400078ec0ff */
[----:B------:R-:W-:Y:S02]  /*b1020*/  LOP3.LUT R4, R4, 0xffff, RZ, 0xc0, !PT ;  /* 0x0000ffff04047812 */ /* 0x000fe400078ec0ff */
[----:B------:R-:W-:Y:S02]  /*b1030*/  LOP3.LUT R7, R8, 0xffff, RZ, 0xc0, !PT ;  /* 0x0000ffff08077812 */ /* 0x000fe400078ec0ff */
[----:B------:R-:W-:Y:S02]  /*b1040*/  LOP3.LUT R6, R6, 0xffff, RZ, 0xc0, !PT ;  /* 0x0000ffff06067812 */ /* 0x000fe400078ec0ff */
[----:B------:R-:W-:-:S02]  /*b1050*/  PRMT R3, R5, 0x3340, R4 ;  /* 0x0000334005037816 */ /* 0x000fc40000000004 */
[----:B------:R-:W-:Y:S02]  /*b1060*/  SHF.R.U32.HI R4, RZ, 0x8, R10 ;  /* 0x00000008ff047819 */ /* 0x000fe4000001160a */
[----:B------:R-:W-:Y:S01]  /*b1070*/  SHF.R.U32.HI R5, RZ, 0x8, R11 ;  /* 0x00000008ff057819 */ /* 0x000fe2000001160b */
[----:B------:R0:W-:Y:S01]  /*b1080*/  STL [R1+0x3a4], R2 ;  /* 0x0003a40201007387 */ /* 0x0001e20000100800 */
[----:B------:R-:W-:Y:S02]  /*b1090*/  LOP3.LUT R4, R4, 0xffff, RZ, 0xc0, !PT ;  /* 0x0000ffff04047812 */ /* 0x000fe400078ec0ff */
[----:B------:R-:W-:Y:S01]  /*b10a0*/  LOP3.LUT R5, R5, 0xffff, RZ, 0xc0, !PT ;  /* 0x0000ffff05057812 */ /* 0x000fe200078ec0ff */
[----:B------:R1:W-:Y:S01]  /*b10b0*/  STL [R1+0x298], R3 ;  /* 0x0002980301007387 */ /* 0x0003e20000100800 */
[----:B0-----:R-:W-:Y:S02]  /*b10c0*/  PRMT R2, R7, 0x3340, R6 ;  /* 0x0000334007027816 */ /* 0x001fe40000000006 */
[----:B-1----:R-:W-:-:S03]  /*b10d0*/  PRMT R3, R4, 0x3340, R0 ;  /* 0x0000334004037816 */ /* 0x002fc60000000000 */
[----:B------:R0:W-:Y:S04]  /*b10e0*/  STL [R1+0x280], R2 ;  /* 0x0002800201007387 */ /* 0x0001e80000100800 */
[----:B------:R-:W-:Y:S01]  /*b10f0*/  STL [R1+0x80], R3 ;  /* 0x0000800301007387 */ /* 0x000fe20000100800 */
[----:B0-----:R-:W-:-:S05]  /*b1100*/  PRMT R2, R5, 0x3340, R0 ;  /* 0x0000334005027816 */ /* 0x001fca0000000000 */
[----:B------:R0:W-:Y:S01]  /*b1110*/  STL [R1+0x7c], R2 ;  /* 0x00007c0201007387 */ /* 0x0001e20000100800 */
[----:B---3--:R-:W-:-:S03]  /*b1120*/  LOP3.LUT R7, R19, 0xffff, RZ, 0xc0, !PT ;  /* 0x0000ffff13077812 */ /* 0x008fc600078ec0ff */
[----:B------:R-:W3:Y:S04]  /*b1130*/  LDL.LU R23, [R1+0x1f28] ;  /* 0x001f280001177983 */ /* 0x000ee80000300800 */
[----:B------:R-:W3:Y:S01]  /*b1140*/  LDL.LU R19, [R1+0x1ba8] ;  /* 0x001ba80001137983 */ /* 0x000ee20000300800 */
[----:B----4-:R-:W-:-:S03]  /*b1150*/  LOP3.LUT R10, R13, 0xffff, RZ, 0xc0, !PT ;  /* 0x0000ffff0d0a7812 */ /* 0x010fc600078ec0ff */
[----:B------:R-:W4:Y:S01]  /*b1160*/  LDL.LU R13, [R1+0x1d68] ;  /* 0x001d6800010d7983 */ /* 0x000f220000300800 */
[----:B------:R-:W-:Y:S02]  /*b1170*/  LOP3.LUT R9, R20, 0xffff, RZ, 0xc0, !PT ;  /* 0x0000ffff14097812 */ /* 0x000fe400078ec0ff */
[----:B------:R-:W-:Y:S02]  /*b1180*/  LOP3.LUT R11, R21, 0xffff, RZ, 0xc0, !PT ;  /* 0x0000ffff150b7812 */ /* 0x000fe400078ec0ff */
[----:B------:R-:W-:Y:S02]  /*b1190*/  LOP3.LUT R8, R18, 0xffff, RZ, 0xc0, !PT ;  /* 0x0000ffff12087812 */ /* 0x000fe400078ec0ff */
[----:B------:R-:W-:Y:S02]  /*b11a0*/  PRMT R5, R9, 0x3340, R7 ;  /* 0x0000334009057816 */ /* 0x000fe40000000007 */
[----:B------:R-:W-:-:S04]  /*b11b0*/  PRMT R4, R11, 0x3340, R0 ;  /* 0x000033400b047816 */ /* 0x000fc80000000000 */
[----:B0-----:R-:W-:Y:S02]  /*b11c0*/  PRMT R2, R5, 0x5410, R4 ;  /* 0x0000541005027816 */ /* 0x001fe40000000004 */
[----:B------:R-:W-:-:S03]  /*b11d0*/  PRMT R4, R10, 0x3340, R0 ;  /* 0x000033400a047816 */ /* 0x000fc60000000000 */
[----:B------:R0:W-:Y:S04]  /*b11e0*/  STL [R1+0x394], R2 ;  /* 0x0003940201007387 */ /* 0x0001e80000100800 */
[----:B0-----:R-:W3:Y:S04]  /*b11f0*/  LDL.LU R2, [R1+0x1908] ;  /* 0x0019080001027983 */ /* 0x001ee80000300800 */
[----:B------:R-:W3:Y:S01]  /*b1200*/  LDL.LU R3, [R1+0x1548] ;  /* 0x0015480001037983 */ /* 0x000ee20000300800 */
[----:B------:R-:W-:Y:S02]  /*b1210*/  SHF.R.U32.HI R9, RZ, 0x8, R9 ;  /* 0x00000008ff097819 */ /* 0x000fe40000011609 */
[----:B--2---:R-:W-:-:S04]  /*b1220*/  LOP3.LUT R6, R16, 0xffff, RZ, 0xc0, !PT ;  /* 0x0000ffff10067812 */ /* 0x004fc800078ec0ff */
[----:B------:R-:W-:-:S04]  /*b1230*/  PRMT R5, R8, 0x3340, R6 ;  /* 0x0000334008057816 */ /* 0x000fc80000000006 */
[----:B------:R-:W-:Y:S02]  /*b1240*/  PRMT R4, R5, 0x5410, R4 ;  /* 0x0000541005047816 */ /* 0x000fe40000000004 */
[----:B------:R-:W-:-:S03]  /*b1250*/  SHF.R.U32.HI R5, RZ, 0x8, R8 ;  /* 0x00000008ff057819 */ /* 0x000fc60000011608 */
[----:B------:R0:W-:Y:S04]  /*b1260*/  STL [R1+0x390], R4 ;  /* 0x0003900401007387 */ /* 0x0001e80000100800 */
[----:B------:R-:W2:Y:S04]  /*b1270*/  LDL.LU R20, [R1+0x1728] ;  /* 0x0017280001147983 */ /* 0x000ea80000300800 */
[----:B------:R-:W2:Y:S04]  /*b1280*/  LDL.LU R21, [R1+0x1f18] ;  /* 0x001f180001157983 */ /* 0x000ea80000300800 */
[----:B------:R-:W2:Y:S01]  /*b1290*/  LDL.LU R18, [R1+0x1b98] ;  /* 0x001b980001127983 */ /* 0x000ea20000300800 */
[----:B------:R-:W-:-:S03]  /*b12a0*/  LOP3.LUT R5, R5, 0xffff, RZ, 0xc0, !PT ;  /* 0x0000ffff05057812 */ /* 0x000fc600078ec0ff */
[----:B------:R-:W2:Y:S01]  /*b12b0*/  LDL.LU R16, [R1+0x1d58] ;  /* 0x001d580001107983 */ /* 0x000ea20000300800 */
[----:B0-----:R-:W-:-:S04]  /*b12c0*/  SHF.R.U32.HI R4, RZ, 0x8, R6 ;  /* 0x00000008ff047819 */ /* 0x001fc80000011606 */
[----:B------:R-:W-:Y:S02]  /*b12d0*/  LOP3.LUT R4, R4, 0xffff, RZ, 0xc0, !PT ;  /* 0x0000ffff04047812 */ /* 0x000fe400078ec0ff */
[----:B------:R-:W-:Y:S02]  /*b12e0*/  SHF.R.U32.HI R6, RZ, 0x8, R7 ;  /* 0x00000008ff067819 */ /* 0x000fe40000011607 */
[----:B------:R-:W-:Y:S02]  /*b12f0*/  PRMT R4, R5, 0x3340, R4 ;  /* 0x0000334005047816 */ /* 0x000fe40000000004 */
[----:B------:R-:W-:Y:S02]  /*b1300*/  LOP3.LUT R7, R9, 0xffff, RZ, 0xc0, !PT ;  /* 0x0000ffff09077812 */ /* 0x000fe400078ec0ff */
[----:B------:R-:W-:Y:S02]  /*b1310*/  LOP3.LUT R6, R6, 0xffff, RZ, 0xc0, !PT ;  /* 0x0000ffff06067812 */ /* 0x000fe400078ec0ff */
[----:B------:R-:W-:Y:S01]  /*b1320*/  SHF.R.U32.HI R5, RZ, 0x8, R10 ;  /* 0x00000008ff057819 */ /* 0x000fe2000001160a */
[----:B------:R0:W-:Y:S01]  /*b1330*/  STL [R1+0x294], R4 ;  /* 0x0002940401007387 */ /* 0x0001e20000100800 */
[----:B------:R-:W-:-:S02]  /*b1340*/  PRMT R6, R7, 0x3340, R6 ;  /* 0x0000334007067816 */ /* 0x000fc40000000006 */
[----:B------:R-:W-:Y:S02]  /*b1350*/  LOP3.LUT R5, R5, 0xffff, RZ, 0xc0, !PT ;  /* 0x0000ffff05057812 */ /* 0x000fe400078ec0ff */
[----:B0-----:R-:W-:Y:S01]  /*b1360*/  SHF.R.U32.HI R4, RZ, 0x8, R11 ;  /* 0x00000008ff047819 */ /* 0x001fe2000001160b */
[----:B------:R0:W-:Y:S03]  /*b1370*/  STL [R1+0x27c], R6 ;  /* 0x00027c0601007387 */ /* 0x0001e60000100800 */
[----:B------:R-:W-:-:S04]  /*b1380*/  LOP3.LUT R4, R4, 0xffff, RZ, 0xc0, !PT ;  /* 0x0000ffff04047812 */ /* 0x000fc800078ec0ff */
[--C-:B0-----:R-:W-:Y:S02]  /*b1390*/  PRMT R6, R4, 0x3340, R0.reuse ;  /* 0x0000334004067816 */ /* 0x101fe40000000000 */
[----:B------:R-:W-:-:S03]  /*b13a0*/  PRMT R4, R5, 0x3340, R0 ;  /* 0x0000334005047816 */ /* 0x000fc60000000000 */
[----:B------:R3:W-:Y:S04]  /*b13b0*/  STL [R1+0x78], R6 ;  /* 0x0000780601007387 */ /* 0x0007e80000100800 */
[----:B------:R0:W-:Y:S01]  /*b13c0*/  STL [R1+0x74], R4 ;  /* 0x0000740401007387 */ /* 0x0001e20000100800 */
[----:B----4-:R-:W-:-:S03]  /*b13d0*/  LOP3.LUT R7, R13, 0xffff, RZ, 0xc0, !PT ;  /* 0x0000ffff0d077812 */ /* 0x010fc600078ec0ff */
[----:B------:R-:W4:Y:S01]  /*b13e0*/  LDL.LU R13, [R1+0x18fc] ;  /* 0x0018fc00010d7983 */ /* 0x000f220000300800 */
[----:B---3--:R-:W-:-:S03]  /*b13f0*/  LOP3.LUT R6, R19, 0xffff, RZ, 0xc0, !PT ;  /* 0x0000ffff13067812 */ /* 0x008fc600078ec0ff */
[----:B------:R-:W3:Y:S01]  /*b1400*/  LDL.LU R19, [R1+0x171c] ;  /* 0x00171c0001137983 */ /* 0x000ee20000300800 */
[----:B------:R-:W-:Y:S02]  /*b1410*/  LOP3.LUT R8, R23, 0xffff, RZ, 0xc0, !PT ;  /* 0x0000ffff17087812 */ /* 0x000fe400078ec0ff */
[----:B0-----:R-:W-:Y:S02]  /*b1420*/  PRMT R4, R6, 0x3340, R0 ;  /* 0x0000334006047816 */ /* 0x001fe40000000000 */
[----:B------:R-:W-:-:S04]  /*b1430*/  PRMT R5, R8, 0x3340, R7 ;  /* 0x0000334008057816 */ /* 0x000fc80000000007 */
[----:B------:R-:W-:Y:S02]  /*b1440*/  PRMT R4, R5, 0x5410, R4 ;  /* 0x0000541005047816 */ /* 0x000fe40000000004 */
[----:B------:R-:W-:Y:S02]  /*b1450*/  SHF.R.U32.HI R5, RZ, 0x8, R8 ;  /* 0x00000008ff057819 */ /* 0x000fe40000011608 */
[----:B------:R-:W-:Y:S01]  /*b1460*/  SHF.R.U32.HI R6, RZ, 0x8, R6 ;  /* 0x00000008ff067819 */ /* 0x000fe20000011606 */
[----:B------:R0:W-:Y:S01]  /*b1470*/  STL [R1+0x38c], R4 ;  /* 0x00038c0401007387 */ /* 0x0001e20000100800 */
[----:B------:R-:W-:Y:S02]  /*b1480*/  LOP3.LUT R5, R5, 0xffff, RZ, 0xc0, !PT ;  /* 0x0000ffff05057812 */ /* 0x000fe400078ec0ff */
[----:B------:R-:W-:Y:S02]  /*b1490*/  LOP3.LUT R6, R6, 0xffff, RZ, 0xc0, !PT ;  /* 0x0000ffff06067812 */ /* 0x000fe400078ec0ff */
[----:B0-----:R-:W-:-:S04]  /*b14a0*/  SHF.R.U32.HI R4, RZ, 0x8, R7 ;  /* 0x00000008ff047819 */ /* 0x001fc80000011607 */
[----:B------:R-:W-:Y:S02]  /*b14b0*/  LOP3.LUT R4, R4, 0xffff, RZ, 0xc0, !PT ;  /* 0x0000ffff04047812 */ /* 0x000fe400078ec0ff */
[----:B------:R-:W-:Y:S02]  /*b14c0*/  LOP3.LUT R7, R2, 0xffff, RZ, 0xc0, !PT ;  /* 0x0000ffff02077812 */ /* 0x000fe400078ec0ff */
[----:B------:R-:W-:Y:S02]  /*b14d0*/  PRMT R5, R5, 0x3340, R4 ;  /* 0x0000334005057816 */ /* 0x000fe40000000004 */
[--C-:B------:R-:W-:Y:S02]  /*b14e0*/  PRMT R4, R6, 0x3340, R0.reuse ;  /* 0x0000334006047816 */ /* 0x100fe40000000000 */
[----:B------:R-:W-:Y:S01]  /*b14f0*/  LOP3.LUT R10, R3, 0xffff, RZ, 0xc0, !PT ;  /* 0x0000ffff030a7812 */ /* 0x000fe200078ec0ff */
[----:B------:R-:W-:Y:S04]  /*b1500*/  STL [R1+0x290], R5 ;  /* 0x0002900501007387 */ /* 0x000fe80000100800 */
[----:B------:R0:W-:Y:S02]  /*b1510*/  STL [R1+0x70], R4 ;  /* 0x0000700401007387 */ /* 0x0001e40000100800 */
[----:B0-----:R-:W-:-:S02]  /*b1520*/  PRMT R4, R10, 0x3340, R0 ;  /* 0x000033400a047816 */ /* 0x001fc40000000000 */
[----:B--2---:R-:W-:Y:S02]  /*b1530*/  LOP3.LUT R6, R20, 0xffff, RZ, 0xc0, !PT ;  /* 0x0000ffff14067812 */ /* 0x004fe400078ec0ff */
[----:B------:R-:W-:Y:S02]  /*b1540*/  LOP3.LUT R2, R18, 0xffff, RZ, 0xc0, !PT ;  /* 0x0000ffff12027812 */ /* 0x000fe400078ec0ff */
[----:B------:R-:W-:Y:S02]  /*b1550*/  PRMT R5, R7, 0x3340, R6 ;  /* 0x0000334007057816 */ /* 0x000fe40000000006 */
[----:B------:R-:W-:Y:S01]  /*b1560*/  LOP3.LUT R8, R16, 0xffff, RZ, 0xc0, !PT ;  /* 0x0000ffff10087812 */ /* 0x000fe200078ec0ff */
[----:B------:R-:W2:Y:S04]  /*b1570*/  LDL.LU R18, [R1+0x1818] ;  /* 0x0018180001127983 */ /* 0x000ea80000300800 */
[----:B------:R-:W2:Y:S01]  /*b1580*/  LDL.LU R16, [R1+0x1638] ;  /* 0x0016380001107983 */ /* 0x000ea20000300800 */
[----:B------:R-:W-:-:S02]  /*b1590*/  LOP3.LUT R9, R21, 0xffff, RZ, 0xc0, !PT ;  /* 0x0000ffff15097812 */ /* 0x000fc400078ec0ff */
[----:B------:R-:W-:Y:S02]  /*b15a0*/  PRMT R3, R5, 0x5410, R4 ;  /* 0x0000541005037816 */ /* 0x000fe40000000004 */
[----:B------:R-:W-:Y:S02]  /*b15b0*/  PRMT R4, R2, 0x3340, R0 ;  /* 0x0000334002047816 */ /* 0x000fe40000000000 */
[----:B------:R-:W-:Y:S01]  /*b15c0*/  PRMT R5, R9, 0x3340, R8 ;  /* 0x0000334009057816 */ /* 0x000fe20000000008 */
[----:B------:R0:W-:Y:S03]  /*b15d0*/  STL [R1+0x380], R3 ;  /* 0x0003800301007387 */ /* 0x0001e60000100800 */
[----:B0-----:R-:W-:Y:S02]  /*b15e0*/  PRMT R3, R5, 0x5410, R4 ;  /* 0x0000541005037816 */ /* 0x001fe40000000004 */
[----:B------:R-:W-:-:S02]  /*b15f0*/  SHF.R.U32.HI R5, RZ, 0x8, R9 ;  /* 0x00000008ff057819 */ /* 0x000fc40000011609 */
[----:B------:R-:W-:Y:S02]  /*b1600*/  SHF.R.U32.HI R4, RZ, 0x8, R8 ;  /* 0x00000008ff047819 */ /* 0x000fe40000011608 */
[----:B------:R-:W-:Y:S02]  /*b1610*/  LOP3.LUT R5, R5, 0xffff, RZ, 0xc0, !PT ;  /* 0x0000ffff05057812 */ /* 0x000fe400078ec0ff */
[----:B------:R-:W-:-:S04]  /*b1620*/  LOP3.LUT R4, R4, 0xffff, RZ, 0xc0, !PT ;  /* 0x0000ffff04047812 */ /* 0x000fc800078ec0ff */
[----:B------:R-:W-:Y:S01]  /*b1630*/  PRMT R4, R5, 0x3340, R4 ;  /* 0x0000334005047816 */ /* 0x000fe20000000004 */
[----:B------:R0:W-:Y:S04]  /*b1640*/  STL [R1+0x388], R3 ;  /* 0x0003880301007387 */ /* 0x0001e80000100800 */
[----:B------:R1:W-:Y:S01]  /*b1650*/  STL [R1+0x320], R4 ;  /* 0x0003200401007387 */ /* 0x0003e20000100800 */
[----:B----4-:R-:W-:-:S03]  /*b1660*/  LOP3.LUT R8, R13, 0xffff, RZ, 0xc0, !PT ;  /* 0x0000ffff0d087812 */ /* 0x010fc600078ec0ff */
[----:B------:R-:W4:Y:S01]  /*b1670*/  LDL.LU R13, [R1+0x180c] ;  /* 0x00180c00010d7983 */ /* 0x000f220000300800 */
[----:B------:R-:W-:Y:S02]  /*b1680*/  SHF.R.U32.HI R7, RZ, 0x8, R7 ;  /* 0x00000008ff077819 */ /* 0x000fe40000011607 */
[----:B------:R-:W-:Y:S02]  /*b1690*/  SHF.R.U32.HI R6, RZ, 0x8, R6 ;  /* 0x00000008ff067819 */ /* 0x000fe40000011606 */
[----:B------:R-:W-:Y:S02]  /*b16a0*/  LOP3.LUT R7, R7, 0xffff, RZ, 0xc0, !PT ;  /* 0x0000ffff07077812 */ /* 0x000fe400078ec0ff */
[----:B------:R-:W-:-:S04]  /*b16b0*/  LOP3.LUT R6, R6, 0xffff, RZ, 0xc0, !PT ;  /* 0x0000ffff06067812 */ /* 0x000fc800078ec0ff */
[----:B0-----:R-:W-:Y:S02]  /*b16c0*/  PRMT R3, R7, 0x3340, R6 ;  /* 0x0000334007037816 */ /* 0x001fe40000000006 */
[----:B------:R-:W-:Y:S02]  /*b16d0*/  LOP3.LUT R6, R25, 0xffff, RZ, 0xc0, !PT ;  /* 0x0000ffff19067812 */ /* 0x000fe400078ec0ff */
[----:B---3--:R-:W-:Y:S02]  /*b16e0*/  LOP3.LUT R7, R19, 0xffff, RZ, 0xc0, !PT ;  /* 0x0000ffff13077812 */ /* 0x008fe400078ec0ff */
[----:B-1----:R-:W-:Y:S02]  /*b16f0*/  PRMT R4, R6, 0x3340, R0 ;  /* 0x0000334006047816 */ /* 0x002fe40000000000 */
[----:B------:R-:W-:Y:S01]  /*b1700*/  PRMT R5, R8, 0x3340, R7 ;  /* 0x0000334008057816 */ /* 0x000fe20000000007 */
[----:B------:R0:W-:Y:S01]  /*b1710*/  STL [R1+0x288], R3 ;  /* 0x0002880301007387 */ /* 0x0001e20000100800 */
[----:B------:R-:W-:-:S03]  /*b1720*/  SHF.R.U32.HI R6, RZ, 0x8, R6 ;  /* 0x00000008ff067819 */ /* 0x000fc60000011606 */
[----:B------:R-:W3:Y:S01]  /*b1730*/  LDL.LU R25, [R1+0x41fc] ;  /* 0x0041fc0001197983 */ /* 0x000ee20000300800 */
[----:B0-----:R-:W-:Y:S02]  /*b1740*/  PRMT R3, R5, 0x5410, R4 ;  /* 0x0000541005037816 */ /* 0x001fe40000000004 */
[----:B------:R-:W-:Y:S02]  /*b1750*/  SHF.R.U32.HI R5, RZ, 0x8, R8 ;  /* 0x00000008ff057819 */ /* 0x000fe40000011608 */
[----:B------:R-:W-:Y:S02]  /*b1760*/  SHF.R.U32.HI R4, RZ, 0x8, R7 ;  /* 0x00000008ff047819 */ /* 0x000fe40000011607 */
[----:B------:R-:W-:Y:S02]  /*b1770*/  LOP3.LUT R6, R6, 0xffff, RZ, 0xc0, !PT ;  /* 0x0000ffff06067812 */ /* 0x000fe400078ec0ff */
[----:B------:R-:W-:Y:S02]  /*b1780*/  LOP3.LUT R5, R5, 0xffff, RZ, 0xc0, !PT ;  /* 0x0000ffff05057812 */ /* 0x000fe400078ec0ff */
[----:B------:R-:W-:Y:S01]  /*b1790*/  LOP3.LUT R4, R4, 0xffff, RZ, 0xc0, !PT ;  /* 0x0000ffff04047812 */ /* 0x000fe200078ec0ff */
[----:B------:R0:W-:Y:S03]  /*b17a0*/  STL [R1+0x37c], R3 ;  /* 0x00037c0301007387 */ /* 0x0001e60000100800 */
[----:B------:R-:W-:-:S02]  /*b17b0*/  PRMT R4, R5, 0x3340, R4 ;  /* 0x0000334005047816 */ /* 0x000fc40000000004 */
[----:B------:R-:W-:Y:S02]  /*b17c0*/  LOP3.LUT R9, R28, 0xffff, RZ, 0xc0, !PT ;  /* 0x0000ffff1c097812 */ /* 0x000fe400078ec0ff */
[--C-:B0-----:R-:W-:Y:S01]  /*b17d0*/  PRMT R3, R6, 0x3340, R0.reuse ;  /* 0x0000334006037816 */ /* 0x101fe20000000000 */
[----:B------:R0:W-:Y:S04]  /*b17e0*/  STL [R1+0x278], R4 ;  /* 0x0002780401007387 */ /* 0x0001e80000100800 */
[----:B------:R1:W-:Y:S04]  /*b17f0*/  STL [R1+0x6c], R3 ;  /* 0x00006c0301007387 */ /* 0x0003e80000100800 */
[----:B------:R-:W3:Y:S04]  /*b1800*/  LDL.LU R28, [R1+0x41f8] ;  /* 0x0041f800011c7983 */ /* 0x000ee80000300800 */
[----:B------:R-:W3:Y:S04]  /*b1810*/  LDL.LU R21, [R1+0x2a9c] ;  /* 0x002a9c0001157983 */ /* 0x000ee80000300800 */
[----:B------:R-:W3:Y:S01]  /*b1820*/  LDL.LU R19, [R1+0x1c98] ;  /* 0x001c980001137983 */ /* 0x000ee20000300800 */
[----:B0-----:R-:W-:-:S02]  /*b1830*/  PRMT R4, R9, 0x3340, R0 ;  /* 0x0000334009047816 */ /* 0x001fc40000000000 */
[----:B--2---:R-:W-:Y:S02]  /*b1840*/  LOP3.LUT R7, R18, 0xffff, RZ, 0xc0, !PT ;  /* 0x0000ffff12077812 */ /* 0x004fe400078ec0ff */
[----:B------:R-:W-:Y:S01]  /*b1850*/  LOP3.LUT R6, R16, 0xffff, RZ, 0xc0, !PT ;  /* 0x0000ffff10067812 */ /* 0x000fe200078ec0ff */
[----:B------:R-:W2:Y:S03]  /*b1860*/  LDL.LU R18, [R1+0x1e58] ;  /* 0x001e580001127983 */ /* 0x000ea60000300800 */
[----:B------:R-:W-:Y:S02]  /*b1870*/  PRMT R5, R7, 0x3340, R6 ;  /* 0x0000334007057816 */ /* 0x000fe40000000006 */
[----:B------:R-:W-:Y:S02]  /*b1880*/  SHF.R.U32.HI R7, RZ, 0x8, R7 ;  /* 0x00000008ff077819 */ /* 0x000fe40000011607 */
[----:B-1----:R-:W-:-:S02]  /*b1890*/  PRMT R3, R5, 0x5410, R4 ;  /* 0x0000541005037816 */ /* 0x002fc40000000004 */
[----:B------:R-:W-:Y:S02]  /*b18a0*/  SHF.R.U32.HI R4, RZ, 0x8, R10 ;  /* 0x00000008ff047819 */ /* 0x000fe4000001160a */
[----:B------:R-:W-:Y:S02]  /*b18b0*/  SHF.R.U32.HI R5, RZ, 0x8, R6 ;  /* 0x00000008ff057819 */ /* 0x000fe40000011606 */
[----:B------:R-:W-:Y:S02]  /*b18c0*/  LOP3.LUT R6, R7, 0xffff, RZ, 0xc0, !PT ;  /* 0x0000ffff07067812 */ /* 0x000fe400078ec0ff */
[----:B------:R-:W-:Y:S02]  /*b18d0*/  LOP3.LUT R4, R4, 0xffff, RZ, 0xc0, !PT ;  /* 0x0000ffff04047812 */ /* 0x000fe400078ec0ff */
[----:B------:R-:W-:Y:S01]  /*b18e0*/  LOP3.LUT R5, R5, 0xffff, RZ, 0xc0, !PT ;  /* 0x0000ffff05057812 */ /* 0x000fe200078ec0ff */
[----:B------:R0:W-:Y:S01]  /*b18f0*/  STL [R1+0x378], R3 ;  /* 0x0003780301007387 */ /* 0x0001e20000100800 */
[----:B------:R-:W-:-:S02]  /*b1900*/  PRMT R4, R4, 0x3340, R0 ;  /* 0x0000334004047816 */ /* 0x000fc40000000000 */
[----:B0-----:R-:W-:-:S03]  /*b1910*/  PRMT R3, R6, 0x3340, R5 ;  /* 0x0000334006037816 */ /* 0x001fc60000000005 */
[----:B------:R0:W-:Y:S04]  /*b1920*/  STL [R1+0x68], R4 ;  /* 0x0000680401007387 */ /* 0x0001e80000100800 */
[----:B------:R1:W-:Y:S04]  /*b1930*/  STL [R1+0x2d4], R3 ;  /* 0x0002d40301007387 */ /* 0x0003e80000100800 */
[----:B------:R-:W2:Y:S01]  /*b1940*/  LDL.LU R16, [R1+0x2aa0] ;  /* 0x002aa00001107983 */ /* 0x000ea20000300800 */
[----:B----4-:R-:W-:-:S03]  /*b1950*/  LOP3.LUT R8, R13, 0xffff, RZ, 0xc0, !PT ;  /* 0x0000ffff0d087812 */ /* 0x010fc600078ec0ff */
[----:B------:R-:W4:Y:S01]  /*b1960*/  LDL.LU R13, [R1+0x1c8c] ;  /* 0x001c8c00010d7983 */ /* 0x000f220000300800 */
[----:B------:R-:W-:-:S03]  /*b1970*/  LOP3.LUT R6, R29, 0xffff, RZ, 0xc0, !PT ;  /* 0x0000ffff1d067812 */ /* 0x000fc600078ec0ff */
[----:B------:R-:W4:Y:S01]  /*b1980*/  LDL.LU R20, [R1+0x1e4c] ;  /* 0x001e4c0001147983 */ /* 0x000f220000300800 */
[----:B0-----:R-:W-:Y:S02]  /*b1990*/  PRMT R4, R6, 0x3340, R0 ;  /* 0x0000334006047816 */ /* 0x001fe40000000000 */
[----:B------:R-:W-:-:S04]  /*b19a0*/  SHF.R.U32.HI R6, RZ, 0x8, R6 ;  /* 0x00000008ff067819 */ /* 0x000fc80000011606 */
[----:B------:R-:W-:-:S04]  /*b19b0*/  LOP3.LUT R6, R6, 0xffff, RZ, 0xc0, !PT ;  /* 0x0000ffff06067812 */ /* 0x000fc800078ec0ff */
[----:B-1----:R-:W-:Y:S02]  /*b19c0*/  PRMT R3, R6, 0x3340, R0 ;  /* 0x0000334006037816 */ /* 0x002fe40000000000 */
[----:B---3--:R-:W-:-:S04]  /*b19d0*/  LOP3.LUT R7, R28, 0xffff, RZ, 0xc0, !PT ;  /* 0x0000ffff1c077812 */ /* 0x008fc800078ec0ff */
[----:B------:R-:W-:-:S04]  /*b19e0*/  PRMT R5, R8, 0x3340, R7 ;  /* 0x0000334008057816 */ /* 0x000fc80000000007 */
[----:B------:R-:W-:Y:S02]  /*b19f0*/  PRMT R29, R5, 0x5410, R4 ;  /* 0x00005410051d7816 */ /* 0x000fe40000000004 */
[----:B------:R-:W-:Y:S02]  /*b1a00*/  SHF.R.U32.HI R5, RZ, 0x8, R8 ;  /* 0x00000008ff057819 */ /* 0x000fe40000011608 */
[----:B------:R-:W-:Y:S02]  /*b1a10*/  SHF.R.U32.HI R4, RZ, 0x8, R7 ;  /* 0x00000008ff047819 */ /* 0x000fe40000011607 */
[----:B------:R-:W-:Y:S02]  /*b1a20*/  LOP3.LUT R5, R5, 0xffff, RZ, 0xc0, !PT ;  /* 0x0000ffff05057812 */ /* 0x000fe400078ec0ff */
[----:B------:R-:W-:-:S04]  /*b1a30*/  LOP3.LUT R4, R4, 0xffff, RZ, 0xc0, !PT ;  /* 0x0000ffff04047812 */ /* 0x000fc800078ec0ff */
[----:B------:R-:W-:Y:S01]  /*b1a40*/  PRMT R28, R5, 0x3340, R4 ;  /* 0x00003340051c7816 */ /* 0x000fe20000000004 */
[----:B------:R-:W-:Y:S01]  /*b1a50*/  STL [R1+0x40f8], R29 ;  /* 0x0040f81d01007387 */ /* 0x000fe20000100800 */
[----:B------:R-:W-:Y:S02]  /*b1a60*/  LOP3.LUT R7, R21, 0xffff, RZ, 0xc0, !PT ;  /* 0x0000ffff15077812 */ /* 0x000fe400078ec0ff */
[----:B------:R-:W-:Y:S01]  /*b1a70*/  LOP3.LUT R10, R19, 0xffff, RZ, 0xc0, !PT ;  /* 0x0000ffff130a7812 */ /* 0x000fe200078ec0ff */
[----:B------:R-:W-:Y:S04]  /*b1a80*/  STL [R1+0x418c], R28 ;  /* 0x00418c1c01007387 */ /* 0x000fe80000100800 */
[----:B------:R0:W-:Y:S04]  /*b1a90*/  STL [R1+0x64], R3 ;  /* 0x0000640301007387 */ /* 0x0001e80000100800 */
[----:B------:R-:W3:Y:S04]  /*b1aa0*/  LDL.LU R21, [R1+0x1f38] ;  /* 0x001f380001157983 */ /* 0x000ee80000300800 */
[----:B------:R-:W3:Y:S01]  /*b1ab0*/  LDL.LU R19, [R1+0x1bcc] ;  /* 0x001bcc0001137983 */ /* 0x000ee20000300800 */
[----:B------:R-:W-:-:S02]  /*b1ac0*/  PRMT R4, R10, 0x3340, R0 ;  /* 0x000033400a047816 */ /* 0x000fc40000000000 */
[----:B--2---:R-:W-:Y:S02]  /*b1ad0*/  LOP3.LUT R6, R18, 0xffff, RZ, 0xc0, !PT ;  /* 0x0000ffff12067812 */ /* 0x004fe400078ec0ff */
[----:B------:R-:W2:Y:S02]  /*b1ae0*/  LDL.LU R18, [R1+0x1d78] ;  /* 0x001d780001127983 */ /* 0x000ea40000300800 */
[----:B------:R-:W-:Y:S02]  /*b1af0*/  PRMT R5, R7, 0x3340, R6 ;  /* 0x0000334007057816 */ /* 0x000fe40000000006 */
[----:B------:R-:W-:Y:S02]  /*b1b00*/  SHF.R.U32.HI R7, RZ, 0x8, R7 ;  /* 0x00000008ff077819 */ /* 0x000fe40000011607 */
[----:B0-----:R-:W-:Y:S02]  /*b1b10*/  PRMT R3, R5, 0x5410, R4 ;  /* 0x0000541005037816 */ /* 0x001fe40000000004 */
[----:B------:R-:W-:-:S02]  /*b1b20*/  SHF.R.U32.HI R4, RZ, 0x8, R9 ;  /* 0x00000008ff047819 */ /* 0x000fc40000011609 */
[----:B------:R-:W-:Y:S02]  /*b1b30*/  SHF.R.U32.HI R5, RZ, 0x8, R6 ;  /* 0x00000008ff057819 */ /* 0x000fe40000011606 */
[----:B------:R-:W-:Y:S02]  /*b1b40*/  LOP3.LUT R6, R7, 0xffff, RZ, 0xc0, !PT ;  /* 0x0000ffff07067812 */ /* 0x000fe400078ec0ff */
[----:B------:R-:W-:Y:S02]  /*b1b50*/  LOP3.LUT R4, R4, 0xffff, RZ, 0xc0, !PT ;  /* 0x0000ffff04047812 */ /* 0x000fe400078ec0ff */
[----:B------:R-:W-:Y:S01]  /*b1b60*/  LOP3.LUT R5, R5, 0xffff, RZ, 0xc0, !PT ;  /* 0x0000ffff05057812 */ /* 0x000fe200078ec0ff */
[----:B------:R0:W-:Y:S01]  /*b1b70*/  STL [R1+0x374], R3 ;  /* 0x0003740301007387 */ /* 0x0001e20000100800 */
[----:B------:R-:W-:Y:S02]  /*b1b80*/  PRMT R4, R4, 0x3340, R0 ;  /* 0x0000334004047816 */ /* 0x000fe40000000000 */
[----:B0-----:R-:W-:-:S03]  /*b1b90*/  PRMT R3, R6, 0x3340, R5 ;  /* 0x0000334006037816 */ /* 0x001fc60000000005 */
[----:B------:R-:W-:Y:S01]  /*b1ba0*/  STL [R1+0x60], R4 ;  /* 0x0000600401007387 */ /* 0x000fe20000100800 */
[----:B------:R-:W-:-:S03]  /*b1bb0*/  LOP3.LUT R8, R16, 0xffff, RZ, 0xc0, !PT ;  /* 0x0000ffff10087812 */ /* 0x000fc600078ec0ff */
[----:B------:R0:W-:Y:S04]  /*b1bc0*/  STL [R1+0x2d0], R3 ;  /* 0x0002d00301007387 */ /* 0x0001e80000100800 */
[----:B------:R-:W2:Y:S01]  /*b1bd0*/  LDL.LU R16, [R1+0x1f2c] ;  /* 0x001f2c0001107983 */ /* 0x000ea20000300800 */
[----:B----4-:R-:W-:-:S03]  /*b1be0*/  LOP3.LUT R6, R13, 0xffff, RZ, 0xc0, !PT ;  /* 0x0000ffff0d067812 */ /* 0x010fc600078ec0ff */
[----:B------:R-:W4:Y:S04]  /*b1bf0*/  LDL.LU R13, [R1+0x1bac] ;  /* 0x001bac00010d7983 */ /* 0x000f280000300800 */
[----:B0-----:R-:W4:Y:S01]  /*b1c00*/  LDL.LU R3, [R1+0x1d6c] ;  /* 0x001d6c0001037983 */ /* 0x001f220000300800 */
[----:B------:R-:W-:Y:S02]  /*b1c10*/  LOP3.LUT R7, R20, 0xffff, RZ, 0xc0, !PT ;  /* 0x0000ffff14077812 */ /* 0x000fe400078ec0ff */
[----:B------:R-:W-:Y:S02]  /*b1c20*/  PRMT R4, R6, 0x3340, R0 ;  /* 0x0000334006047816 */ /* 0x000fe40000000000 */
        /* <DEDUP_REMOVED lines=8> */
[----:B------:R-:W-:-:S04]  /*b1cb0*/  LOP3.LUT R4, R4, 0xffff, RZ, 0xc0, !PT ;  /* 0x0000ffff04047812 */ /* 0x000fc800078ec0ff */
[----:B------:R-:W-:Y:S02]  /*b1cc0*/  PRMT R5, R5, 0x3340, R4 ;  /* 0x0000334005057816 */ /* 0x000fe40000000004 */
[----:B------:R-:W-:-:S03]  /*b1cd0*/  PRMT R4, R6, 0x3340, R0 ;  /* 0x0000334006047816 */ /* 0x000fc60000000000 */
[----:B------:R-:W-:Y:S04]  /*b1ce0*/  STL [R1+0x270], R5 ;  /* 0x0002700501007387 */ /* 0x000fe80000100800 */
[----:B------:R0:W-:Y:S04]  /*b1cf0*/  STL [R1+0x5c], R4 ;  /* 0x00005c0401007387 */ /* 0x0001e80000100800 */
[----:B------:R-:W4:Y:S01]  /*b1d00*/  LDL.LU R20, [R1+0x191c] ;  /* 0x00191c0001147983 */ /* 0x000f220000300800 */
[----:B---3--:R-:W-:Y:S02]  /*b1d10*/  LOP3.LUT R7, R21, 0xffff, RZ, 0xc0, !PT ;  /* 0x0000ffff15077812 */ /* 0x008fe400078ec0ff */
[----:B------:R-:W-:Y:S01]  /*b1d20*/  LOP3.LUT R8, R19, 0xffff, RZ, 0xc0, !PT ;  /* 0x0000ffff13087812 */ /* 0x000fe200078ec0ff */
[----:B------:R-:W3:Y:S03]  /*b1d30*/  LDL.LU R21, [R1+0x173c] ;  /* 0x00173c0001157983 */ /* 0x000ee60000300800 */
[----:B0-----:R-:W-:-:S02]  /*b1d40*/  PRMT R4, R8, 0x3340, R0 ;  /* 0x0000334008047816 */ /* 0x001fc40000000000 */
[----:B--2---:R-:W-:-:S04]  /*b1d50*/  LOP3.LUT R6, R18, 0xffff, RZ, 0xc0, !PT ;  /* 0x0000ffff12067812 */ /* 0x004fc800078ec0ff */
[----:B------:R-:W-:-:S04]  /*b1d60*/  PRMT R5, R7, 0x3340, R6 ;  /* 0x0000334007057816 */ /* 0x000fc80000000006 */
[----:B------:R-:W-:Y:S02]  /*b1d70*/  PRMT R5, R5, 0x5410, R4 ;  /* 0x0000541005057816 */ /* 0x000fe40000000004 */
[----:B------:R-:W-:Y:S02]  /*b1d80*/  SHF.R.U32.HI R4, RZ, 0x8, R10 ;  /* 0x00000008ff047819 */ /* 0x000fe4000001160a */
[----:B------:R-:W-:Y:S01]  /*b1d90*/  SHF.R.U32.HI R7, RZ, 0x8, R7 ;  /* 0x00000008ff077819 */ /* 0x000fe20000011607 */
[----:B------:R0:W-:Y:S01]  /*b1da0*/  STL [R1+0x36c], R5 ;  /* 0x00036c0501007387 */ /* 0x0001e20000100800 */
[----:B------:R-:W-:Y:S02]  /*b1db0*/  LOP3.LUT R4, R4, 0xffff, RZ, 0xc0, !PT ;  /* 0x0000ffff04047812 */ /* 0x000fe400078ec0ff */
[----:B0-----:R-:W-:Y:S02]  /*b1dc0*/  SHF.R.U32.HI R5, RZ, 0x8, R6 ;  /* 0x00000008ff057819 */ /* 0x001fe40000011606 */
[----:B------:R-:W-:-:S02]  /*b1dd0*/  LOP3.LUT R6, R7, 0xffff, RZ, 0xc0, !PT ;  /* 0x0000ffff07067812 */ /* 0x000fc400078ec0ff */
[----:B------:R-:W-:Y:S02]  /*b1de0*/  LOP3.LUT R5, R5, 0xffff, RZ, 0xc0, !PT ;  /* 0x0000ffff05057812 */ /* 0x000fe400078ec0ff */
[----:B------:R-:W-:Y:S02]  /*b1df0*/  PRMT R9, R4, 0x3340, R0 ;  /* 0x0000334004097816 */ /* 0x000fe40000000000 */
[----:B------:R-:W-:Y:S02]  /*b1e00*/  PRMT R4, R6, 0x3340, R5 ;  /* 0x0000334006047816 */ /* 0x000fe40000000005 */
[----:B------:R-:W-:Y:S01]  /*b1e10*/  LOP3.LUT R7, R16, 0xffff, RZ, 0xc0, !PT ;  /* 0x0000ffff10077812 */ /* 0x000fe200078ec0ff */
[----:B------:R-:W-:Y:S04]  /*b1e20*/  STL [R1+0x58], R9 ;  /* 0x0000580901007387 */ /* 0x000fe80000100800 */
[----:B------:R0:W-:Y:S04]  /*b1e30*/  STL [R1+0x2c8], R4 ;  /* 0x0002c80401007387 */ /* 0x0001e80000100800 */
[----:B------:R-:W2:Y:S04]  /*b1e40*/  LDL.LU R19, [R1+0x190c] ;  /* 0x00190c0001137983 */ /* 0x000ea80000300800 */
[----:B------:R-:W2:Y:S04]  /*b1e50*/  LDL.LU R18, [R1+0x154c] ;  /* 0x00154c0001127983 */ /* 0x000ea80000300800 */
[----:B------:R-:W2:Y:S01]  /*b1e60*/  LDL.LU R16, [R1+0x172c] ;  /* 0x00172c0001107983 */ /* 0x000ea20000300800 */
[----:B----4-:R-:W-:-:S02]  /*b1e70*/  LOP3.LUT R14, R13, 0xffff, RZ, 0xc0, !PT ;  /* 0x0000ffff0d0e7812 */ /* 0x010fc400078ec0ff */
[----:B------:R-:W-:Y:S01]  /*b1e80*/  LOP3.LUT R6, R3, 0xffff, RZ, 0xc0, !PT ;  /* 0x0000ffff03067812 */ /* 0x000fe200078ec0ff */
[----:B------:R-:W4:Y:S01]  /*b1e90*/  LDL.LU R13, [R1+0x182c] ;  /* 0x00182c00010d7983 */ /* 0x000f220000300800 */
[----:B0-----:R-:W-:Y:S02]  /*b1ea0*/  PRMT R4, R14, 0x3340, R0 ;  /* 0x000033400e047816 */ /* 0x001fe40000000000 */
[----:B------:R-:W-:Y:S02]  /*b1eb0*/  PRMT R5, R7, 0x3340, R6 ;  /* 0x0000334007057816 */ /* 0x000fe40000000006 */
[----:B------:R-:W-:Y:S02]  /*b1ec0*/  SHF.R.U32.HI R7, RZ, 0x8, R7 ;  /* 0x00000008ff077819 */ /* 0x000fe40000011607 */
[----:B------:R-:W-:Y:S02]  /*b1ed0*/  PRMT R12, R5, 0x5410, R4 ;  /* 0x00005410050c7816 */ /* 0x000fe40000000004 */
[----:B------:R-:W-:-:S02]  /*b1ee0*/  SHF.R.U32.HI R4, RZ, 0x8, R8 ;  /* 0x00000008ff047819 */ /* 0x000fc40000011608 */
[----:B------:R-:W-:Y:S02]  /*b1ef0*/  SHF.R.U32.HI R5, RZ, 0x8, R6 ;  /* 0x00000008ff057819 */ /* 0x000fe40000011606 */
[----:B------:R-:W-:Y:S02]  /*b1f00*/  LOP3.LUT R6, R7, 0xffff, RZ, 0xc0, !PT ;  /* 0x0000ffff07067812 */ /* 0x000fe400078ec0ff */
[----:B------:R-:W-:Y:S02]  /*b1f10*/  LOP3.LUT R4, R4, 0xffff, RZ, 0xc0, !PT ;  /* 0x0000ffff04047812 */ /* 0x000fe400078ec0ff */
[----:B------:R-:W-:Y:S02]  /*b1f20*/  LOP3.LUT R5, R5, 0xffff, RZ, 0xc0, !PT ;  /* 0x0000ffff05057812 */ /* 0x000fe400078ec0ff */
[----:B------:R-:W-:Y:S02]  /*b1f30*/  PRMT R4, R4, 0x3340, R0 ;  /* 0x0000334004047816 */ /* 0x000fe40000000000 */
[----:B------:R-:W-:Y:S01]  /*b1f40*/  PRMT R3, R6, 0x3340, R5 ;  /* 0x0000334006037816 */ /* 0x000fe20000000005 */
[----:B------:R-:W-:Y:S04]  /*b1f50*/  STL [R1+0x40fc], R12 ;  /* 0x0040fc0c01007387 */ /* 0x000fe80000100800 */
[----:B------:R0:W-:Y:S01]  /*b1f60*/  STL [R1+0x54], R4 ;  /* 0x0000540401007387 */ /* 0x0001e20000100800 */
[----:B------:R-:W-:-:S03]  /*b1f70*/  LOP3.LUT R6, R25, 0xffff, RZ, 0xc0, !PT ;  /* 0x0000ffff19067812 */ /* 0x000fc600078ec0ff */
[----:B------:R1:W-:Y:S04]  /*b1f80*/  STL [R1+0x31c], R3 ;  /* 0x00031c0301007387 */ /* 0x0003e80000100800 */
[----:B------:R-:W2:Y:S01]  /*b1f90*/  LDL.LU R25, [R1+0x41f4] ;  /* 0x0041f40001197983 */ /* 0x000ea20000300800 */
[----:B0-----:R-:W-:Y:S02]  /*b1fa0*/  PRMT R4, R6, 0x3340, R0 ;  /* 0x0000334006047816 */ /* 0x001fe40000000000 */
[----:B------:R-:W-:Y:S02]  /*b1fb0*/  LOP3.LUT R8, R20, 0xffff, RZ, 0xc0, !PT ;  /* 0x0000ffff14087812 */ /* 0x000fe400078ec0ff */
[----:B------:R-:W-:-:S04]  /*b1fc0*/  SHF.R.U32.HI R6, RZ, 0x8, R6 ;  /* 0x00000008ff067819 */ /* 0x000fc80000011606 */
[----:B------:R-:W-:Y:S02]  /*b1fd0*/  LOP3.LUT R6, R6, 0xffff, RZ, 0xc0, !PT ;  /* 0x0000ffff06067812 */ /* 0x000fe400078ec0ff */
[----:B------:R-:W-:Y:S02]  /*b1fe0*/  LOP3.LUT R10, R27, 0xffff, RZ, 0xc0, !PT ;  /* 0x0000ffff1b0a7812 */ /* 0x000fe400078ec0ff */
[----:B---3--:R-:W-:-:S04]  /*b1ff0*/  LOP3.LUT R7, R21, 0xffff, RZ, 0xc0, !PT ;  /* 0x0000ffff15077812 */ /* 0x008fc800078ec0ff */
[----:B------:R-:W-:-:S04]  /*b2000*/  PRMT R5, R8, 0x3340, R7 ;  /* 0x0000334008057816 */ /* 0x000fc80000000007 */
[----:B-1----:R-:W-:Y:S02]  /*b2010*/  PRMT R3, R5, 0x5410, R4 ;  /* 0x0000541005037816 */ /* 0x002fe40000000004 */
[----:B------:R-:W-:Y:S02]  /*b2020*/  SHF.R.U32.HI R5, RZ, 0x8, R8 ;  /* 0x00000008ff057819 */ /* 0x000fe40000011608 */
[----:B------:R-:W-:Y:S02]  /*b2030*/  SHF.R.U32.HI R4, RZ, 0x8, R7 ;  /* 0x00000008ff047819 */ /* 0x000fe40000011607 */
[----:B------:R-:W-:Y:S02]  /*b2040*/  LOP3.LUT R5, R5, 0xffff, RZ, 0xc0, !PT ;  /* 0x0000ffff05057812 */ /* 0x000fe400078ec0ff */
[----:B------:R-:W-:Y:S01]  /*b2050*/  LOP3.LUT R4, R4, 0xffff, RZ, 0xc0, !PT ;  /* 0x0000ffff04047812 */ /* 0x000fe200078ec0ff */
[----:B------:R0:W-:Y:S03]  /*b2060*/  STL [R1+0x360], R3 ;  /* 0x0003600301007387 */ /* 0x0001e60000100800 */
[----:B------:R-:W-:-:S02]  /*b2070*/  PRMT R4, R5, 0x3340, R4 ;  /* 0x0000334005047816 */ /* 0x000fc40000000004 */
[----:B0-----:R-:W-:-:S03]  /*b2080*/  PRMT R3, R6, 0x3340, R0 ;  /* 0x0000334006037816 */ /* 0x001fc60000000000 */
[----:B------:R0:W-:Y:S04]  /*b2090*/  STL [R1+0x264], R4 ;  /* 0x0002640401007387 */ /* 0x0001e80000100800 */
[----:B------:R1:W-:Y:S04]  /*b20a0*/  STL [R1+0x3c], R3 ;  /* 0x00003c0301007387 */ /* 0x0003e80000100800 */
[----:B------:R-:W3:Y:S01]  /*b20b0*/  LDL.LU R27, [R1+0x41f0] ;  /* 0x0041f000011b7983 */ /* 0x000ee20000300800 */
[----:B--2---:R-:W-:-:S03]  /*b20c0*/  LOP3.LUT R6, R25, 0xffff, RZ, 0xc0, !PT ;  /* 0x0000ffff19067812 */ /* 0x004fc600078ec0ff */
[----:B------:R-:W2:Y:S01]  /*b20d0*/  LDL.LU R25, [R1+0x41ec] ;  /* 0x0041ec0001197983 */ /* 0x000ea20000300800 */
[----:B------:R-:W-:Y:S02]  /*b20e0*/  LOP3.LUT R9, R19, 0xffff, RZ, 0xc0, !PT ;  /* 0x0000ffff13097812 */ /* 0x000fe400078ec0ff */
[----:B------:R-:W-:Y:S02]  /*b20f0*/  LOP3.LUT R11, R18, 0xffff, RZ, 0xc0, !PT ;  /* 0x0000ffff120b7812 */ /* 0x000fe400078ec0ff */
[----:B------:R-:W-:Y:S02]  /*b2100*/  LOP3.LUT R7, R16, 0xffff, RZ, 0xc0, !PT ;  /* 0x0000ffff10077812 */ /* 0x000fe400078ec0ff */
[----:B----4-:R-:W-:Y:S02]  /*b2110*/  LOP3.LUT R8, R13, 0xffff, RZ, 0xc0, !PT ;  /* 0x0000ffff0d087812 */ /* 0x010fe400078ec0ff */
[----:B0-----:R-:W-:Y:S02]  /*b2120*/  PRMT R4, R11, 0x3340, R0 ;  /* 0x000033400b047816 */ /* 0x001fe40000000000 */
[----:B------:R-:W-:-:S04]  /*b2130*/  PRMT R5, R9, 0x3340, R7 ;  /* 0x0000334009057816 */ /* 0x000fc80000000007 */
[----:B-1----:R-:W-:Y:S02]  /*b2140*/  PRMT R3, R5, 0x5410, R4 ;  /* 0x0000541005037816 */ /* 0x002fe40000000004 */
[----:B------:R-:W-:Y:S02]  /*b2150*/  PRMT R4, R10, 0x3340, R0 ;  /* 0x000033400a047816 */ /* 0x000fe40000000000 */
[----:B------:R-:W-:Y:S01]  /*b2160*/  PRMT R5, R8, 0x3340, R6 ;  /* 0x0000334008057816 */ /* 0x000fe20000000006 */
[----:B------:R0:W-:Y:S01]  /*b2170*/  STL [R1+0x33c], R3 ;  /* 0x00033c0301007387 */ /* 0x0001e20000100800 */
[----:B------:R-:W-:-:S03]  /*b2180*/  SHF.R.U32.HI R9, RZ, 0x8, R9 ;  /* 0x00000008ff097819 */ /* 0x000fc60000011609 */
[----:B------:R-:W4:Y:S04]  /*b2190*/  LDL.LU R18, [R1+0x2aa4] ;  /* 0x002aa40001127983 */ /* 0x000f280000300800 */
[----:B------:R-:W4:Y:S01]  /*b21a0*/  LDL.LU R16, [R1+0x1e6c] ;  /* 0x001e6c0001107983 */ /* 0x000f220000300800 */
[----:B0-----:R-:W-:Y:S02]  /*b21b0*/  PRMT R3, R5, 0x5410, R4 ;  /* 0x0000541005037816 */ /* 0x001fe40000000004 */
[----:B------:R-:W-:Y:S02]  /*b21c0*/  SHF.R.U32.HI R5, RZ, 0x8, R8 ;  /* 0x00000008ff057819 */ /* 0x000fe40000011608 */
[----:B------:R-:W-:Y:S02]  /*b21d0*/  SHF.R.U32.HI R4, RZ, 0x8, R6 ;  /* 0x00000008ff047819 */ /* 0x000fe40000011606 */
[----:B------:R-:W-:-:S02]  /*b21e0*/  LOP3.LUT R5, R5, 0xffff, RZ, 0xc0, !PT ;  /* 0x0000ffff05057812 */ /* 0x000fc400078ec0ff */
[----:B------:R-:W-:Y:S02]  /*b21f0*/  LOP3.LUT R4, R4, 0xffff, RZ, 0xc0, !PT ;  /* 0x0000ffff04047812 */ /* 0x000fe400078ec0ff */
[----:B------:R-:W-:Y:S02]  /*b2200*/  SHF.R.U32.HI R6, RZ, 0x8, R7 ;  /* 0x00000008ff067819 */ /* 0x000fe40000011607 */
[----:B------:R-:W-:Y:S01]  /*b2210*/  PRMT R5, R5, 0x3340, R4 ;  /* 0x0000334005057816 */ /* 0x000fe20000000004 */
[----:B------:R0:W-:Y:S01]  /*b2220*/  STL [R1+0x338], R3 ;  /* 0x0003380301007387 */ /* 0x0001e20000100800 */
[----:B------:R-:W-:Y:S02]  /*b2230*/  LOP3.LUT R7, R9, 0xffff, RZ, 0xc0, !PT ;  /* 0x0000ffff09077812 */ /* 0x000fe400078ec0ff */
[----:B------:R-:W-:Y:S02]  /*b2240*/  LOP3.LUT R6, R6, 0xffff, RZ, 0xc0, !PT ;  /* 0x0000ffff06067812 */ /* 0x000fe400078ec0ff */
[----:B------:R-:W-:Y:S01]  /*b2250*/  SHF.R.U32.HI R4, RZ, 0x8, R11 ;  /* 0x00000008ff047819 */ /* 0x000fe2000001160b */
[----:B------:R1:W-:Y:S03]  /*b2260*/  STL [R1+0x2c0], R5 ;  /* 0x0002c00501007387 */ /* 0x0003e60000100800 */
[----:B------:R-:W-:-:S02]  /*b2270*/  LOP3.LUT R4, R4, 0xffff, RZ, 0xc0, !PT ;  /* 0x0000ffff04047812 */ /* 0x000fc400078ec0ff */
[----:B0-----:R-:W-:Y:S02]  /*b2280*/  PRMT R3, R7, 0x3340, R6 ;  /* 0x0000334007037816 */ /* 0x001fe40000000006 */
[----:B-1----:R-:W-:Y:S02]  /*b2290*/  SHF.R.U32.HI R5, RZ, 0x8, R10 ;  /* 0x00000008ff057819 */ /* 0x002fe4000001160a */
[----:B------:R-:W-:Y:S02]  /*b22a0*/  PRMT R4, R4, 0x3340, R0 ;  /* 0x0000334004047816 */ /* 0x000fe40000000000 */
[----:B------:R-:W-:Y:S01]  /*b22b0*/  LOP3.LUT R5, R5, 0xffff, RZ, 0xc0, !PT ;  /* 0x0000ffff05057812 */ /* 0x000fe200078ec0ff */
[----:B------:R0:W-:Y:S04]  /*b22c0*/  STL [R1+0x260], R3 ;  /* 0x0002600301007387 */ /* 0x0001e80000100800 */
[----:B------:R1:W-:Y:S01]  /*b22d0*/  STL [R1+0x10], R4 ;  /* 0x0000100401007387 */ /* 0x0003e20000100800 */
[----:B------:R-:W-:-:S02]  /*b22e0*/  LOP3.LUT R6, R26, 0xffff, RZ, 0xc0, !PT ;  /* 0x0000ffff1a067812 */ /* 0x000fc400078ec0ff */
[----:B0-----:R-:W-:Y:S02]  /*b22f0*/  PRMT R3, R5, 0x3340, R0 ;  /* 0x0000334005037816 */ /* 0x001fe40000000000 */
[----:B--2---:R-:W-:Y:S02]  /*b2300*/  LOP3.LUT R8, R25, 0xffff, RZ, 0xc0, !PT ;  /* 0x0000ffff19087812 */ /* 0x004fe400078ec0ff */
[----:B------:R-:W2:Y:S04]  /*b2310*/  LDL.LU R25, [R1+0x41e8] ;  /* 0x0041e80001197983 */ /* 0x000ea80000300800 */
[----:B------:R0:W-:Y:S04]  /*b2320*/  STL [R1+0xc], R3 ;  /* 0x00000c0301007387 */ /* 0x0001e80000100800 */
[----:B------:R-:W2:Y:S01]  /*b2330*/  LDL.LU R26, [R1+0x41e4] ;  /* 0x0041e400011a7983 */ /* 0x000ea20000300800 */
[----:B---3--:R-:W-:-:S02]  /*b2340*/  LOP3.LUT R7, R27, 0xffff, RZ, 0xc0, !PT ;  /* 0x0000ffff1b077812 */ /* 0x008fc400078ec0ff */
[----:B-1----:R-:W-:Y:S01]  /*b2350*/  PRMT R4, R6, 0x3340, R0 ;  /* 0x0000334006047816 */ /* 0x002fe20000000000 */
[----:B------:R-:W3:Y:S01]  /*b2360*/  LDL.LU R19, [R1+0x1f4c] ;  /* 0x001f4c0001137983 */ /* 0x000ee20000300800 */
[--C-:B------:R-:W-:Y:S02]  /*b2370*/  PRMT R5, R8, 0x3340, R7.reuse ;  /* 0x0000334008057816 */ /* 0x100fe40000000007 */
[----:B------:R-:W-:Y:S02]  /*b2380*/  SHF.R.U32.HI R6, RZ, 0x8, R6 ;  /* 0x00000008ff067819 */ /* 0x000fe40000011606 */
[----:B------:R-:W-:Y:S02]  /*b2390*/  PRMT R13, R5, 0x5410, R4 ;  /* 0x00005410050d7816 */ /* 0x000fe40000000004 */
[----:B------:R-:W-:Y:S02]  /*b23a0*/  SHF.R.U32.HI R5, RZ, 0x8, R8 ;  /* 0x00000008ff057819 */ /* 0x000fe40000011608 */
[----:B------:R-:W-:-:S02]  /*b23b0*/  SHF.R.U32.HI R4, RZ, 0x8, R7 ;  /* 0x00000008ff047819 */ /* 0x000fc40000011607 */
[----:B------:R-:W-:Y:S02]  /*b23c0*/  LOP3.LUT R6, R6, 0xffff, RZ, 0xc0, !PT ;  /* 0x0000ffff06067812 */ /* 0x000fe400078ec0ff */
[----:B------:R-:W-:Y:S02]  /*b23d0*/  LOP3.LUT R5, R5, 0xffff, RZ, 0xc0, !PT ;  /* 0x0000ffff05057812 */ /* 0x000fe400078ec0ff */
[----:B------:R-:W-:Y:S02]  /*b23e0*/  LOP3.LUT R4, R4, 0xffff, RZ, 0xc0, !PT ;  /* 0x0000ffff04047812 */ /* 0x000fe400078ec0ff */
[----:B0-----:R-:W-:Y:S02]  /*b23f0*/  PRMT R3, R6, 0x3340, R0 ;  /* 0x0000334006037816 */ /* 0x001fe40000000000 */
[----:B------:R-:W-:Y:S01]  /*b2400*/  PRMT R27, R5, 0x3340, R4 ;  /* 0x00003340051b7816 */ /* 0x000fe20000000004 */
[----:B------:R-:W-:Y:S01]  /*b2410*/  STL [R1+0x4130], R13 ;  /* 0x0041300d01007387 */ /* 0x000fe20000100800 */
[----:B----4-:R-:W-:-:S03]  /*b2420*/  LOP3.LUT R8, R18, 0xffff, RZ, 0xc0, !PT ;  /* 0x0000ffff12087812 */ /* 0x010fc600078ec0ff */
[----:B------:R-:W-:Y:S04]  /*b2430*/  STL [R1+0x4170], R27 ;  /* 0x0041701b01007387 */ /* 0x000fe80000100800 */
[----:B------:R0:W-:Y:S01]  /*b2440*/  STL [R1+0x8], R3 ;  /* 0x0000080301007387 */ /* 0x0001e20000100800 */
[----:B------:R-:W-:-:S04]  /*b2450*/  LOP3.LUT R7, R16, 0xffff, RZ, 0xc0, !PT ;  /* 0x0000ffff10077812 */ /* 0x000fc800078ec0ff */
[----:B------:R-:W-:Y:S02]  /*b2460*/  PRMT R5, R8, 0x3340, R7 ;  /* 0x0000334008057816 */ /* 0x000fe40000000007 */
[----:B--2---:R-:W-:Y:S02]  /*b2470*/  LOP3.LUT R6, R26, 0xffff, RZ, 0xc0, !PT ;  /* 0x0000ffff1a067812 */ /* 0x004fe400078ec0ff */
[----:B------:R-:W2:Y:S04]  /*b2480*/  LDL.LU R26, [R1+0x41e0] ;  /* 0x0041e000011a7983 */ /* 0x000ea80000300800 */
[----:B------:R-:W4:Y:S01]  /*b2490*/  LDL.LU R18, [R1+0x2aa8] ;  /* 0x002aa80001127983 */ /* 0x000f220000300800 */
[----:B------:R-:W-:Y:S02]  /*b24a0*/  PRMT R4, R6, 0x3340, R0 ;  /* 0x0000334006047816 */ /* 0x000fe40000000000 */
[----:B------:R-:W-:Y:S01]  /*b24b0*/  SHF.R.U32.HI R6, RZ, 0x8, R6 ;  /* 0x00000008ff067819 */ /* 0x000fe20000011606 */
[----:B------:R-:W4:Y:S01]  /*b24c0*/  LDL.LU R16, [R1+0x1e5c] ;  /* 0x001e5c0001107983 */ /* 0x000f220000300800 */
[----:B0-----:R-:W-:-:S02]  /*b24d0*/  PRMT R3, R5, 0x5410, R4 ;  /* 0x0000541005037816 */ /* 0x001fc40000000004 */
[----:B------:R-:W-:Y:S02]  /*b24e0*/  SHF.R.U32.HI R5, RZ, 0x8, R8 ;  /* 0x00000008ff057819 */ /* 0x000fe40000011608 */
[----:B------:R-:W-:Y:S02]  /*b24f0*/  SHF.R.U32.HI R4, RZ, 0x8, R7 ;  /* 0x00000008ff047819 */ /* 0x000fe40000011607 */
[----:B------:R-:W-:Y:S02]  /*b2500*/  LOP3.LUT R6, R6, 0xffff, RZ, 0xc0, !PT ;  /* 0x0000ffff06067812 */ /* 0x000fe400078ec0ff */
[----:B------:R-:W-:Y:S02]  /*b2510*/  LOP3.LUT R5, R5, 0xffff, RZ, 0xc0, !PT ;  /* 0x0000ffff05057812 */ /* 0x000fe400078ec0ff */
[----:B------:R-:W-:Y:S01]  /*b2520*/  LOP3.LUT R4, R4, 0xffff, RZ, 0xc0, !PT ;  /* 0x0000ffff04047812 */ /* 0x000fe200078ec0ff */
[----:B------:R0:W-:Y:S03]  /*b2530*/  STL [R1+0x330], R3 ;  /* 0x0003300301007387 */ /* 0x0001e60000100800 */
[----:B------:R-:W-:-:S02]  /*b2540*/  PRMT R4, R5, 0x3340, R4 ;  /* 0x0000334005047816 */ /* 0x000fc40000000004 */
[----:B0-----:R-:W-:-:S03]  /*b2550*/  PRMT R3, R6, 0x3340, R0 ;  /* 0x0000334006037816 */ /* 0x001fc60000000000 */
[----:B------:R0:W-:Y:S01]  /*b2560*/  STL [R1+0x2b0], R4 ;  /* 0x0002b00401007387 */ /* 0x0001e20000100800 */
[----:B------:R-:W-:-:S03]  /*b2570*/  LOP3.LUT R6, R25, 0xffff, RZ, 0xc0, !PT ;  /* 0x0000ffff19067812 */ /* 0x000fc600078ec0ff */
[----:B------:R1:W-:Y:S04]  /*b2580*/  STL [R1], R3 ;  /* 0x0000000301007387 */ /* 0x0003e80000100800 */
[----:B------:R-:W4:Y:S04]  /*b2590*/  LDL.LU R25, [R1+0x41dc] ;  /* 0x0041dc0001197983 */ /* 0x000f280000300800 */
[----:B------:R-:W4:Y:S04]  /*b25a0*/  LDL.LU R20, [R1+0x1f3c] ;  /* 0x001f3c0001147983 */ /* 0x000f280000300800 */
[----:B------:R-:W4:Y:S01]  /*b25b0*/  LDL.LU R21, [R1+0x1be8] ;  /* 0x001be80001157983 */ /* 0x000f220000300800 */
[----:B---3--:R-:W-:-:S02]  /*b25c0*/  LOP3.LUT R8, R19, 0xffff, RZ, 0xc0, !PT ;  /* 0x0000ffff13087812 */ /* 0x008fc400078ec0ff */
[----:B0-----:R-:W-:Y:S02]  /*b25d0*/  PRMT R4, R6, 0x3340, R0 ;  /* 0x0000334006047816 */ /* 0x001fe40000000000 */
[----:B--2---:R-:W-:-:S04]  /*b25e0*/  LOP3.LUT R7, R26, 0xffff, RZ, 0xc0, !PT ;  /* 0x0000ffff1a077812 */ /* 0x004fc800078ec0ff */
[----:B------:R-:W-:-:S04]  /*b25f0*/  PRMT R5, R8, 0x3340, R7 ;  /* 0x0000334008057816 */ /* 0x000fc80000000007 */
[----:B------:R-:W-:Y:S02]  /*b2600*/  PRMT R26, R5, 0x5410, R4 ;  /* 0x00005410051a7816 */ /* 0x000fe40000000004 */
[----:B------:R-:W-:Y:S02]  /*b2610*/  SHF.R.U32.HI R5, RZ, 0x8, R8 ;  /* 0x00000008ff057819 */ /* 0x000fe40000011608 */
[----:B------:R-:W-:Y:S02]  /*b2620*/  SHF.R.U32.HI R4, RZ, 0x8, R7 ;  /* 0x00000008ff047819 */ /* 0x000fe40000011607 */
[----:B------:R-:W-:Y:S02]  /*b2630*/  SHF.R.U32.HI R7, RZ, 0x8, R6 ;  /* 0x00000008ff077819 */ /* 0x000fe40000011606 */
[----:B------:R-:W-:Y:S02]  /*b2640*/  LOP3.LUT R5, R5, 0xffff, RZ, 0xc0, !PT ;  /* 0x0000ffff05057812 */ /* 0x000fe400078ec0ff */
[----:B------:R-:W-:-:S02]  /*b2650*/  LOP3.LUT R4, R4, 0xffff, RZ, 0xc0, !PT ;  /* 0x0000ffff04047812 */ /* 0x000fc400078ec0ff */
[----:B------:R-:W-:Y:S02]  /*b2660*/  LOP3.LUT R7, R7, 0xffff, RZ, 0xc0, !PT ;  /* 0x0000ffff07077812 */ /* 0x000fe400078ec0ff */
[----:B------:R-:W-:Y:S02]  /*b2670*/  PRMT R12, R5, 0x3340, R4 ;  /* 0x00003340050c7816 */ /* 0x000fe40000000004 */
[----:B------:R-:W-:Y:S01]  /*b2680*/  PRMT R7, R7, 0x3340, R0 ;  /* 0x0000334007077816 */ /* 0x000fe20000000000 */
[----:B------:R-:W-:Y:S04]  /*b2690*/  STL [R1+0x4134], R26 ;  /* 0x0041341a01007387 */ /* 0x000fe80000100800 */
[----:B------:R-:W-:Y:S04]  /*b26a0*/  STL [R1+0x4174], R12 ;  /* 0x0041740c01007387 */ /* 0x000fe80000100800 */
[----:B------:R-:W-:Y:S04]  /*b26b0*/  STL [R1+0x4178], R7 ;  /* 0x0041780701007387 */ /* 0x000fe80000100800 */
[----:B------:R-:W2:Y:S04]  /*b26c0*/  LDL.LU R22, [R1+0x2e8] ;  /* 0x0002e80001167983 */ /* 0x000ea80000300800 */
[----:B------:R-:W3:Y:S01]  /*b26d0*/  LDL.LU R19, [R1+0x2e4] ;  /* 0x0002e40001137983 */ /* 0x000ee20000300800 */
[----:B----4-:R-:W-:-:S03]  /*b26e0*/  LOP3.LUT R6, R25, 0xffff, RZ, 0xc0, !PT ;  /* 0x0000ffff19067812 */ /* 0x010fc600078ec0ff */
[----:B------:R-:W4:Y:S01]  /*b26f0*/  LDL.LU R25, [R1+0x41d8] ;  /* 0x0041d80001197983 */ /* 0x000f220000300800 */
[----:B------:R-:W-:Y:S02]  /*b2700*/  LOP3.LUT R9, R18, 0xffff, RZ, 0xc0, !PT ;  /* 0x0000ffff12097812 */ /* 0x000fe400078ec0ff */
[----:B------:R-:W-:Y:S02]  /*b2710*/  LOP3.LUT R8, R16, 0xffff, RZ, 0xc0, !PT ;  /* 0x0000ffff10087812 */ /* 0x000fe400078ec0ff */
[----:B------:R-:W-:Y:S01]  /*b2720*/  PRMT R4, R6, 0x3340, R0 ;  /* 0x0000334006047816 */ /* 0x000fe20000000000 */
[----:B------:R-:W2:Y:S04]  /*b2730*/  LDL.LU R23, [R1+0x2f8] ;  /* 0x0002f80001177983 */ /* 0x000ea80000300800 */
[----:B------:R-:W2:Y:S01]  /*b2740*/  LDL.LU R18, [R1+0x2ec] ;  /* 0x0002ec0001127983 */ /* 0x000ea20000300800 */
[----:B------:R-:W-:-:S04]  /*b2750*/  PRMT R5, R9, 0x3340, R8 ;  /* 0x0000334009057816 */ /* 0x000fc80000000008 */
[----:B-1----:R-:W-:Y:S02]  /*b2760*/  PRMT R3, R5, 0x5410, R4 ;  /* 0x0000541005037816 */ /* 0x002fe40000000004 */
[----:B------:R-:W-:Y:S02]  /*b2770*/  SHF.R.U32.HI R5, RZ, 0x8, R9 ;  /* 0x00000008ff057819 */ /* 0x000fe40000011609 */
[----:B------:R-:W-:Y:S02]  /*b2780*/  SHF.R.U32.HI R4, RZ, 0x8, R8 ;  /* 0x00000008ff047819 */ /* 0x000fe40000011608 */
[----:B------:R-:W-:Y:S01]  /*b2790*/  SHF.R.U32.HI R6, RZ, 0x8, R6 ;  /* 0x00000008ff067819 */ /* 0x000fe20000011606 */
[----:B------:R0:W-:Y:S04]  /*b27a0*/  STL [R1+0x328], R3 ;  /* 0x0003280301007387 */ /* 0x0001e80000100800 */
[----:B------:R-:W3:Y:S01]  /*b27b0*/  LDL.LU R16, [R1+0x304] ;  /* 0x0003040001107983 */ /* 0x000ee20000300800 */
[----:B------:R-:W-:-:S02]  /*b27c0*/  LOP3.LUT R5, R5, 0xffff, RZ, 0xc0, !PT ;  /* 0x0000ffff05057812 */ /* 0x000fc400078ec0ff */
[----:B------:R-:W-:Y:S02]  /*b27d0*/  LOP3.LUT R4, R4, 0xffff, RZ, 0xc0, !PT ;  /* 0x0000ffff04047812 */ /* 0x000fe400078ec0ff */
[----:B------:R-:W-:Y:S02]  /*b27e0*/  LOP3.LUT R6, R6, 0xffff, RZ, 0xc0, !PT ;  /* 0x0000ffff06067812 */ /* 0x000fe400078ec0ff */
[----:B0-----:R-:W-:Y:S02]  /*b27f0*/  PRMT R3, R5, 0x3340, R4 ;  /* 0x0000334005037816 */ /* 0x001fe40000000004 */
[----:B------:R-:W-:Y:S02]  /*b2800*/  PRMT R5, R6, 0x3340, R0 ;  /* 0x0000334006057816 */ /* 0x000fe40000000000 */
[----:B------:R-:W-:-:S03]  /*b2810*/  LOP3.LUT R9, R20, 0xffff, RZ, 0xc0, !PT ;  /* 0x0000ffff14097812 */ /* 0x000fc600078ec0ff */
[----:B------:R0:W-:Y:S04]  /*b2820*/  STL [R1+0x417c], R5 ;  /* 0x00417c0501007387 */ /* 0x0001e80000100800 */
[----:B------:R1:W-:Y:S01]  /*b2830*/  STL [R1+0x28c], R3 ;  /* 0x00028c0301007387 */ /* 0x0003e20000100800 */
[----:B0-----:R-:W-:-:S03]  /*b2840*/  LOP3.LUT R5, R21, 0xffff, RZ, 0xc0, !PT ;  /* 0x0000ffff15057812 */ /* 0x001fc600078ec0ff */
[----:B-1----:R-:W3:Y:S04]  /*b2850*/  LDL.LU R3, [R1+0x344] ;  /* 0x0003440001037983 */ /* 0x002ee80000300800 */
[----:B------:R-:W3:Y:S04]  /*b2860*/  LDL.LU R20, [R1+0x340] ;  /* 0x0003400001147983 */ /* 0x000ee80000300800 */
[----:B------:R-:W3:Y:S01]  /*b2870*/  LDL.LU R21, [R1+0x318] ;  /* 0x0003180001157983 */ /* 0x000ee20000300800 */
[----:B------:R-:W-:Y:S02]  /*b2880*/  PRMT R4, R5, 0x3340, R0 ;  /* 0x0000334005047816 */ /* 0x000fe40000000000 */
[----:B----4-:R-:W-:-:S04]  /*b2890*/  LOP3.LUT R8, R25, 0xffff, RZ, 0xc0, !PT ;  /* 0x0000ffff19087812 */ /* 0x010fc800078ec0ff */
[----:B------:R-:W-:-:S04]  /*b28a0*/  PRMT R6, R9, 0x3340, R8 ;  /* 0x0000334009067816 */ /* 0x000fc80000000008 */
[----:B------:R-:W-:Y:S02]  /*b28b0*/  PRMT R25, R6, 0x5410, R4 ;  /* 0x0000541006197816 */ /* 0x000fe40000000004 */
[----:B------:R-:W-:Y:S02]  /*b28c0*/  SHF.R.U32.HI R6, RZ, 0x8, R9 ;  /* 0x00000008ff067819 */ /* 0x000fe40000011609 */
[----:B------:R-:W-:Y:S02]  /*b28d0*/  SHF.R.U32.HI R4, RZ, 0x8, R8 ;  /* 0x00000008ff047819 */ /* 0x000fe40000011608 */
[----:B--2---:R-:W-:Y:S02]  /*b28e0*/  SHF.R.U32.HI R9, RZ, 0x8, R22 ;  /* 0x00000008ff097819 */ /* 0x004fe40000011616 */
[----:B------:R-:W-:Y:S02]  /*b28f0*/  LOP3.LUT R6, R6, 0xffff, RZ, 0xc0, !PT ;  /* 0x0000ffff06067812 */ /* 0x000fe400078ec0ff */
[----:B------:R-:W-:-:S02]  /*b2900*/  LOP3.LUT R4, R4, 0xffff, RZ, 0xc0, !PT ;  /* 0x0000ffff04047812 */ /* 0x000fc400078ec0ff */
[----:B---3--:R-:W-:Y:S02]  /*b2910*/  SHF.R.U32.HI R8, RZ, 0x8, R19 ;  /* 0x00000008ff087819 */ /* 0x008fe40000011613 */
[----:B------:R-:W-:Y:S02]  /*b2920*/  LOP3.LUT R9, R9, 0xffff, RZ, 0xc0, !PT ;  /* 0x0000ffff09097812 */ /* 0x000fe400078ec0ff */
[----:B------:R-:W-:Y:S02]  /*b2930*/  PRMT R29, R6, 0x3340, R4 ;  /* 0x00003340061d7816 */ /* 0x000fe40000000004 */
[----:B------:R-:W-:Y:S02]  /*b2940*/  SHF.R.U32.HI R6, RZ, 0x8, R23 ;  /* 0x00000008ff067819 */ /* 0x000fe40000011617 */
[----:B------:R-:W-:Y:S02]  /*b2950*/  SHF.R.U32.HI R4, RZ, 0x8, R18 ;  /* 0x00000008ff047819 */ /* 0x000fe40000011612 */
[----:B------:R-:W-:Y:S01]  /*b2960*/  LOP3.LUT R8, R8, 0xffff, RZ, 0xc0, !PT ;  /* 0x0000ffff08087812 */ /* 0x000fe200078ec0ff */
[----:B------:R-:W-:Y:S01]  /*b2970*/  STL [R1+0x4138], R25 ;  /* 0x0041381901007387 */ /* 0x000fe20000100800 */
[----:B------:R-:W-:-:S02]  /*b2980*/  LOP3.LUT R6, R6, 0xffff, RZ, 0xc0, !PT ;  /* 0x0000ffff06067812 */ /* 0x000fc400078ec0ff */
[----:B------:R-:W-:Y:S01]  /*b2990*/  LOP3.LUT R4, R4, 0xffff, RZ, 0xc0, !PT ;  /* 0x0000ffff04047812 */ /* 0x000fe200078ec0ff */
[----:B------:R-:W2:Y:S01]  /*b29a0*/  LDL.LU R19, [R1+0x30c] ;  /* 0x00030c0001137983 */ /* 0x000ea20000300800 */
[----:B------:R-:W-:Y:S02]  /*b29b0*/  PRMT R7, R9, 0x3340, R8 ;  /* 0x0000334009077816 */ /* 0x000fe40000000008 */
[----:B------:R-:W-:Y:S02]  /*b29c0*/  SHF.R.U32.HI R8, RZ, 0x8, R16 ;  /* 0x00000008ff087819 */ /* 0x000fe40000011610 */
[----:B------:R-:W-:Y:S01]  /*b29d0*/  PRMT R4, R6, 0x3340, R4 ;  /* 0x0000334006047816 */ /* 0x000fe20000000004 */
[----:B------:R-:W-:Y:S04]  /*b29e0*/  STL [R1+0x415c], R29 ;  /* 0x00415c1d01007387 */ /* 0x000fe80000100800 */
[----:B------:R-:W-:Y:S04]  /*b29f0*/  STL [R1+0x2c4], R7 ;  /* 0x0002c40701007387 */ /* 0x000fe80000100800 */
[----:B------:R-:W3:Y:S01]  /*b2a00*/  LDL.LU R28, [R1+0x348] ;  /* 0x00034800011c7983 */ /* 0x000ee20000300800 */
[----:B------:R-:W-:-:S03]  /*b2a10*/  LOP3.LUT R8, R8, 0xffff, RZ, 0xc0, !PT ;  /* 0x0000ffff08087812 */ /* 0x000fc600078ec0ff */
[----:B------:R-:W4:Y:S04]  /*b2a20*/  LDL.LU R18, [R1+0x34c] ;  /* 0x00034c0001127983 */ /* 0x000f280000300800 */
[----:B------:R0:W-:Y:S04]  /*b2a30*/  STL [R1+0x26c], R4 ;  /* 0x00026c0401007387 */ /* 0x0001e80000100800 */
[----:B------:R-:W3:Y:S01]  /*b2a40*/  LDL.LU R16, [R1+0x350] ;  /* 0x0003500001107983 */ /* 0x000ee20000300800 */
[----:B------:R-:W-:-:S05]  /*b2a50*/  PRMT R8, R8, 0x3340, R0 ;  /* 0x0000334008087816 */ /* 0x000fca0000000000 */
[----:B------:R-:W-:Y:S04]  /*b2a60*/  STL [R1+0x4180], R8 ;  /* 0x0041800801007387 */ /* 0x000fe80000100800 */
[----:B------:R-:W3:Y:S01]  /*b2a70*/  LDL.LU R17, [R1+0x35c] ;  /* 0x00035c0001117983 */ /* 0x000ee20000300800 */
[----:B------:R-:W-:-:S03]  /*b2a80*/  SHF.R.U32.HI R9, RZ, 0x8, R3 ;  /* 0x00000008ff097819 */ /* 0x000fc60000011603 */
[----:B------:R-:W3:Y:S01]  /*b2a90*/  LDL.LU R22, [R1+0x354] ;  /* 0x0003540001167983 */ /* 0x000ee20000300800 */
[----:B------:R-:W-:Y:S02]  /*b2aa0*/  SHF.R.U32.HI R6, RZ, 0x8, R20 ;  /* 0x00000008ff067819 */ /* 0x000fe40000011614 */
[----:B0-----:R-:W-:Y:S01]  /*b2ab0*/  SHF.R.U32.HI R4, RZ, 0x8, R21 ;  /* 0x00000008ff047819 */ /* 0x001fe20000011615 */
[----:B------:R-:W3:Y:S01]  /*b2ac0*/  LDL.LU R23, [R1+0x358] ;  /* 0x0003580001177983 */ /* 0x000ee20000300800 */
[----:B------:R-:W-:Y:S02]  /*b2ad0*/  LOP3.LUT R9, R9, 0xffff, RZ, 0xc0, !PT ;  /* 0x0000ffff09097812 */ /* 0x000fe400078ec0ff */
[----:B------:R-:W-:Y:S02]  /*b2ae0*/  LOP3.LUT R6, R6, 0xffff, RZ, 0xc0, !PT ;  /* 0x0000ffff06067812 */ /* 0x000fe400078ec0ff */
[----:B------:R-:W-:Y:S02]  /*b2af0*/  LOP3.LUT R4, R4, 0xffff, RZ, 0xc0, !PT ;  /* 0x0000ffff04047812 */ /* 0x000fe400078ec0ff */
[----:B------:R-:W-:-:S02]  /*b2b00*/  PRMT R9, R9, 0x3340, R0 ;  /* 0x0000334009097816 */ /* 0x000fc40000000000 */
[----:B------:R-:W-:Y:S02]  /*b2b10*/  PRMT R3, R6, 0x3340, R4 ;  /* 0x0000334006037816 */ /* 0x000fe40000000004 */
[----:B------:R-:W-:Y:S01]  /*b2b20*/  SHF.R.U32.HI R4, RZ, 0x8, R15 ;  /* 0x00000008ff047819 */ /* 0x000fe2000001160f */
[----:B------:R-:W-:Y:S04]  /*b2b30*/  STL [R1+0x416c], R9 ;  /* 0x00416c0901007387 */ /* 0x000fe80000100800 */
[----:B------:R0:W-:Y:S04]  /*b2b40*/  STL [R1+0x2e4], R3 ;  /* 0x0002e40301007387 */ /* 0x0001e80000100800 */
[----:B------:R-:W3:Y:S01]  /*b2b50*/  LDL.LU R15, [R1+0x41d4] ;  /* 0x0041d400010f7983 */ /* 0x000ee20000300800 */
[----:B------:R-:W-:-:S02]  /*b2b60*/  LOP3.LUT R4, R4, 0xffff, RZ, 0xc0, !PT ;  /* 0x0000ffff04047812 */ /* 0x000fc400078ec0ff */
[----:B------:R-:W-:-:S04]  /*b2b70*/  SHF.R.U32.HI R10, RZ, 0x8, R24 ;  /* 0x00000008ff0a7819 */ /* 0x000fc80000011618 */
[----:B------:R-:W-:Y:S01]  /*b2b80*/  LOP3.LUT R10, R10, 0xffff, RZ, 0xc0, !PT ;  /* 0x0000ffff0a0a7812 */ /* 0x000fe200078ec0ff */
[----:B0-----:R-:W3:Y:S04]  /*b2b90*/  LDL.LU R3, [R1+0x3a8] ;  /* 0x0003a80001037983 */ /* 0x001ee80000300800 */
[----:B------:R-:W3:Y:S04]  /*b2ba0*/  LDL.LU R20, [R1+0x3b0] ;  /* 0x0003b00001147983 */ /* 0x000ee80000300800 */
[----:B------:R-:W3:Y:S01]  /*b2bb0*/  LDL.LU R21, [R1+0x3b8] ;  /* 0x0003b80001157983 */ /* 0x000ee20000300800 */
[----:B--2---:R-:W-:-:S03]  /*b2bc0*/  SHF.R.U32.HI R6, RZ, 0x8, R19 ;  /* 0x00000008ff067819 */ /* 0x004fc60000011613 */
[----:B------:R-:W2:Y:S01]  /*b2bd0*/  LDL.LU R19, [R1+0x3bc] ;  /* 0x0003bc0001137983 */ /* 0x000ea20000300800 */
[----:B------:R-:W-:-:S04]  /*b2be0*/  LOP3.LUT R6, R6, 0xffff, RZ, 0xc0, !PT ;  /* 0x0000ffff06067812 */ /* 0x000fc800078ec0ff */
[----:B------:R-:W-:Y:S02]  /*b2bf0*/  PRMT R24, R6, 0x3340, R4 ;  /* 0x0000334006187816 */ /* 0x000fe40000000004 */
[----:B----4-:R-:W-:Y:S02]  /*b2c00*/  SHF.R.U32.HI R11, RZ, 0x8, R18 ;  /* 0x00000008ff0b7819 */ /* 0x010fe40000011612 */
[----:B---3--:R-:W-:Y:S02]  /*b2c10*/  SHF.R.U32.HI R4, RZ, 0x8, R16 ;  /* 0x00000008ff047819 */ /* 0x008fe40000011610 */
[----:B------:R-:W-:Y:S02]  /*b2c20*/  PRMT R6, R10, 0x3340, R0 ;  /* 0x000033400a067816 */ /* 0x000fe40000000000 */
[----:B------:R-:W-:Y:S02]  /*b2c30*/  LOP3.LUT R11, R11, 0xffff, RZ, 0xc0, !PT ;  /* 0x0000ffff0b0b7812 */ /* 0x000fe400078ec0ff */
[----:B------:R-:W-:-:S02]  /*b2c40*/  LOP3.LUT R4, R4, 0xffff, RZ, 0xc0, !PT ;  /* 0x0000ffff04047812 */ /* 0x000fc400078ec0ff */
[----:B------:R-:W-:Y:S02]  /*b2c50*/  SHF.R.U32.HI R10, RZ, 0x8, R28 ;  /* 0x00000008ff0a7819 */ /* 0x000fe4000001161c */
[----:B------:R-:W-:Y:S02]  /*b2c60*/  PRMT R16, R11, 0x3340, R4 ;  /* 0x000033400b107816 */ /* 0x000fe40000000004 */
[----:B------:R-:W-:Y:S02]  /*b2c70*/  SHF.R.U32.HI R11, RZ, 0x8, R17 ;  /* 0x00000008ff0b7819 */ /* 0x000fe40000011611 */
[----:B------:R-:W-:Y:S01]  /*b2c80*/  SHF.R.U32.HI R4, RZ, 0x8, R22 ;  /* 0x00000008ff047819 */ /* 0x000fe20000011616 */
[----:B------:R-:W-:Y:S01]  /*b2c90*/  STL [R1+0x4168], R24 ;  /* 0x0041681801007387 */ /* 0x000fe20000100800 */
[----:B------:R-:W-:Y:S02]  /*b2ca0*/  SHF.R.U32.HI R7, RZ, 0x8, R23 ;  /* 0x00000008ff077819 */ /* 0x000fe40000011617 */
[----:B------:R-:W-:Y:S01]  /*b2cb0*/  LOP3.LUT R10, R10, 0xffff, RZ, 0xc0, !PT ;  /* 0x0000ffff0a0a7812 */ /* 0x000fe200078ec0ff */
[----:B------:R0:W-:Y:S01]  /*b2cc0*/  STL [R1+0x4184], R6 ;  /* 0x0041840601007387 */ /* 0x0001e20000100800 */
[----:B------:R-:W-:-:S03]  /*b2cd0*/  LOP3.LUT R11, R11, 0xffff, RZ, 0xc0, !PT ;  /* 0x0000ffff0b0b7812 */ /* 0x000fc600078ec0ff */
[----:B------:R-:W3:Y:S01]  /*b2ce0*/  LDL.LU R18, [R1+0x3c0] ;  /* 0x0003c00001127983 */ /* 0x000ee20000300800 */
[--C-:B------:R-:W-:Y:S02]  /*b2cf0*/  PRMT R10, R10, 0x3340, R0.reuse ;  /* 0x000033400a0a7816 */ /* 0x100fe40000000000 */
[----:B------:R-:W-:Y:S02]  /*b2d00*/  PRMT R11, R11, 0x3340, R0 ;  /* 0x000033400b0b7816 */ /* 0x000fe40000000000 */
[----:B0-----:R-:W-:Y:S02]  /*b2d10*/  LOP3.LUT R6, R4, 0xffff, RZ, 0xc0, !PT ;  /* 0x0000ffff04067812 */ /* 0x001fe400078ec0ff */
[----:B------:R-:W-:Y:S01]  /*b2d20*/  LOP3.LUT R4, R7, 0xffff, RZ, 0xc0, !PT ;  /* 0x0000ffff07047812 */ /* 0x000fe200078ec0ff */
[----:B------:R-:W-:Y:S03]  /*b2d30*/  STL [R1+0x4188], R10 ;  /* 0x0041880a01007387 */ /* 0x000fe60000100800 */
[----:B------:R-:W-:Y:S01]  /*b2d40*/  PRMT R6, R6, 0x3340, R4 ;  /* 0x0000334006067816 */ /* 0x000fe20000000004 */
[----:B------:R-:W-:Y:S04]  /*b2d50*/  STL [R1+0x4190], R16 ;  /* 0x0041901001007387 */ /* 0x000fe80000100800 */
[----:B------:R-:W-:Y:S04]  /*b2d60*/  STL [R1+0x4194], R11 ;  /* 0x0041940b01007387 */ /* 0x000fe80000100800 */
[----:B------:R0:W-:Y:S02]  /*b2d70*/  STL [R1+0x308], R6 ;  /* 0x0003080601007387 */ /* 0x0001e40000100800 */
[----:B0-----:R-:W-:-:S02]  /*b2d80*/  SHF.R.U32.HI R6, RZ, 0x8, R15 ;  /* 0x00000008ff067819 */ /* 0x001fc4000001160f */
[----:B------:R-:W4:Y:S01]  /*b2d90*/  LDL.LU R15, [R1+0x41d0] ;  /* 0x0041d000010f7983 */ /* 0x000f220000300800 */
[----:B------:R-:W-:Y:S02]  /*b2da0*/  SHF.R.U32.HI R4, RZ, 0x8, R3 ;  /* 0x00000008ff047819 */ /* 0x000fe40000011603 */
[----:B------:R-:W-:Y:S02]  /*b2db0*/  SHF.R.U32.HI R3, RZ, 0x8, R20 ;  /* 0x00000008ff037819 */ /* 0x000fe40000011614 */
[----:B------:R-:W-:Y:S02]  /*b2dc0*/  LOP3.LUT R7, R4, 0xffff, RZ, 0xc0, !PT ;  /* 0x0000ffff04077812 */ /* 0x000fe400078ec0ff */
[----:B------:R-:W-:Y:S02]  /*b2dd0*/  LOP3.LUT R4, R3, 0xffff, RZ, 0xc0, !PT ;  /* 0x0000ffff03047812 */ /* 0x000fe400078ec0ff */
[----:B------:R-:W-:Y:S01]  /*b2de0*/  LOP3.LUT R6, R6, 0xffff, RZ, 0xc0, !PT ;  /* 0x0000ffff06067812 */ /* 0x000fe200078ec0ff */
[----:B------:R-:W3:Y:S01]  /*b2df0*/  LDL.LU R3, [R1+0x3c8] ;  /* 0x0003c80001037983 */ /* 0x000ee20000300800 */
[----:B------:R-:W-:-:S02]  /*b2e00*/  PRMT R8, R7, 0x3340, R4 ;  /* 0x0000334007087816 */ /* 0x000fc40000000004 */
[----:B------:R-:W-:Y:S02]  /*b2e10*/  SHF.R.U32.HI R4, RZ, 0x8, R21 ;  /* 0x00000008ff047819 */ /* 0x000fe40000011615 */
[--C-:B------:R-:W-:Y:S02]  /*b2e20*/  PRMT R7, R6, 0x3340, R0.reuse ;  /* 0x0000334006077816 */ /* 0x100fe40000000000 */
[----:B------:R-:W-:Y:S01]  /*b2e30*/  LOP3.LUT R4, R4, 0xffff, RZ, 0xc0, !PT ;  /* 0x0000ffff04047812 */ /* 0x000fe200078ec0ff */
[----:B------:R0:W-:Y:S04]  /*b2e40*/  STL [R1+0x304], R8 ;  /* 0x0003040801007387 */ /* 0x0001e80000100800 */
[----:B------:R3:W-:Y:S04]  /*b2e50*/  STL [R1+0x4], R7 ;  /* 0x0000040701007387 */ /* 0x0007e80000100800 */
[----:B------:R-:W3:Y:S04]  /*b2e60*/  LDL.LU R20, [R1+0x1ef8] ;  /* 0x001ef80001147983 */ /* 0x000ee80000300800 */
[----:B------:R-:W3:Y:S01]  /*b2e70*/  LDL.LU R21, [R1+0x1b78] ;  /* 0x001b780001157983 */ /* 0x000ee20000300800 */
[----:B0-----:R-:W-:-:S02]  /*b2e80*/  PRMT R8, R4, 0x3340, R0 ;  /* 0x0000334004087816 */ /* 0x001fc40000000000 */
[----:B--2---:R-:W-:Y:S02]  /*b2e90*/  SHF.R.U32.HI R6, RZ, 0x8, R19 ;  /* 0x00000008ff067819 */ /* 0x004fe40000011613 */
[----:B------:R-:W2:Y:S04]  /*b2ea0*/  LDL.LU R19, [R1+0x1d38] ;  /* 0x001d380001137983 */ /* 0x000ea80000300800 */
[----:B------:R-:W-:Y:S01]  /*b2eb0*/  STL [R1+0x30], R8 ;  /* 0x0000300801007387 */ /* 0x000fe20000100800 */
[----:B----4-:R-:W-:-:S03]  /*b2ec0*/  SHF.R.U32.HI R4, RZ, 0x8, R15 ;  /* 0x00000008ff047819 */ /* 0x010fc6000001160f */
[----:B------:R-:W4:Y:S01]  /*b2ed0*/  LDL.LU R15, [R1+0x41cc] ;  /* 0x0041cc00010f7983 */ /* 0x000f220000300800 */
[----:B---3--:R-:W-:Y:S02]  /*b2ee0*/  SHF.R.U32.HI R7, RZ, 0x8, R18 ;  /* 0x00000008ff077819 */ /* 0x008fe40000011612 */
[----:B------:R-:W-:Y:S02]  /*b2ef0*/  SHF.R.U32.HI R5, RZ, 0x8, R5 ;  /* 0x00000008ff057819 */ /* 0x000fe40000011605 */
[----:B------:R-:W-:Y:S02]  /*b2f00*/  LOP3.LUT R6, R6, 0xffff, RZ, 0xc0, !PT ;  /* 0x0000ffff06067812 */ /* 0x000fe400078ec0ff */
[----:B------:R-:W-:Y:S02]  /*b2f10*/  LOP3.LUT R4, R4, 0xffff, RZ, 0xc0, !PT ;  /* 0x0000ffff04047812 */ /* 0x000fe400078ec0ff */
[----:B------:R-:W-:Y:S02]  /*b2f20*/  LOP3.LUT R7, R7, 0xffff, RZ, 0xc0, !PT ;  /* 0x0000ffff07077812 */ /* 0x000fe400078ec0ff */
[----:B------:R-:W-:-:S02]  /*b2f30*/  LOP3.LUT R5, R5, 0xffff, RZ, 0xc0, !PT ;  /* 0x0000ffff05057812 */ /* 0x000fc400078ec0ff */
[--C-:B------:R-:W-:Y:S02]  /*b2f40*/  PRMT R29, R4, 0x3340, R0.reuse ;  /* 0x00003340041d7816 */ /* 0x100fe40000000000 */
[----:B------:R-:W-:Y:S02]  /*b2f50*/  PRMT R6, R6, 0x3340, R7 ;  /* 0x0000334006067816 */ /* 0x000fe40000000007 */
[----:B------:R-:W-:Y:S02]  /*b2f60*/  PRMT R5, R5, 0x3340, R0 ;  /* 0x0000334005057816 */ /* 0x000fe40000000000 */
[----:B------:R-:W-:Y:S01]  /*b2f70*/  SHF.R.U32.HI R4, RZ, 0x8, R14 ;  /* 0x00000008ff047819 */ /* 0x000fe2000001160e */
[----:B------:R-:W-:Y:S04]  /*b2f80*/  STL [R1+0x30c], R6 ;  /* 0x00030c0601007387 */ /* 0x000fe80000100800 */
[----:B------:R-:W-:Y:S04]  /*b2f90*/  STL [R1+0x4160], R29 ;  /* 0x0041601d01007387 */ /* 0x000fe80000100800 */
[----:B------:R-:W3:Y:S04]  /*b2fa0*/  LDL.LU R18, [R1+0x1ee8] ;  /* 0x001ee80001127983 */ /* 0x000ee80000300800 */
[----:B------:R0:W-:Y:S01]  /*b2fb0*/  STL [R1+0x50], R5 ;  /* 0x0000500501007387 */ /* 0x0001e20000100800 */
[----:B------:R-:W-:-:S02]  /*b2fc0*/  LOP3.LUT R4, R4, 0xffff, RZ, 0xc0, !PT ;  /* 0x0000ffff04047812 */ /* 0x000fc400078ec0ff */
[----:B0-----:R-:W-:Y:S02]  /*b2fd0*/  SHF.R.U32.HI R5, RZ, 0x8, R2 ;  /* 0x00000008ff057819 */ /* 0x001fe40000011602 */
[----:B------:R-:W3:Y:S04]  /*b2fe0*/  LDL.LU R2, [R1+0x1b7c] ;  /* 0x001b7c0001027983 */ /* 0x000ee80000300800 */
[----:B------:R-:W3:Y:S01]  /*b2ff0*/  LDL.LU R23, [R1+0x1d28] ;  /* 0x001d280001177983 */ /* 0x000ee20000300800 */
[----:B------:R-:W-:Y:S02]  /*b3000*/  LOP3.LUT R5, R5, 0xffff, RZ, 0xc0, !PT ;  /* 0x0000ffff05057812 */ /* 0x000fe400078ec0ff */
[--C-:B------:R-:W-:Y:S02]  /*b3010*/  PRMT R6, R4, 0x3340, R0.reuse ;  /* 0x0000334004067816 */ /* 0x100fe40000000000 */
[----:B------:R-:W-:-:S02]  /*b3020*/  PRMT R5, R5, 0x3340, R0 ;  /* 0x0000334005057816 */ /* 0x000fc40000000000 */
[----:B------:R-:W-:Y:S01]  /*b3030*/  SHF.R.U32.HI R4, RZ, 0x8, R3 ;  /* 0x00000008ff047819 */ /* 0x000fe20000011603 */
[----:B------:R0:W-:Y:S04]  /*b3040*/  STL [R1+0x4c], R6 ;  /* 0x00004c0601007387 */ /* 0x0001e80000100800 */
[----:B------:R1:W-:Y:S01]  /*b3050*/  STL [R1+0x48], R5 ;  /* 0x0000480501007387 */ /* 0x0003e20000100800 */
[----:B------:R-:W-:-:S04]  /*b3060*/  LOP3.LUT R4, R4, 0xffff, RZ, 0xc0, !PT ;  /* 0x0000ffff04047812 */ /* 0x000fc800078ec0ff */
[----:B------:R-:W-:Y:S02]  /*b3070*/  PRMT R4, R4, 0x3340, R0 ;  /* 0x0000334004047816 */ /* 0x000fe40000000000 */
[----:B0-----:R-:W-:Y:S02]  /*b3080*/  LOP3.LUT R6, R20, 0xffff, RZ, 0xc0, !PT ;  /* 0x0000ffff14067812 */ /* 0x001fe400078ec0ff */
[----:B-1----:R-:W-:Y:S02]  /*b3090*/  LOP3.LUT R5, R21, 0xffff, RZ, 0xc0, !PT ;  /* 0x0000ffff15057812 */ /* 0x002fe400078ec0ff */
[----:B--2---:R-:W-:-:S04]  /*b30a0*/  LOP3.LUT R7, R19, 0xffff, RZ, 0xc0, !PT ;  /* 0x0000ffff13077812 */ /* 0x004fc800078ec0ff */
[----:B------:R-:W-:Y:S02]  /*b30b0*/  PRMT R8, R6, 0x3340, R7 ;  /* 0x0000334006087816 */ /* 0x000fe40000000007 */
[----:B------:R-:W-:-:S04]  /*b30c0*/  SHF.R.U32.HI R6, RZ, 0x8, R6 ;  /* 0x00000008ff067819 */ /* 0x000fc80000011606 */
[----:B------:R-:W-:Y:S02]  /*b30d0*/  LOP3.LUT R6, R6, 0xffff, RZ, 0xc0, !PT ;  /* 0x0000ffff06067812 */ /* 0x000fe400078ec0ff */
[----:B----4-:R-:W-:Y:S02]  /*b30e0*/  SHF.R.U32.HI R3, RZ, 0x8, R15 ;  /* 0x00000008ff037819 */ /* 0x010fe4000001160f */
[----:B------:R-:W2:Y:S02]  /*b30f0*/  LDL.LU R15, [R1+0x41c8] ;  /* 0x0041c800010f7983 */ /* 0x000ea40000300800 */
[----:B------:R-:W-:Y:S02]  /*b3100*/  LOP3.LUT R3, R3, 0xffff, RZ, 0xc0, !PT ;  /* 0x0000ffff03037812 */ /* 0x000fe400078ec0ff */
[----:B------:R0:W-:Y:S02]  /*b3110*/  STL [R1+0x44], R4 ;  /* 0x0000440401007387 */ /* 0x0001e40000100800 */
[----:B------:R-:W-:-:S05]  /*b3120*/  PRMT R3, R3, 0x3340, R0 ;  /* 0x0000334003037816 */ /* 0x000fca0000000000 */
[----:B------:R1:W-:Y:S01]  /*b3130*/  STL [R1+0x40], R3 ;  /* 0x0000400301007387 */ /* 0x0003e20000100800 */
[----:B0-----:R-:W-:-:S04]  /*b3140*/  PRMT R4, R5, 0x3340, R0 ;  /* 0x0000334005047816 */ /* 0x001fc80000000000 */
[----:B------:R-:W-:Y:S01]  /*b3150*/  PRMT R8, R8, 0x5410, R4 ;  /* 0x0000541008087816 */ /* 0x000fe20000000004 */
[----:B-1----:R-:W4:Y:S04]  /*b3160*/  LDL.LU R3, [R1+0x193c] ;  /* 0x00193c0001037983 */ /* 0x002f280000300800 */
[----:B------:R-:W-:Y:S04]  /*b3170*/  STL [R1+0x3a8], R8 ;  /* 0x0003a80801007387 */ /* 0x000fe80000100800 */
[----:B------:R-:W4:Y:S01]  /*b3180*/  LDL.LU R20, [R1+0x3e0] ;  /* 0x0003e00001147983 */ /* 0x000f220000300800 */
[----:B------:R-:W-:-:S03]  /*b3190*/  SHF.R.U32.HI R4, RZ, 0x8, R7 ;  /* 0x00000008ff047819 */ /* 0x000fc60000011607 */
[----:B------:R-:W4:Y:S01]  /*b31a0*/  LDL.LU R21, [R1+0x1948] ;  /* 0x0019480001157983 */ /* 0x000f220000300800 */
[----:B------:R-:W-:-:S04]  /*b31b0*/  LOP3.LUT R4, R4, 0xffff, RZ, 0xc0, !PT ;  /* 0x0000ffff04047812 */ /* 0x000fc800078ec0ff */
[----:B------:R-:W-:-:S05]  /*b31c0*/  PRMT R6, R6, 0x3340, R4 ;  /* 0x0000334006067816 */ /* 0x000fca0000000004 */
[----:B------:R0:W-:Y:S04]  /*b31d0*/  STL [R1+0x314], R6 ;  /* 0x0003140601007387 */ /* 0x0001e80000100800 */
[----:B------:R-:W4:Y:S01]  /*b31e0*/  LDL.LU R19, [R1+0x3e4] ;  /* 0x0003e40001137983 */ /* 0x000f220000300800 */
[----:B------:R-:W-:-:S04]  /*b31f0*/  SHF.R.U32.HI R5, RZ, 0x8, R5 ;  /* 0x00000008ff057819 */ /* 0x000fc80000011605 */
[----:B------:R-:W-:Y:S02]  /*b3200*/  LOP3.LUT R5, R5, 0xffff, RZ, 0xc0, !PT ;  /* 0x0000ffff05057812 */ /* 0x000fe400078ec0ff */
[----:B---3--:R-:W-:Y:S02]  /*b3210*/  LOP3.LUT R2, R2, 0xffff, RZ, 0xc0, !PT ;  /* 0x0000ffff02027812 */ /* 0x008fe400078ec0ff */
[----:B------:R-:W-:Y:S02]  /*b3220*/  PRMT R4, R5, 0x3340, R0 ;  /* 0x0000334005047816 */ /* 0x000fe40000000000 */
[----:B------:R-:W-:Y:S02]  /*b3230*/  LOP3.LUT R5, R18, 0xffff, RZ, 0xc0, !PT ;  /* 0x0000ffff12057812 */ /* 0x000fe400078ec0ff */
[----:B0-----:R-:W-:Y:S01]  /*b3240*/  LOP3.LUT R6, R23, 0xffff, RZ, 0xc0, !PT ;  /* 0x0000ffff17067812 */ /* 0x001fe200078ec0ff */
[----:B------:R0:W-:Y:S03]  /*b3250*/  STL [R1+0x34], R4 ;  /* 0x0000340401007387 */ /* 0x0001e60000100800 */
[----:B------:R-:W-:-:S02]  /*b3260*/  PRMT R7, R5, 0x3340, R6 ;  /* 0x0000334005077816 */ /* 0x000fc40000000006 */
[----:B------:R-:W-:Y:S02]  /*b3270*/  SHF.R.U32.HI R5, RZ, 0x8, R5 ;  /* 0x00000008ff057819 */ /* 0x000fe40000011605 */
[----:B------:R-:W-:Y:S01]  /*b3280*/  SHF.R.U32.HI R6, RZ, 0x8, R6 ;  /* 0x00000008ff067819 */ /* 0x000fe20000011606 */
[----:B------:R-:W3:Y:S01]  /*b3290*/  LDL.LU R18, [R1+0x194c] ;  /* 0x00194c0001127983 */ /* 0x000ee20000300800 */
[----:B0-----:R-:W-:-:S04]  /*b32a0*/  PRMT R4, R2, 0x3340, R0 ;  /* 0x0000334002047816 */ /* 0x001fc80000000000 */
[----:B------:R-:W-:Y:S02]  /*b32b0*/  PRMT R7, R7, 0x5410, R4 ;  /* 0x0000541007077816 */ /* 0x000fe40000000004 */
[----:B------:R-:W-:Y:S02]  /*b32c0*/  LOP3.LUT R5, R5, 0xffff, RZ, 0xc0, !PT ;  /* 0x0000ffff05057812 */ /* 0x000fe400078ec0ff */
[----:B------:R-:W-:Y:S01]  /*b32d0*/  LOP3.LUT R6, R6, 0xffff, RZ, 0xc0, !PT ;  /* 0x0000ffff06067812 */ /* 0x000fe200078ec0ff */
[----:B------:R-:W-:Y:S01]  /*b32e0*/  STL [R1+0x12b8], R7 ;  /* 0x0012b80701007387 */ /* 0x000fe20000100800 */
[----:B--2---:R-:W-:Y:S02]  /*b32f0*/  SHF.R.U32.HI R4, RZ, 0x8, R15 ;  /* 0x00000008ff047819 */ /* 0x004fe4000001160f */
[----:B------:R-:W-:Y:S02]  /*b3300*/  PRMT R15, R5, 0x3340, R6 ;  /* 0x00003340050f7816 */ /* 0x000fe40000000006 */
[----:B------:R-:W-:-:S04]  /*b3310*/  LOP3.LUT R4, R4, 0xffff, RZ, 0xc0, !PT ;  /* 0x0000ffff04047812 */ /* 0x000fc800078ec0ff */
[----:B------:R-:W-:Y:S01]  /*b3320*/  PRMT R4, R4, 0x3340, R0 ;  /* 0x0000334004047816 */ /* 0x000fe20000000000 */
[----:B------:R-:W-:Y:S04]  /*b3330*/  STL [R1+0x4140], R15 ;  /* 0x0041400f01007387 */ /* 0x000fe80000100800 */
[----:B------:R0:W-:Y:S02]  /*b3340*/  STL [R1+0x2c], R4 ;  /* 0x00002c0401007387 */ /* 0x0001e40000100800 */
[----:B0-----:R-:W-:Y:S02]  /*b3350*/  SHF.R.U32.HI R4, RZ, 0x8, R2 ;  /* 0x00000008ff047819 */ /* 0x001fe40000011602 */
[----:B----4-:R-:W-:Y:S02]  /*b3360*/  SHF.R.U32.HI R2, RZ, 0x8, R3 ;  /* 0x00000008ff027819 */ /* 0x010fe40000011603 */
[----:B------:R-:W-:-:S02]  /*b3370*/  LOP3.LUT R4, R4, 0xffff, RZ, 0xc0, !PT ;  /* 0x0000ffff04047812 */ /* 0x000fc400078ec0ff */
[----:B------:R-:W-:Y:S02]  /*b3380*/  LOP3.LUT R2, R2, 0xffff, RZ, 0xc0, !PT ;  /* 0x0000ffff02027812 */ /* 0x000fe400078ec0ff */
[--C-:B------:R-:W-:Y:S02]  /*b3390*/  PRMT R3, R4, 0x3340, R0.reuse ;  /* 0x0000334004037816 */ /* 0x100fe40000000000 */
[----:B------:R-:W-:Y:S02]  /*b33a0*/  PRMT R25, R2, 0x3340, R0 ;  /* 0x0000334002197816 */ /* 0x000fe40000000000 */
[----:B------:R-:W-:Y:S02]  /*b33b0*/  SHF.R.U32.HI R4, RZ, 0x8, R20 ;  /* 0x00000008ff047819 */ /* 0x000fe40000011614 */
[----:B------:R-:W-:Y:S02]  /*b33c0*/  SHF.R.U32.HI R2, RZ, 0x8, R21 ;  /* 0x00000008ff027819 */ /* 0x000fe40000011615 */
[----:B------:R-:W-:-:S02]  /*b33d0*/  LOP3.LUT R4, R4, 0xffff, RZ, 0xc0, !PT ;  /* 0x0000ffff04047812 */ /* 0x000fc400078ec0ff */
[----:B------:R-:W-:Y:S02]  /*b33e0*/  LOP3.LUT R2, R2, 0xffff, RZ, 0xc0, !PT ;  /* 0x0000ffff02027812 */ /* 0x000fe400078ec0ff */
[--C-:B------:R-:W-:Y:S02]  /*b33f0*/  PRMT R26, R4, 0x3340, R0.reuse ;  /* 0x00003340041a7816 */ /* 0x100fe40000000000 */
[----:B------:R-:W-:Y:S01]  /*b3400*/  PRMT R13, R2, 0x3340, R0 ;  /* 0x00003340020d7816 */ /* 0x000fe20000000000 */
[----:B------:R-:W-:Y:S04]  /*b3410*/  STL [R1+0x4144], R25 ;  /* 0x0041441901007387 */ /* 0x000fe80000100800 */
[----:B------:R-:W-:Y:S04]  /*b3420*/  STL [R1+0x28], R3 ;  /* 0x0000280301007387 */ /* 0x000fe80000100800 */
[----:B------:R-:W-:Y:S01]  /*b3430*/  STL [R1+0x4148], R26 ;  /* 0x0041481a01007387 */ /* 0x000fe20000100800 */
[----:B------:R-:W-:-:S03]  /*b3440*/  SHF.R.U32.HI R4, RZ, 0x8, R19 ;  /* 0x00000008ff047819 */ /* 0x000fc60000011613 */
[----:B------:R-:W-:Y:S04]  /*b3450*/  STL [R1+0x414c], R13 ;  /* 0x00414c0d01007387 */ /* 0x000fe80000100800 */
[----:B------:R-:W2:Y:S04]  /*b3460*/  LDL.LU R20, [R1+0x17ec] ;  /* 0x0017ec0001147983 */ /* 0x000ea80000300800 */
[----:B------:R-:W4:Y:S01]  /*b3470*/  LDL.LU R19, [R1+0x17d8] ;  /* 0x0017d80001137983 */ /* 0x000f220000300800 */
[----:B---3--:R-:W-:-:S03]  /*b3480*/  SHF.R.U32.HI R14, RZ, 0x8, R18 ;  /* 0x00000008ff0e7819 */ /* 0x008fc60000011612 */
[----:B----4-:R0:W-:Y:S04]  /*b3490*/  STL [R1+0x41c4], R19 ;  /* 0x0041c41301007387 */ /* 0x0101e80000100800 */
[----:B0-----:R-:W2:Y:S04]  /*b34a0*/  LDL.LU R19, [R1+0x129c] ;  /* 0x00129c0001137983 */ /* 0x001ea80000300800 */
[----:B------:R-:W3:Y:S04]  /*b34b0*/  LDL.LU R18, [R1+0x17ac] ;  /* 0x0017ac0001127983 */ /* 0x000ee80000300800 */
[----:B---3--:R0:W-:Y:S04]  /*b34c0*/  STL [R1+0x41c0], R18 ;  /* 0x0041c01201007387 */ /* 0x0081e80000100800 */
[----:B0-----:R-:W3:Y:S04]  /*b34d0*/  LDL.LU R18, [R1+0x1400] ;  /* 0x0014000001127983 */ /* 0x001ee80000300800 */
[----:B------:R-:W4:Y:S01]  /*b34e0*/  LDL.LU R22, [R1+0x17c8] ;  /* 0x0017c80001167983 */ /* 0x000f220000300800 */
[----:B------:R-:W-:-:S02]  /*b34f0*/  LOP3.LUT R4, R4, 0xffff, RZ, 0xc0, !PT ;  /* 0x0000ffff04047812 */ /* 0x000fc400078ec0ff */
[----:B------:R-:W-:Y:S02]  /*b3500*/  LOP3.LUT R14, R14, 0xffff, RZ, 0xc0, !PT ;  /* 0x0000ffff0e0e7812 */ /* 0x000fe400078ec0ff */
[--C-:B------:R-:W-:Y:S02]  /*b3510*/  PRMT R17, R4, 0x3340, R0.reuse ;  /* 0x0000334004117816 */ /* 0x100fe40000000000 */
[----:B------:R-:W-:Y:S02]  /*b3520*/  PRMT R14, R14, 0x3340, R0 ;  /* 0x000033400e0e7816 */ /* 0x000fe40000000000 */
[----:B--2---:R-:W-:Y:S01]  /*b3530*/  PRMT R20, R20, 0x5410, R19 ;  /* 0x0000541014147816 */ /* 0x004fe20000000013 */
[----:B----4-:R0:W-:Y:S04]  /*b3540*/  STL [R1+0x41bc], R22 ;  /* 0x0041bc1601007387 */ /* 0x0101e80000100800 */
[----:B0-----:R-:W2:Y:S04]  /*b3550*/  LDL.LU R22, [R1+0x12ac] ;  /* 0x0012ac0001167983 */ /* 0x001ea80000300800 */
        /* <DEDUP_REMOVED lines=23> */
[----:B0-----:R-:W2:Y:S04]  /*b36d0*/  LDL.LU R17, [R1+0x1768] ;  /* 0x0017680001117983 */ /* 0x001ea80000300800 */
[----:B------:R0:W-:Y:S04]  /*b36e0*/  STL [R1+0x4154], R14 ;  /* 0x0041540e01007387 */ /* 0x0001e80000100800 */
[----:B0-----:R-:W2:Y:S04]  /*b36f0*/  LDL.LU R14, [R1+0x13f8] ;  /* 0x0013f800010e7983 */ /* 0x001ea80000300800 */
[----:B------:R0:W-:Y:S04]  /*b3700*/  STL [R1+0x3f60], R0 ;  /* 0x003f600001007387 */ /* 0x0001e80000100800 */
[----:B0-----:R-:W2:Y:S04]  /*b3710*/  LDL.LU R0, [R1+0x1294] ;  /* 0x0012940001007983 */ /* 0x001ea80000300800 */
[----:B------:R-:W3:Y:S02]  /*b3720*/  LDL.LU R19, [R1+0x41c4] ;  /* 0x0041c40001137983 */ /* 0x000ee40000300800 */
[----:B---3--:R-:W-:-:S02]  /*b3730*/  PRMT R19, R19, 0x5410, R18 ;  /* 0x0000541013137816 */ /* 0x008fc40000000012 */
[----:B------:R-:W2:Y:S04]  /*b3740*/  LDL.LU R18, [R1+0x41c0] ;  /* 0x0041c00001127983 */ /* 0x000ea80000300800 */
[----:B------:R0:W-:Y:S04]  /*b3750*/  STL [R1+0x4060], R19 ;  /* 0x0040601301007387 */ /* 0x0001e80000100800 */
[----:B0-----:R-:W4:Y:S01]  /*b3760*/  LDL.LU R19, [R1+0x1298] ;  /* 0x0012980001137983 */ /* 0x001f220000300800 */
[----:B--2---:R-:W-:-:S03]  /*b3770*/  PRMT R18, R18, 0x5410, R22 ;  /* 0x0000541012127816 */ /* 0x004fc60000000016 */
[----:B------:R-:W2:Y:S04]  /*b3780*/  LDL.LU R22, [R1+0x41bc] ;  /* 0x0041bc0001167983 */ /* 0x000ea80000300800 */
[----:B------:R0:W-:Y:S04]  /*b3790*/  STL [R1+0x4064], R18 ;  /* 0x0040641201007387 */ /* 0x0001e80000100800 */
[----:B0-----:R-:W2:Y:S01]  /*b37a0*/  LDL.LU R18, [R1+0x13fc] ;  /* 0x0013fc0001127983 */ /* 0x001ea20000300800 */
[----:B----4-:R-:W-:Y:S02]  /*b37b0*/  PRMT R3, R3, 0x5410, R19 ;  /* 0x0000541003037816 */ /* 0x010fe40000000013 */
[----:B------:R-:W-:-:S02]  /*b37c0*/  PRMT R21, R21, 0x5410, R0 ;  /* 0x0000541015157816 */ /* 0x000fc40000000000 */
[----:B------:R-:W-:Y:S01]  /*b37d0*/  PRMT R23, R23, 0x5410, R26 ;  /* 0x0000541017177816 */ /* 0x000fe2000000001a */
[----:B------:R0:W-:Y:S01]  /*b37e0*/  STL [R1+0x3f64], R3 ;  /* 0x003f640301007387 */ /* 0x0001e20000100800 */
[----:B------:R-:W-:Y:S02]  /*b37f0*/  PRMT R0, R13, 0x5410, R4 ;  /* 0x000054100d007816 */ /* 0x000fe40000000004 */
[----:B------:R-:W-:Y:S02]  /*b3800*/  PRMT R2, R2, 0x5410, R16 ;  /* 0x0000541002027816 */ /* 0x000fe40000000010 */
[----:B0-----:R-:W-:-:S05]  /*b3810*/  PRMT R3, R17, 0x5410, R14 ;  /* 0x0000541011037816 */ /* 0x001fca000000000e */
[----:B------:R0:W-:Y:S02]  /*b3820*/  STL [R1+0x3e4], R3 ;  /* 0x0003e40301007387 */ /* 0x0001e40000100800 */
[----:B0-----:R-:W-:Y:S02]  /*b3830*/  PRMT R3, R15, 0x5410, R25 ;  /* 0x000054100f037816 */ /* 0x001fe40000000019 */
[----:B--2---:R-:W-:-:S05]  /*b3840*/  PRMT R22, R22, 0x5410, R18 ;  /* 0x0000541016167816 */ /* 0x004fca0000000012 */
[----:B------:R-:W-:Y:S04]  /*b3850*/  STL.64 [R1+0x3f78], R22 ;  /* 0x003f781601007387 */ /* 0x000fe80000100a00 */
[----:B------:R0:W-:Y:S04]  /*b3860*/  STL [R1+0x3e8], R0 ;  /* 0x0003e80001007387 */ /* 0x0001e80000100800 */
[----:B------:R-:W-:Y:S04]  /*b3870*/  STL.64 [R1+0x3f70], R20 ;  /* 0x003f701401007387 */ /* 0x000fe80000100a00 */
[----:B------:R1:W-:Y:S04]  /*b3880*/  STL [R1+0x1284], R3 ;  /* 0x0012840301007387 */ /* 0x0003e80000100800 */
[----:B------:R2:W-:Y:S01]  /*b3890*/  STL [R1+0x3fc0], R2 ;  /* 0x003fc00201007387 */ /* 0x0005e20000100800 */
[----:B0-----:R-:W-:-:S02]  /*b38a0*/  PRMT R0, R11, 0x5410, R29 ;  /* 0x000054100b007816 */ /* 0x001fc4000000001d */
[----:B-1----:R-:W-:Y:S02]  /*b38b0*/  PRMT R3, R6, 0x5410, R10 ;  /* 0x0000541006037816 */ /* 0x002fe4000000000a */
[----:B--2---:R-:W-:Y:S02]  /*b38c0*/  PRMT R2, R9, 0x5410, R24 ;  /* 0x0000541009027816 */ /* 0x004fe40000000018 */
[----:B------:R-:W-:Y:S01]  /*b38d0*/  PRMT R23, R12, 0x5410, R7 ;  /* 0x000054100c177816 */ /* 0x000fe20000000007 */
[----:B------:R0:W-:Y:S04]  /*b38e0*/  STL [R1+0x128c], R0 ;  /* 0x00128c0001007387 */ /* 0x0001e80000100800 */
[----:B------:R-:W-:Y:S04]  /*b38f0*/  STL [R1+0x348], R3 ;  /* 0x0003480301007387 */ /* 0x000fe80000100800 */
[----:B------:R-:W-:Y:S04]  /*b3900*/  STL [R1+0x34c], R2 ;  /* 0x00034c0201007387 */ /* 0x000fe80000100800 */
[----:B------:R-:W-:Y:S01]  /*b3910*/  STL [R1+0x4158], R23 ;  /* 0x0041581701007387 */ /* 0x000fe20000100800 */
[----:B0-----:R-:W-:-:S05]  /*b3920*/  PRMT R0, R5, 0x5410, R8 ;  /* 0x0000541005007816 */ /* 0x001fca0000000008 */
[----:B------:R-:W-:Y:S04]  /*b3930*/  STL [R1+0x350], R0 ;  /* 0x0003500001007387 */ /* 0x000fe80000100800 */
[----:B------:R-:W2:Y:S04]  /*b3940*/  LDL.LU R21, [R1+0x161c] ;  /* 0x00161c0001157983 */ /* 0x000ea80000300800 */
[----:B------:R-:W3:Y:S04]  /*b3950*/  LDL.LU R18, [R1+0x15b8] ;  /* 0x0015b80001127983 */ /* 0x000ee80000300800 */
[----:B---3--:R0:W-:Y:S04]  /*b3960*/  STL [R1+0x41a8], R18 ;  /* 0x0041a81201007387 */ /* 0x0081e80000100800 */
[----:B0-----:R-:W3:Y:S04]  /*b3970*/  LDL.LU R18, [R1+0x15e8] ;  /* 0x0015e80001127983 */ /* 0x001ee80000300800 */
[----:B---3--:R0:W-:Y:S04]  /*b3980*/  STL [R1+0x41b0], R18 ;  /* 0x0041b01201007387 */ /* 0x0081e80000100800 */
[----:B0-----:R-:W3:Y:S04]  /*b3990*/  LDL.LU R18, [R1+0x15cc] ;  /* 0x0015cc0001127983 */ /* 0x001ee80000300800 */
[----:B---3--:R0:W-:Y:S04]  /*b39a0*/  STL [R1+0x41b8], R18 ;  /* 0x0041b81201007387 */ /* 0x0081e80000100800 */
[----:B0-----:R-:W2:Y:S04]  /*b39b0*/  LDL.LU R18, [R1+0x13bc] ;  /* 0x0013bc0001127983 */ /* 0x001ea80000300800 */
[----:B------:R-:W3:Y:S04]  /*b39c0*/  LDL.LU R0, [R1+0x13ac] ;  /* 0x0013ac0001007983 */ /* 0x000ee80000300800 */
[----:B---3--:R0:W-:Y:S04]  /*b39d0*/  STL [R1+0x41a4], R0 ;  /* 0x0041a40001007387 */ /* 0x0081e80000100800 */
[----:B0-----:R-:W3:Y:S04]  /*b39e0*/  LDL.LU R0, [R1+0x2f4] ;  /* 0x0002f40001007983 */ /* 0x001ee80000300800 */
[----:B---3--:R0:W-:Y:S04]  /*b39f0*/  STL [R1+0x41ac], R0 ;  /* 0x0041ac0001007387 */ /* 0x0081e80000100800 */
[----:B0-----:R-:W3:Y:S04]  /*b3a00*/  LDL.LU R0, [R1+0x2f0] ;  /* 0x0002f00001007983 */ /* 0x001ee80000300800 */
[----:B---3--:R0:W-:Y:S04]  /*b3a10*/  STL [R1+0x41b4], R0 ;  /* 0x0041b40001007387 */ /* 0x0081e80000100800 */
[----:B0-----:R-:W3:Y:S04]  /*b3a20*/  LDL.LU R0, [R1+0x13b8] ;  /* 0x0013b80001007983 */ /* 0x001ee80000300800 */
        /* <DEDUP_REMOVED lines=14> */
[----:B0-----:R-:W2:Y:S01]  /*b3b10*/  LDL.LU R16, [R1+0x12cc] ;  /* 0x0012cc0001107983 */ /* 0x001ea20000300800 */
[----:B------:R-:W-:-:S02]  /*b3b20*/  PRMT R22, R28, 0x5410, R27 ;  /* 0x000054101c167816 */ /* 0x000fc4000000001b */
[----:B------:R-:W-:Y:S01]  /*b3b30*/  PRMT R21, R21, 0x5410, R18 ;  /* 0x0000541015157816 */ /* 0x000fe20000000012 */
[----:B--2---:R0:W-:Y:S04]  /*b3b40*/  STL [R1+0x41a0], R16 ;  /* 0x0041a01001007387 */ /* 0x0041e80000100800 */
        /* <DEDUP_REMOVED lines=17> */
[----:B------:R-:W3:Y:S02]  /*b3c60*/  LDL.LU R18, [R1+0x41b8] ;  /* 0x0041b80001127983 */ /* 0x000ee40000300800 */
[----:B---3--:R-:W-:-:S02]  /*b3c70*/  PRMT R18, R18, 0x5410, R0 ;  /* 0x0000541012127816 */ /* 0x008fc40000000000 */
[----:B------:R-:W3:Y:S04]  /*b3c80*/  LDL.LU R0, [R1+0x41b4] ;  /* 0x0041b40001007983 */ /* 0x000ee80000300800 */
[----:B------:R0:W-:Y:S04]  /*b3c90*/  STL [R1+0x2ec], R18 ;  /* 0x0002ec1201007387 */ /* 0x0001e80000100800 */
[----:B0-----:R-:W3:Y:S02]  /*b3ca0*/  LDL.LU R18, [R1+0x41b0] ;  /* 0x0041b00001127983 */ /* 0x001ee40000300800 */
[----:B---3--:R-:W-:-:S02]  /*b3cb0*/  PRMT R18, R18, 0x5410, R0 ;  /* 0x0000541012127816 */ /* 0x008fc40000000000 */
[----:B------:R-:W3:Y:S04]  /*b3cc0*/  LDL.LU R0, [R1+0x41ac] ;  /* 0x0041ac0001007983 */ /* 0x000ee80000300800 */
[----:B------:R0:W-:Y:S04]  /*b3cd0*/  STL [R1+0x2f0], R18 ;  /* 0x0002f01201007387 */ /* 0x0001e80000100800 */
[----:B0-----:R-:W3:Y:S02]  /*b3ce0*/  LDL.LU R18, [R1+0x41a8] ;  /* 0x0041a80001127983 */ /* 0x001ee40000300800 */
[----:B---3--:R-:W-:-:S02]  /*b3cf0*/  PRMT R18, R18, 0x5410, R0 ;  /* 0x0000541012127816 */ /* 0x008fc40000000000 */
[----:B------:R-:W4:Y:S04]  /*b3d00*/  LDL.LU R0, [R1+0x41a4] ;  /* 0x0041a40001007983 */ /* 0x000f280000300800 */
[----:B------:R4:W-:Y:S01]  /*b3d10*/  STL [R1+0x2f4], R18 ;  /* 0x0002f41201007387 */ /* 0x0009e20000100800 */
[----:B------:R-:W-:Y:S02]  /*b3d20*/  PRMT R9, R9, 0x5410, R24 ;  /* 0x0000541009097816 */ /* 0x000fe40000000018 */
[----:B--2---:R-:W-:Y:S02]  /*b3d30*/  PRMT R11, R11, 0x5410, R16 ;  /* 0x000054100b0b7816 */ /* 0x004fe40000000010 */
[----:B----4-:R-:W-:Y:S02]  /*b3d40*/  PRMT R18, R14, 0x5410, R0 ;  /* 0x000054100e127816 */ /* 0x010fe40000000000 */
[----:B------:R-:W-:-:S02]  /*b3d50*/  PRMT R14, R4, 0x5410, R17 ;  /* 0x00005410040e7816 */ /* 0x000fc40000000011 */
[----:B------:R-:W-:Y:S02]  /*b3d60*/  PRMT R0, R26, 0x5410, R13 ;  /* 0x000054101a007816 */ /* 0x000fe4000000000d */
[----:B------:R-:W-:Y:S01]  /*b3d70*/  PRMT R4, R29, 0x5410, R25 ;  /* 0x000054101d047816 */ /* 0x000fe20000000019 */
[----:B------:R0:W-:Y:S04]  /*b3d80*/  STL [R1+0x2f8], R18 ;  /* 0x0002f81201007387 */ /* 0x0001e80000100800 */
[----:B------:R-:W-:Y:S04]  /*b3d90*/  STL [R1+0x2fc], R14 ;  /* 0x0002fc0e01007387 */ /* 0x000fe80000100800 */
[----:B0-----:R-:W2:Y:S04]  /*b3da0*/  LDL.LU R18, [R1+0x70] ;  /* 0x0000700001127983 */ /* 0x001ea80000300800 */
[----:B------:R0:W-:Y:S04]  /*b3db0*/  STL [R1+0x300], R0 ;  /* 0x0003000001007387 */ /* 0x0001e80000100800 */
[----:B0-----:R-:W2:Y:S04]  /*b3dc0*/  LDL.LU R0, [R1+0x290] ;  /* 0x0002900001007983 */ /* 0x001ea80000300800 */
[----:B------:R0:W-:Y:S04]  /*b3dd0*/  STL [R1+0x2b4], R4 ;  /* 0x0002b40401007387 */ /* 0x0001e80000100800 */
[----:B------:R-:W3:Y:S04]  /*b3de0*/  LDL.LU R14, [R1+0x6c] ;  /* 0x00006c00010e7983 */ /* 0x000ee80000300800 */
[----:B------:R-:W3:Y:S04]  /*b3df0*/  LDL.LU R17, [R1+0x278] ;  /* 0x0002780001117983 */ /* 0x000ee80000300800 */
[----:B0-----:R-:W4:Y:S04]  /*b3e00*/  LDL.LU R4, [R1+0x68] ;  /* 0x0000680001047983 */ /* 0x001f280000300800 */
[----:B------:R-:W4:Y:S04]  /*b3e10*/  LDL.LU R13, [R1+0x288] ;  /* 0x00028800010d7983 */ /* 0x000f280000300800 */
[----:B------:R-:W2:Y:S04]  /*b3e20*/  LDL.LU R26, [R1+0x64] ;  /* 0x00006400011a7983 */ /* 0x000ea80000300800 */
[----:B------:R-:W2:Y:S04]  /*b3e30*/  LDL.LU R25, [R1+0x60] ;  /* 0x0000600001197983 */ /* 0x000ea80000300800 */
[----:B------:R-:W2:Y:S04]  /*b3e40*/  LDL.LU R29, [R1+0x2d4] ;  /* 0x0002d400011d7983 */ /* 0x000ea80000300800 */
[----:B------:R0:W-:Y:S04]  /*b3e50*/  STL [R1+0x2b8], R9 ;  /* 0x0002b80901007387 */ /* 0x0001e80000100800 */
[----:B------:R-:W2:Y:S04]  /*b3e60*/  LDL.LU R24, [R1+0x5c] ;  /* 0x00005c0001187983 */ /* 0x000ea80000300800 */
[----:B0-----:R-:W2:Y:S04]  /*b3e70*/  LDL.LU R9, [R1+0x270] ;  /* 0x0002700001097983 */ /* 0x001ea80000300800 */
[----:B------:R-:W2:Y:S04]  /*b3e80*/  LDL.LU R16, [R1+0x41a0] ;  /* 0x0041a00001107983 */ /* 0x000ea80000300800 */
[----:B------:R0:W-:Y:S04]  /*b3e90*/  STL [R1+0x2bc], R11 ;  /* 0x0002bc0b01007387 */ /* 0x0001e80000100800 */
[----:B0-----:R-:W2:Y:S02]  /*b3ea0*/  LDL.LU R11, [R1+0x419c] ;  /* 0x00419c00010b7983 */ /* 0x001ea40000300800 */
[----:B--2---:R-:W-:-:S02]  /*b3eb0*/  PRMT R11, R11, 0x5410, R16 ;  /* 0x000054100b0b7816 */ /* 0x004fc40000000010 */
[----:B------:R-:W2:Y:S04]  /*b3ec0*/  LDL.LU R16, [R1+0x4198] ;  /* 0x0041980001107983 */ /* 0x000ea80000300800 */
[----:B------:R0:W-:Y:S01]  /*b3ed0*/  STL [R1+0x2dc], R11 ;  /* 0x0002dc0b01007387 */ /* 0x0001e20000100800 */
[----:B------:R-:W-:Y:S02]  /*b3ee0*/  PRMT R22, R23, 0x5410, R22 ;  /* 0x0000541017167816 */ /* 0x000fe40000000016 */
[----:B------:R-:W-:Y:S01]  /*b3ef0*/  PRMT R20, R20, 0x5410, R2 ;  /* 0x0000541014147816 */ /* 0x000fe20000000002 */
[----:B0-----:R-:W3:Y:S01]  /*b3f00*/  LDL.LU R11, [R1+0x4194] ;  /* 0x00419400010b7983 */ /* 0x001ee20000300800 */
[----:B------:R-:W-:Y:S02]  /*b3f10*/  PRMT R3, R19, 0x5410, R3 ;  /* 0x0000541013037816 */ /* 0x000fe40000000003 */
[----:B------:R-:W-:-:S02]  /*b3f20*/  PRMT R2, R10, 0x5410, R15 ;  /* 0x000054100a027816 */ /* 0x000fc4000000000f */
[----:B------:R-:W-:Y:S02]  /*b3f30*/  PRMT R6, R8, 0x5410, R6 ;  /* 0x0000541008067816 */ /* 0x000fe40000000006 */
[----:B--2---:R-:W-:Y:S02]  /*b3f40*/  PRMT R28, R28, 0x5410, R16 ;  /* 0x000054101c1c7816 */ /* 0x004fe40000000010 */
[----:B------:R-:W2:Y:S04]  /*b3f50*/  LDL.LU R16, [R1+0x4190] ;  /* 0x0041900001107983 */ /* 0x000ea80000300800 */
[----:B------:R0:W-:Y:S04]  /*b3f60*/  STL [R1+0x2e0], R28 ;  /* 0x0002e01c01007387 */ /* 0x0001e80000100800 */
[----:B0-----:R-:W2:Y:S04]  /*b3f70*/  LDL.LU R28, [R1+0x418c] ;  /* 0x00418c00011c7983 */ /* 0x001ea80000300800 */
[----:B------:R-:W-:Y:S04]  /*b3f80*/  STL [R1+0x2d8], R22 ;  /* 0x0002d81601007387 */ /* 0x000fe80000100800 */
[----:B------:R-:W-:Y:S04]  /*b3f90*/  STL [R1+0x2a4], R20 ;  /* 0x0002a41401007387 */ /* 0x000fe80000100800 */
[----:B------:R0:W-:Y:S04]  /*b3fa0*/  STL [R1+0x2a0], R3 ;  /* 0x0002a00301007387 */ /* 0x0001e80000100800 */
[----:B------:R1:W-:Y:S04]  /*b3fb0*/  STL [R1+0x2a8], R2 ;  /* 0x0002a80201007387 */ /* 0x0003e80000100800 */
[----:B------:R3:W-:Y:S04]  /*b3fc0*/  STL [R1+0x29c], R6 ;  /* 0x00029c0601007387 */ /* 0x0007e80000100800 */
[----:B------:R-:W2:Y:S01]  /*b3fd0*/  LDL.LU R19, [R1+0x58] ;  /* 0x0000580001137983 */ /* 0x000ea20000300800 */
[----:B0-----:R-:W-:-:S02]  /*b3fe0*/  PRMT R3, R7, 0x5410, R5 ;  /* 0x0000541007037816 */ /* 0x001fc40000000005 */
[----:B-1----:R-:W-:-:S03]  /*b3ff0*/  PRMT R2, R27, 0x5410, R12 ;  /* 0x000054101b027816 */ /* 0x002fc6000000000c */
[----:B------:R-:W-:Y:S04]  /*b4000*/  STL [R1+0x298], R3 ;  /* 0x0002980301007387 */ /* 0x000fe80000100800 */
[----:B------:R-:W2:Y:S04]  /*b4010*/  LDL.LU R15, [R1+0x2d0] ;  /* 0x0002d000010f7983 */ /* 0x000ea80000300800 */
[----:B------:R0:W-:Y:S04]  /*b4020*/  STL [R1+0x294], R2 ;  /* 0x0002940201007387 */ /* 0x0001e80000100800 */
[----:B------:R-:W2:Y:S04]  /*b4030*/  LDL.LU R10, [R1+0x54] ;  /* 0x00005400010a7983 */ /* 0x000ea80000300800 */
[----:B------:R-:W2:Y:S04]  /*b4040*/  LDL.LU R20, [R1+0x2c8] ;  /* 0x0002c80001147983 */ /* 0x000ea80000300800 */
[----:B---3--:R-:W3:Y:S04]  /*b4050*/  LDL.LU R6, [R1+0x3c] ;  /* 0x00003c0001067983 */ /* 0x008ee80000300800 */
[----:B------:R-:W3:Y:S04]  /*b4060*/  LDL.LU R8, [R1+0x264] ;  /* 0x0002640001087983 */ /* 0x000ee80000300800 */
[----:B------:R-:W3:Y:S04]  /*b4070*/  LDL.LU R5, [R1+0x10] ;  /* 0x0000100001057983 */ /* 0x000ee80000300800 */
[----:B------:R-:W3:Y:S04]  /*b4080*/  LDL.LU R7, [R1+0x260] ;  /* 0x0002600001077983 */ /* 0x000ee80000300800 */
[----:B------:R-:W3:Y:S04]  /*b4090*/  LDL.LU R12, [R1+0xc] ;  /* 0x00000c00010c7983 */ /* 0x000ee80000300800 */
[----:B------:R-:W3:Y:S01]  /*b40a0*/  LDL.LU R27, [R1+0x2c0] ;  /* 0x0002c000011b7983 */ /* 0x000ee20000300800 */
[----:B------:R-:W-:-:S02]  /*b40b0*/  PRMT R18, R0, 0x5410, R18 ;  /* 0x0000541000127816 */ /* 0x000fc40000000012 */
[----:B------:R-:W-:Y:S01]  /*b40c0*/  PRMT R0, R17, 0x5410, R14 ;  /* 0x0000541011007816 */ /* 0x000fe2000000000e */
[----:B0-----:R-:W3:Y:S01]  /*b40d0*/  LDL.LU R2, [R1+0x8] ;  /* 0x0000080001027983 */ /* 0x001ee20000300800 */
[----:B----4-:R-:W-:-:S03]  /*b40e0*/  PRMT R4, R13, 0x5410, R4 ;  /* 0x000054100d047816 */ /* 0x010fc60000000004 */
[----:B------:R-:W4:Y:S04]  /*b40f0*/  LDL.LU R3, [R1+0x2b0] ;  /* 0x0002b00001037983 */ /* 0x000f280000300800 */
[----:B------:R-:W-:Y:S04]  /*b4100*/  STL [R1+0x290], R18 ;  /* 0x0002901201007387 */ /* 0x000fe80000100800 */
[----:B------:R0:W-:Y:S01]  /*b4110*/  STL [R1+0x284], R0 ;  /* 0x0002840001007387 */ /* 0x0001e20000100800 */
[----:B------:R-:W-:-:S03]  /*b4120*/  PRMT R13, R29, 0x5410, R25 ;  /* 0x000054101d0d7816 */ /* 0x000fc60000000019 */
[----:B0-----:R-:W4:Y:S04]  /*b4130*/  LDL.LU R0, [R1+0x28c] ;  /* 0x00028c0001007983 */ /* 0x001f280000300800 */
[----:B------:R0:W-:Y:S02]  /*b4140*/  STL [R1+0x27c], R4 ;  /* 0x00027c0401007387 */ /* 0x0001e40000100800 */
[----:B0-----:R-:W-:Y:S02]  /*b4150*/  PRMT R4, R9, 0x5410, R24 ;  /* 0x0000541009047816 */ /* 0x001fe40000000018 */
[----:B--2---:R-:W-:-:S05]  /*b4160*/  PRMT R28, R28, 0x5410, R26 ;  /* 0x000054101c1c7816 */ /* 0x004fca000000001a */
[----:B------:R0:W-:Y:S04]  /*b4170*/  STL [R1+0x40cc], R28 ;  /* 0x0040cc1c01007387 */ /* 0x0001e80000100800 */
[----:B0-----:R-:W4:Y:S04]  /*b4180*/  LDL.LU R28, [R1] ;  /* 0x00000000011c7983 */ /* 0x001f280000300800 */
[----:B------:R-:W2:Y:S04]  /*b4190*/  LDL.LU R9, [R1+0x26c] ;  /* 0x00026c0001097983 */ /* 0x000ea80000300800 */
[----:B------:R-:W-:Y:S04]  /*b41a0*/  STL [R1+0x278], R13 ;  /* 0x0002780d01007387 */ /* 0x000fe80000100800 */
[----:B------:R-:W2:Y:S04]  /*b41b0*/  LDL.LU R24, [R1+0x2c4] ;  /* 0x0002c40001187983 */ /* 0x000ea80000300800 */
[----:B------:R0:W-:Y:S01]  /*b41c0*/  STL [R1+0x280], R4 ;  /* 0x0002800401007387 */ /* 0x0001e20000100800 */
[----:B------:R-:W-:-:S03]  /*b41d0*/  PRMT R19, R15, 0x5410, R19 ;  /* 0x000054100f137816 */ /* 0x000fc60000000013 */
        /* <DEDUP_REMOVED lines=10> */
[----:B------:R-:W-:-:S03]  /*b4280*/  PRMT R20, R20, 0x5410, R10 ;  /* 0x0000541014147816 */ /* 0x000fc6000000000a */
[----:B------:R-:W2:Y:S04]  /*b4290*/  LDL.LU R15, [R1+0x40] ;  /* 0x00004000010f7983 */ /* 0x000ea80000300800 */
[----:B------:R0:W-:Y:S01]  /*b42a0*/  STL [R1+0x270], R19 ;  /* 0x0002701301007387 */ /* 0x0001e20000100800 */
[----:B---3--:R-:W-:Y:S02]  /*b42b0*/  PRMT R8, R8, 0x5410, R6 ;  /* 0x0000541008087816 */ /* 0x008fe40000000006 */
[----:B------:R-:W-:Y:S02]  /*b42c0*/  PRMT R7, R7, 0x5410, R5 ;  /* 0x0000541007077816 */ /* 0x000fe40000000005 */
[----:B------:R-:W-:Y:S01]  /*b42d0*/  PRMT R27, R27, 0x5410, R12 ;  /* 0x000054101b1b7816 */ /* 0x000fe2000000000c */
[----:B0-----:R-:W3:Y:S04]  /*b42e0*/  LDL.LU R19, [R1+0x158c] ;  /* 0x00158c0001137983 */ /* 0x001ee80000300800 */
[----:B------:R-:W2:Y:S04]  /*b42f0*/  LDL.LU R10, [R1+0x4188] ;  /* 0x00418800010a7983 */ /* 0x000ea80000300800 */
[----:B------:R0:W-:Y:S04]  /*b4300*/  STL [R1+0x274], R20 ;  /* 0x0002741401007387 */ /* 0x0001e80000100800 */
[----:B0-----:R-:W2:Y:S04]  /*b4310*/  LDL.LU R20, [R1+0x28] ;  /* 0x0000280001147983 */ /* 0x001ea80000300800 */
[----:B------:R-:W2:Y:S04]  /*b4320*/  LDL.LU R6, [R1+0x4184] ;  /* 0x0041840001067983 */ /* 0x000ea80000300800 */
[----:B------:R0:W-:Y:S04]  /*b4330*/  STL [R1+0x264], R8 ;  /* 0x0002640801007387 */ /* 0x0001e80000100800 */
[----:B0-----:R-:W2:Y:S04]  /*b4340*/  LDL.LU R8, [R1+0x4180] ;  /* 0x0041800001087983 */ /* 0x001ea80000300800 */
[----:B------:R-:W2:Y:S04]  /*b4350*/  LDL.LU R5, [R1+0x417c] ;  /* 0x00417c0001057983 */ /* 0x000ea80000300800 */
[----:B------:R0:W-:Y:S04]  /*b4360*/  STL [R1+0x260], R7 ;  /* 0x0002600701007387 */ /* 0x0001e80000100800 */
[----:B0-----:R-:W3:Y:S04]  /*b4370*/  LDL.LU R7, [R1+0x4178] ;  /* 0x0041780001077983 */ /* 0x001ee80000300800 */
[----:B------:R-:W3:Y:S04]  /*b4380*/  LDL.LU R12, [R1+0x4174] ;  /* 0x00417400010c7983 */ /* 0x000ee80000300800 */
[----:B------:R0:W-:Y:S04]  /*b4390*/  STL [R1+0x3c], R27 ;  /* 0x00003c1b01007387 */ /* 0x0001e80000100800 */
[----:B0-----:R-:W3:Y:S01]  /*b43a0*/  LDL.LU R27, [R1+0x4170] ;  /* 0x00417000011b7983 */ /* 0x001ee20000300800 */
[----:B----4-:R-:W-:-:S02]  /*b43b0*/  PRMT R28, R3, 0x5410, R28 ;  /* 0x00005410031c7816 */ /* 0x010fc4000000001c */
[----:B--2---:R-:W-:Y:S02]  /*b43c0*/  PRMT R0, R0, 0x5410, R5 ;  /* 0x0000541000007816 */ /* 0x004fe40000000005 */
[----:B------:R-:W-:Y:S02]  /*b43d0*/  PRMT R8, R9, 0x5410, R8 ;  /* 0x0000541009087816 */ /* 0x000fe40000000008 */
[----:B---3--:R-:W-:Y:S02]  /*b43e0*/  PRMT R12, R12, 0x5410, R7 ;  /* 0x000054100c0c7816 */ /* 0x008fe40000000007 */
[----:B------:R-:W-:Y:S02]  /*b43f0*/  PRMT R27, R27, 0x5410, R2 ;  /* 0x000054101b1b7816 */ /* 0x000fe40000000002 */
[----:B------:R-:W2:Y:S04]  /*b4400*/  LDL.LU R2, [R1+0x1688] ;  /* 0x0016880001027983 */ /* 0x000ea80000300800 */
[----:B------:R0:W-:Y:S04]  /*b4410*/  STL [R1+0x4100], R27 ;  /* 0x0041001b01007387 */ /* 0x0001e80000100800 */
[----:B0-----:R-:W3:Y:S04]  /*b4420*/  LDL.LU R27, [R1+0x15bc] ;  /* 0x0015bc00011b7983 */ /* 0x001ee80000300800 */
[----:B------:R-:W4:Y:S04]  /*b4430*/  LDL.LU R3, [R1+0x16e8] ;  /* 0x0016e80001037983 */ /* 0x000f280000300800 */
[----:B------:R-:W2:Y:S04]  /*b4440*/  LDL.LU R7, [R1+0x30c] ;  /* 0x00030c0001077983 */ /* 0x000ea80000300800 */
[----:B------:R-:W2:Y:S04]  /*b4450*/  LDL.LU R5, [R1+0x308] ;  /* 0x0003080001057983 */ /* 0x000ea80000300800 */
[----:B------:R0:W-:Y:S04]  /*b4460*/  STL [R1+0x8], R0 ;  /* 0x0000080001007387 */ /* 0x0001e80000100800 */
[----:B0-----:R-:W2:Y:S04]  /*b4470*/  LDL.LU R0, [R1+0x175c] ;  /* 0x00175c0001007983 */ /* 0x001ea80000300800 */
[----:B------:R-:W2:Y:S02]  /*b4480*/  LDL.LU R9, [R1+0x416c] ;  /* 0x00416c0001097983 */ /* 0x000ea40000300800 */
[----:B--2---:R-:W-:-:S02]  /*b4490*/  PRMT R9, R24, 0x5410, R9 ;  /* 0x0000541018097816 */ /* 0x004fc40000000009 */
[----:B------:R-:W2:Y:S01]  /*b44a0*/  LDL.LU R24, [R1+0x4168] ;  /* 0x0041680001187983 */ /* 0x000ea20000300800 */
[----:B------:R-:W-:Y:S02]  /*b44b0*/  PRMT R10, R4, 0x5410, R10 ;  /* 0x00005410040a7816 */ /* 0x000fe4000000000a */
[----:B--2---:R-:W-:Y:S02]  /*b44c0*/  PRMT R24, R24, 0x5410, R6 ;  /* 0x0000541018187816 */ /* 0x004fe40000000006 */
[----:B------:R-:W2:Y:S01]  /*b44d0*/  LDL.LU R6, [R1+0x304] ;  /* 0x0003040001067983 */ /* 0x000ea20000300800 */
[----:B------:R-:W-:-:S03]  /*b44e0*/  PRMT R4, R16, 0x5410, R11 ;  /* 0x0000541010047816 */ /* 0x000fc6000000000b */
[----:B------:R-:W3:Y:S04]  /*b44f0*/  LDL.LU R11, [R1+0x2c] ;  /* 0x00002c00010b7983 */ /* 0x000ee80000300800 */
[----:B------:R-:W3:Y:S01]  /*b4500*/  LDL.LU R16, [R1+0x17dc] ;  /* 0x0017dc0001107983 */ /* 0x000ee20000300800 */
[----:B------:R-:W-:Y:S02]  /*b4510*/  PRMT R5, R5, 0x5410, R29 ;  /* 0x0000541005057816 */ /* 0x000fe4000000001d */
[----:B--2---:R-:W-:Y:S02]  /*b4520*/  PRMT R6, R6, 0x5410, R22 ;  /* 0x0000541006067816 */ /* 0x004fe40000000016 */
[----:B------:R-:W2:Y:S04]  /*b4530*/  LDL.LU R22, [R1+0x4164] ;  /* 0x0041640001167983 */ /* 0x000ea80000300800 */
[----:B------:R-:W2:Y:S01]  /*b4540*/  LDL.LU R29, [R1+0x4160] ;  /* 0x00416000011d7983 */ /* 0x000ea20000300800 */
[----:B------:R-:W-:-:S02]  /*b4550*/  PRMT R17, R17, 0x5410, R14 ;  /* 0x0000541011117816 */ /* 0x000fc4000000000e */
[----:B--2---:R-:W-:Y:S02]  /*b4560*/  PRMT R7, R7, 0x5410, R29 ;  /* 0x0000541007077816 */ /* 0x004fe4000000001d */
[----:B------:R-:W2:Y:S01]  /*b4570*/  LDL.LU R29, [R1+0x415c] ;  /* 0x00415c00011d7983 */ /* 0x000ea20000300800 */
[----:B------:R-:W-:Y:S02]  /*b4580*/  PRMT R26, R26, 0x5410, R13 ;  /* 0x000054101a1a7816 */ /* 0x000fe4000000000d */
[----:B------:R-:W-:Y:S02]  /*b4590*/  PRMT R18, R18, 0x5410, R25 ;  /* 0x0000541012127816 */ /* 0x000fe40000000019 */
[----:B------:R-:W-:Y:S02]  /*b45a0*/  PRMT R19, R19, 0x5410, R15 ;  /* 0x0000541013137816 */ /* 0x000fe4000000000f */
[----:B--2---:R-:W-:Y:S02]  /*b45b0*/  PRMT R29, R29, 0x5410, R23 ;  /* 0x000054101d1d7816 */ /* 0x004fe40000000017 */
[----:B------:R-:W2:Y:S04]  /*b45c0*/  LDL.LU R23, [R1+0x4158] ;  /* 0x0041580001177983 */ /* 0x000ea80000300800 */
[----:B------:R-:W2:Y:S04]  /*b45d0*/  LDL.LU R14, [R1+0x4154] ;  /* 0x00415400010e7983 */ /* 0x000ea80000300800 */
[----:B------:R0:W-:Y:S04]  /*b45e0*/  STL [R1+0x26c], R17 ;  /* 0x00026c1101007387 */ /* 0x0001e80000100800 */
[----:B0-----:R-:W2:Y:S04]  /*b45f0*/  LDL.LU R17, [R1+0x4150] ;  /* 0x0041500001117983 */ /* 0x001ea80000300800 */
[----:B------:R-:W2:Y:S04]  /*b4600*/  LDL.LU R13, [R1+0x414c] ;  /* 0x00414c00010d7983 */ /* 0x000ea80000300800 */
[----:B------:R0:W-:Y:S04]  /*b4610*/  STL [R1+0x28c], R26 ;  /* 0x00028c1a01007387 */ /* 0x0001e80000100800 */
[----:B0-----:R-:W4:Y:S04]  /*b4620*/  LDL.LU R26, [R1+0x4148] ;  /* 0x00414800011a7983 */ /* 0x001f280000300800 */
[----:B------:R-:W2:Y:S04]  /*b4630*/  LDL.LU R25, [R1+0x4144] ;  /* 0x0041440001197983 */ /* 0x000ea80000300800 */
[----:B------:R0:W-:Y:S04]  /*b4640*/  STL [R1+0x40b8], R18 ;  /* 0x0040b81201007387 */ /* 0x0001e80000100800 */
[----:B0-----:R-:W2:Y:S04]  /*b4650*/  LDL.LU R18, [R1+0x314] ;  /* 0x0003140001127983 */ /* 0x001ea80000300800 */
[----:B------:R-:W2:Y:S04]  /*b4660*/  LDL.LU R15, [R1+0x4140] ;  /* 0x00414000010f7983 */ /* 0x000ea80000300800 */
[----:B------:R0:W-:Y:S04]  /*b4670*/  STL [R1+0x40bc], R19 ;  /* 0x0040bc1301007387 */ /* 0x0001e80000100800 */
[----:B0-----:R-:W4:Y:S01]  /*b4680*/  LDL.LU R19, [R1+0x34] ;  /* 0x0000340001137983 */ /* 0x001f220000300800 */
[----:B---3--:R-:W-:-:S02]  /*b4690*/  PRMT R11, R27, 0x5410, R11 ;  /* 0x000054101b0b7816 */ /* 0x008fc4000000000b */
[----:B--2---:R-:W-:Y:S02]  /*b46a0*/  PRMT R20, R15, 0x5410, R20 ;  /* 0x000054100f147816 */ /* 0x004fe40000000014 */
[----:B----4-:R-:W-:Y:S02]  /*b46b0*/  PRMT R19, R18, 0x5410, R19 ;  /* 0x0000541012137816 */ /* 0x010fe40000000013 */
[----:B------:R-:W2:Y:S04]  /*b46c0*/  LDL.LU R18, [R1+0x13e0] ;  /* 0x0013e00001127983 */ /* 0x000ea80000300800 */
[----:B------:R-:W-:Y:S04]  /*b46d0*/  STL [R1+0x2d4], R19 ;  /* 0x0002d41301007387 */ /* 0x000fe80000100800 */
[----:B------:R0:W-:Y:S04]  /*b46e0*/  STL [R1+0x2d0], R11 ;  /* 0x0002d00b01007387 */ /* 0x0001e80000100800 */
[----:B------:R-:W3:Y:S04]  /*b46f0*/  LDL.LU R15, [R1+0x413c] ;  /* 0x00413c00010f7983 */ /* 0x000ee80000300800 */
[----:B0-----:R-:W4:Y:S04]  /*b4700*/  LDL.LU R11, [R1+0x13d8] ;  /* 0x0013d800010b7983 */ /* 0x001f280000300800 */
[----:B------:R-:W-:Y:S04]  /*b4710*/  STL.64 [R1+0x3fd0], R22 ;  /* 0x003fd01601007387 */ /* 0x000fe80000100a00 */
[----:B------:R0:W-:Y:S04]  /*b4720*/  STL.64 [R1+0x3fc8], R20 ;  /* 0x003fc81401007387 */ /* 0x0001e80000100a00 */
[----:B0-----:R-:W2:Y:S04]  /*b4730*/  LDL.LU R20, [R1+0x13b0] ;  /* 0x0013b00001147983 */ /* 0x001ea80000300800 */
[----:B------:R-:W2:Y:S01]  /*b4740*/  LDL.LU R21, [R1+0x3cc] ;  /* 0x0003cc0001157983 */ /* 0x000ea20000300800 */
[----:B------:R-:W-:-:S02]  /*b4750*/  PRMT R2, R2, 0x5410, R25 ;  /* 0x0000541002027816 */ /* 0x000fc40000000019 */
[----:B------:R-:W-:Y:S01]  /*b4760*/  PRMT R3, R3, 0x5410, R26 ;  /* 0x0000541003037816 */ /* 0x000fe2000000001a */
[----:B------:R-:W2:Y:S04]  /*b4770*/  LDL.LU R25, [R1+0x4138] ;  /* 0x0041380001197983 */ /* 0x000ea80000300800 */
[----:B------:R-:W-:Y:S01]  /*b4780*/  STL [R1+0x40c0], R2 ;  /* 0x0040c00201007387 */ /* 0x000fe20000100800 */
[----:B------:R-:W-:-:S03]  /*b4790*/  PRMT R0, R0, 0x5410, R13 ;  /* 0x0000541000007816 */ /* 0x000fc6000000000d */
[----:B------:R-:W2:Y:S04]  /*b47a0*/  LDL.LU R26, [R1+0x4134] ;  /* 0x00413400011a7983 */ /* 0x000ea80000300800 */
[----:B------:R0:W-:Y:S01]  /*b47b0*/  STL [R1+0x40c4], R3 ;  /* 0x0040c40301007387 */ /* 0x0001e20000100800 */
[----:B------:R-:W-:-:S03]  /*b47c0*/  PRMT R16, R16, 0x5410, R14 ;  /* 0x0000541010107816 */ /* 0x000fc6000000000e */
[----:B0-----:R-:W4:Y:S04]  /*b47d0*/  LDL.LU R3, [R1+0x13e8] ;  /* 0x0013e80001037983 */ /* 0x001f280000300800 */
[----:B------:R-:W4:Y:S04]  /*b47e0*/  LDL.LU R13, [R1+0x4130] ;  /* 0x00413000010d7983 */ /* 0x000f280000300800 */
[----:B------:R0:W-:Y:S04]  /*b47f0*/  STL [R1+0x40c8], R0 ;  /* 0x0040c80001007387 */ /* 0x0001e80000100800 */
[----:B0-----:R-:W4:Y:S01]  /*b4800*/  LDL.LU R0, [R1+0x13b4] ;  /* 0x0013b40001007983 */ /* 0x001f220000300800 */
[----:B---3--:R-:W-:-:S03]  /*b4810*/  PRMT R15, R15, 0x5410, R17 ;  /* 0x000054100f0f7816 */ /* 0x008fc60000000011 */
[----:B------:R-:W3:Y:S04]  /*b4820*/  LDL.LU R17, [R1+0x412c] ;  /* 0x00412c0001117983 */ /* 0x000ee80000300800 */
[----:B------:R0:W-:Y:S04]  /*b4830*/  STL [R1+0x3f68], R15 ;  /* 0x003f680f01007387 */ /* 0x0001e80000100800 */
[----:B0-----:R-:W3:Y:S04]  /*b4840*/  LDL.LU R15, [R1+0x13e4] ;  /* 0x0013e400010f7983 */ /* 0x001ee80000300800 */
[----:B------:R-:W3:Y:S04]  /*b4850*/  LDL.LU R14, [R1+0x4128] ;  /* 0x00412800010e7983 */ /* 0x000ee80000300800 */
[----:B------:R-:W3:Y:S04]  /*b4860*/  LDL.LU R2, [R1+0x1aec] ;  /* 0x001aec0001027983 */ /* 0x000ee80000300800 */
[----:B------:R-:W3:Y:S04]  /*b4870*/  LDL.LU R22, [R1+0x1ad8] ;  /* 0x001ad80001167983 */ /* 0x000ee80000300800 */
[----:B------:R-:W3:Y:S04]  /*b4880*/  LDL.LU R23, [R1+0x1a0c] ;  /* 0x001a0c0001177983 */ /* 0x000ee80000300800 */
[----:B------:R-:W3:Y:S04]  /*b4890*/  LDL.LU R19, [R1+0x19f8] ;  /* 0x0019f80001137983 */ /* 0x000ee80000300800 */
[----:B------:R-:W3:Y:S04]  /*b48a0*/  LDL.LU R27, [R1+0x1418] ;  /* 0x00141800011b7983 */ /* 0x000ee80000300800 */
[----:B------:R0:W-:Y:S01]  /*b48b0*/  STL [R1+0x40d0], R16 ;  /* 0x0040d01001007387 */ /* 0x0001e20000100800 */
[----:B--2---:R-:W-:-:S02]  /*b48c0*/  PRMT R9, R9, 0x5210, R20 ;  /* 0x0000521009097816 */ /* 0x004fc40000000014 */
[----:B------:R-:W-:Y:S01]  /*b48d0*/  PRMT R10, R10, 0x5210, R21 ;  /* 0x000052100a0a7816 */ /* 0x000fe20000000015 */
[----:B0-----:R-:W2:Y:S04]  /*b48e0*/  LDL.LU R16, [R1+0x13dc] ;  /* 0x0013dc0001107983 */ /* 0x001ea80000300800 */
[----:B------:R-:W2:Y:S04]  /*b48f0*/  LDL.LU R21, [R1+0x1414] ;  /* 0x0014140001157983 */ /* 0x000ea80000300800 */
[----:B------:R-:W2:Y:S01]  /*b4900*/  LDL.LU R20, [R1+0x1408] ;  /* 0x0014080001147983 */ /* 0x000ea20000300800 */
[----:B------:R-:W-:-:S02]  /*b4910*/  PRMT R5, R5, 0x5210, R18 ;  /* 0x0000521005057816 */ /* 0x000fc40000000012 */
[----:B----4-:R-:W-:Y:S02]  /*b4920*/  PRMT R7, R7, 0x5210, R3 ;  /* 0x0000521007077816 */ /* 0x010fe40000000003 */
[----:B------:R-:W-:Y:S02]  /*b4930*/  PRMT R11, R24, 0x5210, R11 ;  /* 0x00005210180b7816 */ /* 0x000fe4000000000b */
[----:B------:R-:W-:Y:S01]  /*b4940*/  PRMT R8, R8, 0x5210, R0 ;  /* 0x0000521008087816 */ /* 0x000fe20000000000 */
[----:B---3--:R-:W-:Y:S04]  /*b4950*/  STL.64 [R1+0x4120], R22 ;  /* 0x0041201601007387 */ /* 0x008fe80000100a00 */
[----:B--2---:R-:W-:Y:S04]  /*b4960*/  STL.64 [R1+0x4118], R20 ;  /* 0x0041181401007387 */ /* 0x004fe80000100a00 */
[----:B------:R-:W0:Y:S01]  /*b4970*/  LDS.128 R20, [R14] ;  /* 0x000000000e147984 */ /* 0x000e220000000c00 */
[----:B------:R-:W-:Y:S01]  /*b4980*/  BAR.SYNC.DEFER_BLOCKING 0x0 ;  /* 0x0000000000007b1d */ /* 0x000fe20000010000 */
[----:B------:R-:W-:-:S02]  /*b4990*/  PRMT R4, R4, 0x5210, R16 ;  /* 0x0000521004047816 */ /* 0x000fc40000000010 */
[----:B------:R-:W-:-:S03]  /*b49a0*/  PRMT R6, R6, 0x5210, R15 ;  /* 0x0000521006067816 */ /* 0x000fc6000000000f */
[----:B------:R-:W2:Y:S04]  /*b49b0*/  LDL.LU R0, [R1+0x1404] ;  /* 0x0014040001007983 */ /* 0x000ea80000300800 */
[----:B------:R-:W3:Y:S04]  /*b49c0*/  LDL.LU R18, [R1+0x328] ;  /* 0x0003280001127983 */ /* 0x000ee80000300800 */
[----:B------:R-:W-:Y:S01]  /*b49d0*/  STSM.16.M88.4 [R17], R4 ;  /* 0x0000000411007844 */ /* 0x000fe20000000200 */
[----:B------:R-:W-:Y:S06]  /*b49e0*/  BAR.SYNC.DEFER_BLOCKING 0x0 ;  /* 0x0000000000007b1d */ /* 0x000fec0000010000 */
[----:B0-----:R-:W-:Y:S04]  /*b49f0*/  STL [R1+0x80], R20 ;  /* 0x0000801401007387 */ /* 0x001fe80000100800 */
[----:B------:R-:W-:Y:S01]  /*b4a00*/  STL.64 [R1+0x88], R22 ;  /* 0x0000881601007387 */ /* 0x000fe20000100a00 */
[----:B------:R-:W-:-:S03]  /*b4a10*/  IMAD.MOV.U32 R24, RZ, RZ, R21 ;  /* 0x000000ffff187224 */ /* 0x000fc600078e0015 */
[----:B------:R-:W0:Y:S04]  /*b4a20*/  LDS.128 R20, [R14] ;  /* 0x000000000e147984 */ /* 0x000e280000000c00 */
[----:B------:R1:W-:Y:S01]  /*b4a30*/  STL [R1+0x3d9c], R24 ;  /* 0x003d9c1801007387 */ /* 0x0003e20000100800 */
[----:B------:R-:W-:Y:S06]  /*b4a40*/  BAR.SYNC.DEFER_BLOCKING 0x0 ;  /* 0x0000000000007b1d */ /* 0x000fec0000010000 */
[----:B-1----:R-:W4:Y:S04]  /*b4a50*/  LDL.LU R24, [R1+0x330] ;  /* 0x0003300001187983 */ /* 0x002f280000300800 */
[----:B------:R-:W2:Y:S04]  /*b4a60*/  LDL.LU R5, [R1+0x360] ;  /* 0x0003600001057983 */ /* 0x000ea80000300800 */
[----:B------:R-:W2:Y:S04]  /*b4a70*/  LDL.LU R6, [R1+0x33c] ;  /* 0x00033c0001067983 */ /* 0x000ea80000300800 */
[----:B------:R-:W2:Y:S04]  /*b4a80*/  LDL.LU R7, [R1+0x338] ;  /* 0x0003380001077983 */ /* 0x000ea80000300800 */
[----:B0-----:R-:W-:Y:S04]  /*b4a90*/  STL.64 [R1+0x70], R20 ;  /* 0x0000701401007387 */ /* 0x001fe80000100a00 */
[----:B------:R0:W-:Y:S04]  /*b4aa0*/  STL.64 [R1+0x78], R22 ;  /* 0x0000781601007387 */ /* 0x0001e80000100a00 */
[----:B0-----:R-:W2:Y:S04]  /*b4ab0*/  LDL.LU.64 R22, [R1+0x4120] ;  /* 0x0041200001167983 */ /* 0x001ea80000300a00 */
[----:B------:R-:W3:Y:S04]  /*b4ac0*/  LDL.LU.64 R20, [R1+0x4118] ;  /* 0x0041180001147983 */ /* 0x000ee80000300a00 */
[----:B------:R0:W-:Y:S01]  /*b4ad0*/  STSM.16.M88.4 [R17], R8 ;  /* 0x0000000811007844 */ /* 0x0001e20000000200 */
[----:B------:R-:W-:Y:S01]  /*b4ae0*/  BAR.SYNC.DEFER_BLOCKING 0x0 ;  /* 0x0000000000007b1d */ /* 0x000fe20000010000 */
[----:B--2---:R-:W-:-:S02]  /*b4af0*/  LOP3.LUT R16, R22, 0xffff, RZ, 0xc0, !PT ;  /* 0x0000ffff16107812 */ /* 0x004fc400078ec0ff */
[----:B------:R-:W-:-:S03]  /*b4b00*/  LOP3.LUT R15, R23, 0xffff, RZ, 0xc0, !PT ;  /* 0x0000ffff170f7812 */ /* 0x000fc600078ec0ff */
[----:B------:R-:W2:Y:S04]  /*b4b10*/  LDL.LU R22, [R1+0x264] ;  /* 0x0002640001167983 */ /* 0x000ea80000300800 */
[----:B------:R-:W2:Y:S01]  /*b4b20*/  LDL.LU R23, [R1+0x260] ;  /* 0x0002600001177983 */ /* 0x000ea20000300800 */
[----:B---3--:R-:W-:Y:S02]  /*b4b30*/  LOP3.LUT R21, R21, 0xffff, RZ, 0xc0, !PT ;  /* 0x0000ffff15157812 */ /* 0x008fe400078ec0ff */
[----:B------:R-:W-:Y:S02]  /*b4b40*/  LOP3.LUT R20, R20, 0xffff, RZ, 0xc0, !PT ;  /* 0x0000ffff14147812 */ /* 0x000fe400078ec0ff */
[----:B------:R-:W-:Y:S02]  /*b4b50*/  LOP3.LUT R3, R2, 0xffff, RZ, 0xc0, !PT ;  /* 0x0000ffff02037812 */ /* 0x000fe400078ec0ff */
[----:B------:R-:W-:-:S02]  /*b4b60*/  LOP3.LUT R2, R19, 0xffff, RZ, 0xc0, !PT ;  /* 0x0000ffff13027812 */ /* 0x000fc400078ec0ff */
[----:B------:R-:W3:Y:S01]  /*b4b70*/  LDL.LU R19, [R1+0x3c] ;  /* 0x00003c0001137983 */ /* 0x000ee20000300800 */
[----:B0-----:R-:W-:Y:S02]  /*b4b80*/  PRMT R9, R6, 0x4210, R21 ;  /* 0x0000421006097816 */ /* 0x001fe40000000015 */
[----:B------:R-:W-:Y:S02]  /*b4b90*/  PRMT R10, R7, 0x4210, R20 ;  /* 0x00004210070a7816 */ /* 0x000fe40000000014 */
[----:B------:R-:W-:Y:S02]  /*b4ba0*/  LOP3.LUT R27, R27, 0xffff, RZ, 0xc0, !PT ;  /* 0x0000ffff1b1b7812 */ /* 0x000fe400078ec0ff */
[----:B------:R-:W-:Y:S02]  /*b4bb0*/  PRMT R7, R25, 0x4210, R2 ;  /* 0x0000421019077816 */ /* 0x000fe40000000002 */
[----:B------:R-:W-:Y:S02]  /*b4bc0*/  PRMT R8, R5, 0x4210, R27 ;  /* 0x0000421005087816 */ /* 0x000fe4000000001b */
[----:B------:R-:W-:-:S02]  /*b4bd0*/  PRMT R5, R18, 0x4210, R16 ;  /* 0x0000421012057816 */ /* 0x000fc40000000010 */
[----:B----4-:R-:W-:Y:S02]  /*b4be0*/  PRMT R4, R24, 0x4210, R3 ;  /* 0x0000421018047816 */ /* 0x010fe40000000003 */
[----:B------:R-:W-:Y:S01]  /*b4bf0*/  PRMT R6, R26, 0x4210, R15 ;  /* 0x000042101a067816 */ /* 0x000fe2000000000f */
[----:B--2---:R-:W-:Y:S04]  /*b4c00*/  STL.64 [R1+0x4110], R22 ;  /* 0x0041101601007387 */ /* 0x004fe80000100a00 */
[----:B------:R-:W-:Y:S04]  /*b4c10*/  STL.64 [R1+0x4108], R20 ;  /* 0x0041081401007387 */ /* 0x000fe80000100a00 */
[----:B------:R-:W0:Y:S04]  /*b4c20*/  LDS.128 R20, [R14] ;  /* 0x000000000e147984 */ /* 0x000e280000000c00 */
[----:B------:R-:W2:Y:S01]  /*b4c30*/  LDL.LU R18, [R1+0x8] ;  /* 0x0000080001127983 */ /* 0x000ea20000300800 */
[----:B------:R-:W-:Y:S06]  /*b4c40*/  BAR.SYNC.DEFER_BLOCKING 0x0 ;  /* 0x0000000000007b1d */ /* 0x000fec0000010000 */
[----:B0-----:R-:W-:Y:S04]  /*b4c50*/  STL [R1+0x64], R21 ;  /* 0x0000641501007387 */ /* 0x001fe80000100800 */
[----:B------:R0:W-:Y:S01]  /*b4c60*/  STL [R1+0x68], R22 ;  /* 0x0000681601007387 */ /* 0x0001e20000100800 */
[----:B------:R-:W-:-:S02]  /*b4c70*/  IMAD.MOV.U32 R25, RZ, RZ, R23 ;  /* 0x000000ffff197224 */ /* 0x000fc400078e0017 */
[----:B------:R-:W-:Y:S01]  /*b4c80*/  IMAD.MOV.U32 R24, RZ, RZ, R20 ;  /* 0x000000ffff187224 */ /* 0x000fe200078e0014 */
[----:B0-----:R-:W4:Y:S04]  /*b4c90*/  LDL.LU.64 R22, [R1+0x4110] ;  /* 0x0041100001167983 */ /* 0x001f280000300a00 */
[----:B------:R-:W2:Y:S04]  /*b4ca0*/  LDL.LU.64 R20, [R1+0x4108] ;  /* 0x0041080001147983 */ /* 0x000ea80000300a00 */
[----:B------:R-:W-:Y:S01]  /*b4cb0*/  STSM.16.M88.4 [R17], R4 ;  /* 0x0000000411007844 */ /* 0x000fe20000000200 */
[----:B------:R-:W-:Y:S06]  /*b4cc0*/  BAR.SYNC.DEFER_BLOCKING 0x0 ;  /* 0x0000000000007b1d */ /* 0x000fec0000010000 */
[----:B------:R-:W0:Y:S02]  /*b4cd0*/  LDS.128 R4, [R14] ;  /* 0x000000000e047984 */ /* 0x000e240000000c00 */
[----:B------:R-:W-:Y:S01]  /*b4ce0*/  BAR.SYNC.DEFER_BLOCKING 0x0 ;  /* 0x0000000000007b1d */ /* 0x000fe20000010000 */
[----:B------:R-:W-:-:S05]  /*b4cf0*/  LOP3.LUT R0, R0, 0xffff, RZ, 0xc0, !PT ;  /* 0x0000ffff00007812 */ /* 0x000fca00078ec0ff */
[----:B------:R-:W-:Y:S04]  /*b4d00*/  STL [R1+0x3d64], R25 ;  /* 0x003d641901007387 */ /* 0x000fe80000100800 */
[----:B------:R-:W-:Y:S01]  /*b4d10*/  STL [R1+0x3e90], R24 ;  /* 0x003e901801007387 */ /* 0x000fe20000100800 */
[----:B------:R-:W-:-:S05]  /*b4d20*/  PRMT R11, R13, 0x4210, R0 ;  /* 0x000042100d0b7816 */ /* 0x000fca0000000000 */
[----:B------:R-:W-:Y:S01]  /*b4d30*/  STSM.16.M88.4 [R17], R8 ;  /* 0x0000000811007844 */ /* 0x000fe20000000200 */
[----:B------:R-:W-:Y:S01]  /*b4d40*/  BAR.SYNC.DEFER_BLOCKING 0x0 ;  /* 0x0000000000007b1d */ /* 0x000fe20000010000 */
[----:B0-----:R-:W-:Y:S02]  /*b4d50*/  IMAD.MOV.U32 R26, RZ, RZ, R5 ;  /* 0x000000ffff1a7224 */ /* 0x001fe400078e0005 */
[----:B------:R-:W-:-:S03]  /*b4d60*/  IMAD.MOV.U32 R13, RZ, RZ, R6 ;  /* 0x000000ffff0d7224 */ /* 0x000fc600078e0006 */
[----:B------:R0:W-:Y:S04]  /*b4d70*/  STL [R1+0x50], R4 ;  /* 0x0000500401007387 */ /* 0x0001e80000100800 */
[----:B------:R1:W-:Y:S04]  /*b4d80*/  STL [R1+0x5c], R7 ;  /* 0x00005c0701007387 */ /* 0x0003e80000100800 */
[----:B------:R-:W-:Y:S04]  /*b4d90*/  STL [R1+0x3d54], R26 ;  /* 0x003d541a01007387 */ /* 0x000fe80000100800 */
[----:B------:R-:W-:Y:S01]  /*b4da0*/  STL [R1+0x3d48], R13 ;  /* 0x003d480d01007387 */ /* 0x000fe20000100800 */
[----:B0-----:R-:W-:-:S02]  /*b4db0*/  PRMT R4, R28, 0x5210, R3 ;  /* 0x000052101c047816 */ /* 0x001fc40000000003 */
[----:B----4-:R-:W-:Y:S02]  /*b4dc0*/  PRMT R8, R22, 0x5210, R27 ;  /* 0x0000521016087816 */ /* 0x010fe4000000001b */
[----:B--2---:R-:W-:Y:S01]  /*b4dd0*/  PRMT R9, R23, 0x5210, R21 ;  /* 0x0000521017097816 */ /* 0x004fe20000000015 */
[----:B------:R-:W2:Y:S04]  /*b4de0*/  LDL.LU R27, [R1+0x4100] ;  /* 0x00410000011b7983 */ /* 0x000ea80000300800 */
[----:B------:R-:W4:Y:S01]  /*b4df0*/  LDL.LU R3, [R1+0x1adc] ;  /* 0x001adc0001037983 */ /* 0x000f220000300800 */
[----:B---3--:R-:W-:-:S03]  /*b4e00*/  PRMT R10, R19, 0x5210, R20 ;  /* 0x00005210130a7816 */ /* 0x008fc60000000014 */
[----:B------:R-:W3:Y:S04]  /*b4e10*/  LDL.LU R21, [R1+0x1ac8] ;  /* 0x001ac80001157983 */ /* 0x000ee80000300800 */
[----:B------:R-:W3:Y:S04]  /*b4e20*/  LDL.LU R20, [R1+0x19fc] ;  /* 0x0019fc0001147983 */ /* 0x000ee80000300800 */
[----:B------:R-:W2:Y:S04]  /*b4e30*/  LDL.LU R22, [R1+0x19e8] ;  /* 0x0019e80001167983 */ /* 0x000ea80000300800 */
[----:B------:R-:W2:Y:S01]  /*b4e40*/  LDL.LU R23, [R1+0x1428] ;  /* 0x0014280001177983 */ /* 0x000ea20000300800 */
[----:B------:R-:W-:-:S02]  /*b4e50*/  PRMT R5, R18, 0x5210, R16 ;  /* 0x0000521012057816 */ /* 0x000fc40000000010 */
[----:B------:R-:W-:Y:S02]  /*b4e60*/  PRMT R6, R12, 0x5210, R15 ;  /* 0x000052100c067816 */ /* 0x000fe4000000000f */
[----:B-1----:R-:W-:Y:S01]  /*b4e70*/  PRMT R7, R29, 0x5210, R2 ;  /* 0x000052101d077816 */ /* 0x002fe20000000002 */
[----:B--2---:R-:W-:Y:S04]  /*b4e80*/  STL.64 [R1+0x40f0], R22 ;  /* 0x0040f01601007387 */ /* 0x004fe80000100a00 */
[----:B---3--:R-:W-:Y:S04]  /*b4e90*/  STL.64 [R1+0x40e8], R20 ;  /* 0x0040e81401007387 */ /* 0x008fe80000100a00 */
[----:B------:R-:W0:Y:S01]  /*b4ea0*/  LDS.128 R20, [R14] ;  /* 0x000000000e147984 */ /* 0x000e220000000c00 */
[----:B------:R-:W-:Y:S01]  /*b4eb0*/  BAR.SYNC.DEFER_BLOCKING 0x0 ;  /* 0x0000000000007b1d */ /* 0x000fe20000010000 */
[----:B------:R-:W-:-:S05]  /*b4ec0*/  PRMT R11, R27, 0x5210, R0 ;  /* 0x000052101b0b7816 */ /* 0x000fca0000000000 */
[----:B------:R-:W2:Y:S04]  /*b4ed0*/  LDL.LU R28, [R1+0x1424] ;  /* 0x00142400011c7983 */ /* 0x000ea80000300800 */
[----:B------:R-:W3:Y:S04]  /*b4ee0*/  LDL.LU R19, [R1+0x1410] ;  /* 0x0014100001137983 */ /* 0x000ee80000300800 */
[----:B------:R-:W3:Y:S04]  /*b4ef0*/  LDL.LU R12, [R1+0x40fc] ;  /* 0x0040fc00010c7983 */ /* 0x000ee80000300800 */
[----:B------:R-:W3:Y:S04]  /*b4f00*/  LDL.LU R29, [R1+0x40f8] ;  /* 0x0040f800011d7983 */ /* 0x000ee80000300800 */
[----:B------:R-:W-:Y:S01]  /*b4f10*/  STSM.16.M88.4 [R17], R4 ;  /* 0x0000000411007844 */ /* 0x000fe20000000200 */
[----:B------:R-:W-:Y:S06]  /*b4f20*/  BAR.SYNC.DEFER_BLOCKING 0x0 ;  /* 0x0000000000007b1d */ /* 0x000fec0000010000 */
[----:B0-----:R-:W-:Y:S04]  /*b4f30*/  STL.64 [R1+0x40], R20 ;  /* 0x0000401401007387 */ /* 0x001fe80000100a00 */
[----:B------:R-:W-:Y:S01]  /*b4f40*/  STL [R1+0x48], R22 ;  /* 0x0000481601007387 */ /* 0x000fe20000100800 */
[----:B------:R-:W-:-:S03]  /*b4f50*/  IMAD.MOV.U32 R27, RZ, RZ, R23 ;  /* 0x000000ffff1b7224 */ /* 0x000fc600078e0017 */
[----:B------:R-:W3:Y:S04]  /*b4f60*/  LDL.LU R2, [R1+0x140c] ;  /* 0x00140c0001027983 */ /* 0x000ee80000300800 */
[----:B------:R-:W3:Y:S04]  /*b4f70*/  LDL.LU R18, [R1+0x37c] ;  /* 0x00037c0001127983 */ /* 0x000ee80000300800 */
[----:B------:R-:W0:Y:S04]  /*b4f80*/  LDS.128 R20, [R14] ;  /* 0x000000000e147984 */ /* 0x000e280000000c00 */
[----:B------:R1:W-:Y:S01]  /*b4f90*/  STL [R1+0x3d2c], R27 ;  /* 0x003d2c1b01007387 */ /* 0x0003e20000100800 */
[----:B------:R-:W-:Y:S06]  /*b4fa0*/  BAR.SYNC.DEFER_BLOCKING 0x0 ;  /* 0x0000000000007b1d */ /* 0x000fec0000010000 */
[----:B-1----:R-:W3:Y:S04]  /*b4fb0*/  LDL.LU R27, [R1+0x36c] ;  /* 0x00036c00011b7983 */ /* 0x002ee80000300800 */
[----:B------:R-:W3:Y:S04]  /*b4fc0*/  LDL.LU R4, [R1+0x380] ;  /* 0x0003800001047983 */ /* 0x000ee80000300800 */
[----:B------:R-:W3:Y:S04]  /*b4fd0*/  LDL.LU R5, [R1+0x378] ;  /* 0x0003780001057983 */ /* 0x000ee80000300800 */
[----:B------:R-:W3:Y:S04]  /*b4fe0*/  LDL.LU R6, [R1+0x374] ;  /* 0x0003740001067983 */ /* 0x000ee80000300800 */
[----:B------:R-:W3:Y:S04]  /*b4ff0*/  LDL.LU R7, [R1+0x370] ;  /* 0x0003700001077983 */ /* 0x000ee80000300800 */
[----:B0-----:R0:W-:Y:S01]  /*b5000*/  STL.64 [R1+0x38], R22 ;  /* 0x0000381601007387 */ /* 0x0011e20000100a00 */
[----:B------:R-:W-:-:S02]  /*b5010*/  IMAD.MOV.U32 R13, RZ, RZ, R21 ;  /* 0x000000ffff0d7224 */ /* 0x000fc400078e0015 */
[----:B------:R-:W-:Y:S01]  /*b5020*/  IMAD.MOV.U32 R26, RZ, RZ, R20 ;  /* 0x000000ffff1a7224 */ /* 0x000fe200078e0014 */
[----:B0-----:R-:W3:Y:S04]  /*b5030*/  LDL.LU.64 R22, [R1+0x40f0] ;  /* 0x0040f00001167983 */ /* 0x001ee80000300a00 */
[----:B------:R-:W3:Y:S04]  /*b5040*/  LDL.LU.64 R20, [R1+0x40e8] ;  /* 0x0040e80001147983 */ /* 0x000ee80000300a00 */
[----:B------:R-:W-:Y:S04]  /*b5050*/  STL [R1+0x3d50], R13 ;  /* 0x003d500d01007387 */ /* 0x000fe80000100800 */
[----:B------:R-:W3:Y:S04]  /*b5060*/  LDL.LU R24, [R1+0x27c] ;  /* 0x00027c0001187983 */ /* 0x000ee80000300800 */
[----:B------:R-:W3:Y:S04]  /*b5070*/  LDL.LU R25, [R1+0x284] ;  /* 0x0002840001197983 */ /* 0x000ee80000300800 */
[----:B------:R0:W-:Y:S01]  /*b5080*/  STSM.16.M88.4 [R17], R8 ;  /* 0x0000000811007844 */ /* 0x0001e20000000200 */
[----:B------:R-:W-:Y:S01]  /*b5090*/  BAR.SYNC.DEFER_BLOCKING 0x0 ;  /* 0x0000000000007b1d */ /* 0x000fe20000010000 */
[----:B----4-:R-:W-:-:S05]  /*b50a0*/  LOP3.LUT R3, R3, 0xffff, RZ, 0xc0, !PT ;  /* 0x0000ffff03037812 */ /* 0x010fca00078ec0ff */
[----:B------:R-:W-:Y:S01]  /*b50b0*/  STL [R1+0x40e0], R26 ;  /* 0x0040e01a01007387 */ /* 0x000fe20000100800 */
[----:B--2---:R-:W-:Y:S02]  /*b50c0*/  LOP3.LUT R28, R28, 0xffff, RZ, 0xc0, !PT ;  /* 0x0000ffff1c1c7812 */ /* 0x004fe400078ec0ff */
[----:B---3--:R-:W-:Y:S02]  /*b50d0*/  LOP3.LUT R0, R19, 0xffff, RZ, 0xc0, !PT ;  /* 0x0000ffff13007812 */ /* 0x008fe400078ec0ff */
[----:B0-----:R-:W-:Y:S02]  /*b50e0*/  PRMT R9, R18, 0x4210, R28 ;  /* 0x0000421012097816 */ /* 0x001fe4000000001c */
[----:B------:R-:W-:Y:S02]  /*b50f0*/  LOP3.LUT R16, R23, 0xffff, RZ, 0xc0, !PT ;  /* 0x0000ffff17107812 */ /* 0x000fe400078ec0ff */
[----:B------:R-:W-:Y:S02]  /*b5100*/  LOP3.LUT R20, R20, 0xffff, RZ, 0xc0, !PT ;  /* 0x0000ffff14147812 */ /* 0x000fe400078ec0ff */
[----:B------:R-:W-:-:S02]  /*b5110*/  PRMT R8, R4, 0x4210, R16 ;  /* 0x0000421004087816 */ /* 0x000fc40000000010 */
[----:B------:R-:W-:Y:S01]  /*b5120*/  PRMT R4, R6, 0x4210, R3 ;  /* 0x0000421006047816 */ /* 0x000fe20000000003 */
[----:B------:R-:W-:Y:S01]  /*b5130*/  STL.64 [R1+0x40d8], R24 ;  /* 0x0040d81801007387 */ /* 0x000fe20000100a00 */
[----:B------:R-:W-:-:S03]  /*b5140*/  PRMT R6, R27, 0x4210, R20 ;  /* 0x000042101b067816 */ /* 0x000fc60000000014 */
[----:B------:R-:W0:Y:S01]  /*b5150*/  LDS.128 R24, [R14] ;  /* 0x000000000e187984 */ /* 0x000e220000000c00 */
[----:B------:R-:W-:Y:S02]  /*b5160*/  LOP3.LUT R21, R21, 0xffff, RZ, 0xc0, !PT ;  /* 0x0000ffff15157812 */ /* 0x000fe400078ec0ff */
[----:B------:R-:W-:Y:S02]  /*b5170*/  LOP3.LUT R15, R22, 0xffff, RZ, 0xc0, !PT ;  /* 0x0000ffff160f7812 */ /* 0x000fe400078ec0ff */
[----:B------:R-:W-:Y:S01]  /*b5180*/  PRMT R10, R5, 0x4210, R0 ;  /* 0x00004210050a7816 */ /* 0x000fe20000000000 */
[----:B------:R-:W2:Y:S04]  /*b5190*/  LDL.LU R22, [R1+0x270] ;  /* 0x0002700001167983 */ /* 0x000ea80000300800 */
[----:B------:R-:W3:Y:S04]  /*b51a0*/  LDL.LU R23, [R1+0x280] ;  /* 0x0002800001177983 */ /* 0x000ee80000300800 */
[----:B------:R-:W4:Y:S01]  /*b51b0*/  LDL.LU R19, [R1+0x274] ;  /* 0x0002740001137983 */ /* 0x000f220000300800 */
[----:B------:R-:W-:-:S03]  /*b51c0*/  PRMT R5, R7, 0x4210, R21 ;  /* 0x0000421007057816 */ /* 0x000fc60000000015 */
[----:B------:R-:W2:Y:S01]  /*b51d0*/  LDL.LU R18, [R1+0x26c] ;  /* 0x00026c0001127983 */ /* 0x000ea20000300800 */
[----:B------:R-:W-:-:S03]  /*b51e0*/  PRMT R7, R12, 0x4210, R15 ;  /* 0x000042100c077816 */ /* 0x000fc6000000000f */
[----:B------:R-:W2:Y:S01]  /*b51f0*/  LDL.LU R12, [R1+0x40e4] ;  /* 0x0040e400010c7983 */ /* 0x000ea20000300800 */
[----:B------:R-:W-:Y:S06]  /*b5200*/  BAR.SYNC.DEFER_BLOCKING 0x0 ;  /* 0x0000000000007b1d */ /* 0x000fec0000010000 */
[----:B0-----:R-:W-:Y:S04]  /*b5210*/  STL [R1+0x24], R25 ;  /* 0x0000241901007387 */ /* 0x001fe80000100800 */
[----:B------:R0:W-:Y:S01]  /*b5220*/  STL [R1+0x2c], R27 ;  /* 0x00002c1b01007387 */ /* 0x0001e20000100800 */
[----:B------:R-:W-:-:S02]  /*b5230*/  IMAD.MOV.U32 R13, RZ, RZ, R24 ;  /* 0x000000ffff0d7224 */ /* 0x000fc400078e0018 */
[----:B0-----:R-:W-:Y:S02]  /*b5240*/  IMAD.MOV.U32 R27, RZ, RZ, R26 ;  /* 0x000000ffff1b7224 */ /* 0x001fe400078e001a */
[----:B------:R-:W3:Y:S04]  /*b5250*/  LDL.LU R26, [R1+0x40e0] ;  /* 0x0040e000011a7983 */ /* 0x000ee80000300800 */
[----:B------:R-:W4:Y:S04]  /*b5260*/  LDL.LU.64 R24, [R1+0x40d8] ;  /* 0x0040d80001187983 */ /* 0x000f280000300a00 */
[----:B------:R-:W-:Y:S01]  /*b5270*/  STSM.16.M88.4 [R17], R4 ;  /* 0x0000000411007844 */ /* 0x000fe20000000200 */
[----:B------:R-:W-:Y:S06]  /*b5280*/  BAR.SYNC.DEFER_BLOCKING 0x0 ;  /* 0x0000000000007b1d */ /* 0x000fec0000010000 */
[----:B------:R-:W0:Y:S01]  /*b5290*/  LDS.128 R4, [R14] ;  /* 0x000000000e047984 */ /* 0x000e220000000c00 */
[----:B------:R-:W-:-:S03]  /*b52a0*/  LOP3.LUT R2, R2, 0xffff, RZ, 0xc0, !PT ;  /* 0x0000ffff02027812 */ /* 0x000fc600078ec0ff */
[----:B------:R1:W-:Y:S01]  /*b52b0*/  STL [R1+0x3d78], R13 ;  /* 0x003d780d01007387 */ /* 0x0003e20000100800 */
[----:B------:R-:W-:Y:S01]  /*b52c0*/  BAR.SYNC.DEFER_BLOCKING 0x0 ;  /* 0x0000000000007b1d */ /* 0x000fe20000010000 */
[----:B------:R-:W-:-:S05]  /*b52d0*/  PRMT R11, R29, 0x4210, R2 ;  /* 0x000042101d0b7816 */ /* 0x000fca0000000002 */
[----:B-1----:R-:W4:Y:S01]  /*b52e0*/  LDL.LU R13, [R1+0x278] ;  /* 0x00027800010d7983 */ /* 0x002f220000300800 */
[----:B0-----:R-:W-:-:S03]  /*b52f0*/  IMAD.MOV.U32 R29, RZ, RZ, R7 ;  /* 0x000000ffff1d7224 */ /* 0x001fc600078e0007 */
[----:B--2---:R-:W-:Y:S04]  /*b5300*/  STL [R1+0x3d98], R12 ;  /* 0x003d980c01007387 */ /* 0x004fe80000100800 */
[----:B---3--:R-:W-:Y:S04]  /*b5310*/  STL.64 [R1+0x3d68], R26 ;  /* 0x003d681a01007387 */ /* 0x008fe80000100a00 */
[----:B------:R0:W-:Y:S04]  /*b5320*/  STL.64 [R1+0x10], R4 ;  /* 0x0000100401007387 */ /* 0x0001e80000100a00 */
[----:B------:R1:W-:Y:S04]  /*b5330*/  STL [R1+0x18], R6 ;  /* 0x0000180601007387 */ /* 0x0003e80000100800 */
[----:B------:R-:W-:Y:S01]  /*b5340*/  STL [R1+0x3ce8], R29 ;  /* 0x003ce81d01007387 */ /* 0x000fe20000100800 */
[----:B----4-:R-:W-:-:S02]  /*b5350*/  PRMT R24, R24, 0x5210, R16 ;  /* 0x0000521018187816 */ /* 0x010fc40000000010 */
[----:B------:R-:W-:Y:S01]  /*b5360*/  PRMT R25, R25, 0x5210, R28 ;  /* 0x0000521019197816 */ /* 0x000fe2000000001c */
[----:B------:R-:W2:Y:S04]  /*b5370*/  LDL.LU R16, [R1+0x40d0] ;  /* 0x0040d00001107983 */ /* 0x000ea80000300800 */
[----:B------:R-:W3:Y:S04]  /*b5380*/  LDL.LU R28, [R1+0x40cc] ;  /* 0x0040cc00011c7983 */ /* 0x000ee80000300800 */
[----:B------:R-:W-:Y:S01]  /*b5390*/  STSM.16.M88.4 [R17], R8 ;  /* 0x0000000811007844 */ /* 0x000fe20000000200 */
[----:B------:R-:W-:Y:S06]  /*b53a0*/  BAR.SYNC.DEFER_BLOCKING 0x0 ;  /* 0x0000000000007b1d */ /* 0x000fec0000010000 */
[----:B------:R-:W4:Y:S01]  /*b53b0*/  LDS.128 R8, [R14] ;  /* 0x000000000e087984 */ /* 0x000f220000000c00 */
[----:B0-----:R-:W-:-:S02]  /*b53c0*/  PRMT R4, R22, 0x5210, R3 ;  /* 0x0000521016047816 */ /* 0x001fc40000000003 */
[----:B-1----:R-:W-:Y:S02]  /*b53d0*/  PRMT R6, R19, 0x5210, R20 ;  /* 0x0000521013067816 */ /* 0x002fe40000000014 */
[----:B------:R-:W-:Y:S02]  /*b53e0*/  PRMT R5, R23, 0x5210, R21 ;  /* 0x0000521017057816 */ /* 0x000fe40000000015 */
[----:B------:R-:W-:Y:S02]  /*b53f0*/  PRMT R26, R13, 0x5210, R0 ;  /* 0x000052100d1a7816 */ /* 0x000fe40000000000 */
[----:B------:R-:W2:Y:S04]  /*b5400*/  LDL.LU R0, [R1+0x40c8] ;  /* 0x0040c80001007983 */ /* 0x000ea80000300800 */
[----:B------:R-:W2:Y:S04]  /*b5410*/  LDL.LU R3, [R1+0x40c4] ;  /* 0x0040c40001037983 */ /* 0x000ea80000300800 */
[----:B------:R-:W2:Y:S04]  /*b5420*/  LDL.LU R20, [R1+0x1acc] ;  /* 0x001acc0001147983 */ /* 0x000ea80000300800 */
[----:B------:R-:W2:Y:S04]  /*b5430*/  LDL.LU R21, [R1+0x1ab8] ;  /* 0x001ab80001157983 */ /* 0x000ea80000300800 */
[----:B------:R-:W2:Y:S01]  /*b5440*/  LDL.LU R23, [R1+0x19ec] ;  /* 0x0019ec0001177983 */ /* 0x000ea20000300800 */
[----:B------:R-:W-:Y:S01]  /*b5450*/  PRMT R7, R18, 0x5210, R15 ;  /* 0x0000521012077816 */ /* 0x000fe2000000000f */
[----:B------:R-:W-:Y:S06]  /*b5460*/  BAR.SYNC.DEFER_BLOCKING 0x0 ;  /* 0x0000000000007b1d */ /* 0x000fec0000010000 */
[----:B----4-:R-:W-:Y:S04]  /*b5470*/  STL [R1], R8 ;  /* 0x0000000801007387 */ /* 0x010fe80000100800 */
[----:B------:R-:W-:Y:S01]  /*b5480*/  STL [R1+0xc], R11 ;  /* 0x00000c0b01007387 */ /* 0x000fe20000100800 */
[----:B------:R-:W-:-:S03]  /*b5490*/  IMAD.MOV.U32 R29, RZ, RZ, R10 ;  /* 0x000000ffff1d7224 */ /* 0x000fc600078e000a */
[----:B------:R-:W4:Y:S01]  /*b54a0*/  LDL.LU R22, [R1+0x145c] ;  /* 0x00145c0001167983 */ /* 0x000f220000300800 */
[----:B---3--:R-:W-:Y:S01]  /*b54b0*/  PRMT R27, R28, 0x5210, R2 ;  /* 0x000052101c1b7816 */ /* 0x008fe20000000002 */
[----:B------:R-:W-:Y:S02]  /*b54c0*/  IMAD.MOV.U32 R28, RZ, RZ, R9 ;  /* 0x000000ffff1c7224 */ /* 0x000fe400078e0009 */
[----:B------:R-:W3:Y:S04]  /*b54d0*/  LDL.LU R2, [R1+0x3a0] ;  /* 0x0003a00001027983 */ /* 0x000ee80000300800 */
[----:B------:R-:W3:Y:S04]  /*b54e0*/  LDL.LU R19, [R1+0x39c] ;  /* 0x00039c0001137983 */ /* 0x000ee80000300800 */
[----:B------:R-:W3:Y:S04]  /*b54f0*/  LDL.LU R18, [R1+0x398] ;  /* 0x0003980001127983 */ /* 0x000ee80000300800 */
[----:B------:R0:W-:Y:S04]  /*b5500*/  STL.64 [R1+0x3d08], R28 ;  /* 0x003d081c01007387 */ /* 0x0001e80000100a00 */
[----:B0-----:R-:W3:Y:S04]  /*b5510*/  LDL.LU R28, [R1+0x19d8] ;  /* 0x0019d800011c7983 */ /* 0x001ee80000300800 */
[----:B------:R0:W-:Y:S01]  /*b5520*/  STSM.16.M88.4 [R17], R4 ;  /* 0x0000000411007844 */ /* 0x0001e20000000200 */
[----:B------:R-:W-:Y:S06]  /*b5530*/  BAR.SYNC.DEFER_BLOCKING 0x0 ;  /* 0x0000000000007b1d */ /* 0x000fec0000010000 */
[----:B------:R-:W4:Y:S04]  /*b5540*/  LDL.LU R29, [R1+0x3a4] ;  /* 0x0003a400011d7983 */ /* 0x000f280000300800 */
[----:B0-----:R-:W4:Y:S04]  /*b5550*/  LDL.LU R4, [R1+0x394] ;  /* 0x0003940001047983 */ /* 0x001f280000300800 */
[----:B------:R-:W4:Y:S04]  /*b5560*/  LDL.LU R5, [R1+0x390] ;  /* 0x0003900001057983 */ /* 0x000f280000300800 */
[----:B------:R-:W4:Y:S04]  /*b5570*/  LDL.LU R6, [R1+0x38c] ;  /* 0x00038c0001067983 */ /* 0x000f280000300800 */
[----:B------:R-:W4:Y:S04]  /*b5580*/  LDL.LU R7, [R1+0x388] ;  /* 0x0003880001077983 */ /* 0x000f280000300800 */
[----:B------:R-:W0:Y:S01]  /*b5590*/  LDS.128 R8, [R14] ;  /* 0x000000000e087984 */ /* 0x000e220000000c00 */
[----:B------:R-:W-:Y:S01]  /*b55a0*/  BAR.SYNC.DEFER_BLOCKING 0x0 ;  /* 0x0000000000007b1d */ /* 0x000fe20000010000 */
[----:B--2---:R-:W-:-:S02]  /*b55b0*/  LOP3.LUT R13, R21, 0xffff, RZ, 0xc0, !PT ;  /* 0x0000ffff150d7812 */ /* 0x004fc400078ec0ff */
[----:B------:R-:W-:-:S03]  /*b55c0*/  LOP3.LUT R12, R23, 0xffff, RZ, 0xc0, !PT ;  /* 0x0000ffff170c7812 */ /* 0x000fc600078ec0ff */
[----:B------:R1:W-:Y:S02]  /*b55d0*/  STSM.16.M88.4 [R17], R24 ;  /* 0x0000001811007844 */ /* 0x0003e40000000200 */
[----:B------:R-:W-:Y:S06]  /*b55e0*/  BAR.SYNC.DEFER_BLOCKING 0x0 ;  /* 0x0000000000007b1d */ /* 0x000fec0000010000 */
[----:B0-----:R0:W-:Y:S01]  /*b55f0*/  STL.64 [R1+0x3d10], R8 ;  /* 0x003d100801007387 */ /* 0x0011e20000100a00 */
[----:B-1----:R-:W-:-:S03]  /*b5600*/  LOP3.LUT R24, R20, 0xffff, RZ, 0xc0, !PT ;  /* 0x0000ffff14187812 */ /* 0x002fc600078ec0ff */
[----:B0-----:R-:W2:Y:S04]  /*b5610*/  LDL.LU R9, [R1+0x1420] ;  /* 0x0014200001097983 */ /* 0x001ea80000300800 */
[----:B------:R-:W2:Y:S04]  /*b5620*/  LDL.LU R8, [R1+0x141c] ;  /* 0x00141c0001087983 */ /* 0x000ea80000300800 */
        /* <DEDUP_REMOVED lines=8> */
[----:B------:R-:W2:Y:S01]  /*b56b0*/  LDL.LU R23, [R1+0x28c] ;  /* 0x00028c0001177983 */ /* 0x000ea20000300800 */
[----:B---3--:R-:W-:-:S02]  /*b56c0*/  LOP3.LUT R11, R28, 0xffff, RZ, 0xc0, !PT ;  /* 0x0000ffff1c0b7812 */ /* 0x008fc400078ec0ff */
[----:B----4-:R-:W-:Y:S02]  /*b56d0*/  LOP3.LUT R28, R22, 0xffff, RZ, 0xc0, !PT ;  /* 0x0000ffff161c7812 */ /* 0x010fe400078ec0ff */
[----:B------:R-:W3:Y:S02]  /*b56e0*/  LDL.LU R22, [R1+0x2a8] ;  /* 0x0002a80001167983 */ /* 0x000ee40000300800 */
[----:B------:R-:W-:Y:S02]  /*b56f0*/  PRMT R2, R2, 0x4210, R28 ;  /* 0x0000421002027816 */ /* 0x000fe4000000001c */
[----:B--2---:R-:W-:-:S04]  /*b5700*/  LOP3.LUT R9, R9, 0xffff, RZ, 0xc0, !PT ;  /* 0x0000ffff09097812 */ /* 0x004fc800078ec0ff */
[----:B------:R-:W-:Y:S02]  /*b5710*/  PRMT R18, R18, 0x4210, R9 ;  /* 0x0000421012127816 */ /* 0x000fe40000000009 */
[----:B------:R-:W-:-:S04]  /*b5720*/  LOP3.LUT R10, R10, 0xffff, RZ, 0xc0, !PT ;  /* 0x0000ffff0a0a7812 */ /* 0x000fc800078ec0ff */
[----:B------:R-:W-:Y:S01]  /*b5730*/  PRMT R19, R19, 0x4210, R10 ;  /* 0x0000421013137816 */ /* 0x000fe2000000000a */
[----:B---3--:R0:W-:Y:S04]  /*b5740*/  STL.64 [R1+0x40b0], R22 ;  /* 0x0040b01601007387 */ /* 0x0081e80000100a00 */
[----:B------:R1:W-:Y:S01]  /*b5750*/  STL.64 [R1+0x40a8], R20 ;  /* 0x0040a81401007387 */ /* 0x0003e20000100a00 */
[----:B0-----:R-:W-:Y:S02]  /*b5760*/  PRMT R22, R6, 0x4210, R12 ;  /* 0x0000421006167816 */ /* 0x001fe4000000000c */
[----:B-1----:R-:W-:Y:S02]  /*b5770*/  PRMT R20, R4, 0x4210, R24 ;  /* 0x0000421004147816 */ /* 0x002fe40000000018 */
[----:B------:R-:W-:-:S02]  /*b5780*/  PRMT R21, R5, 0x4210, R13 ;  /* 0x0000421005157816 */ /* 0x000fc4000000000d */
[----:B------:R-:W-:Y:S02]  /*b5790*/  PRMT R23, R7, 0x4210, R11 ;  /* 0x0000421007177816 */ /* 0x000fe4000000000b */
[----:B------:R-:W0:Y:S01]  /*b57a0*/  LDS.128 R4, [R14] ;  /* 0x000000000e047984 */ /* 0x000e220000000c00 */
[----:B------:R-:W-:Y:S06]  /*b57b0*/  BAR.SYNC.DEFER_BLOCKING 0x0 ;  /* 0x0000000000007b1d */ /* 0x000fec0000010000 */
[----:B------:R-:W-:Y:S02]  /*b57c0*/  STSM.16.M88.4 [R17], R20 ;  /* 0x0000001411007844 */ /* 0x000fe40000000200 */
[----:B------:R-:W-:Y:S06]  /*b57d0*/  BAR.SYNC.DEFER_BLOCKING 0x0 ;  /* 0x0000000000007b1d */ /* 0x000fec0000010000 */
[----:B------:R-:W1:Y:S04]  /*b57e0*/  LDS.128 R20, [R14] ;  /* 0x000000000e147984 */ /* 0x000e680000000c00 */
[----:B0-----:R0:W-:Y:S04]  /*b57f0*/  STL.64 [R1+0x3d18], R4 ;  /* 0x003d180401007387 */ /* 0x0011e80000100a00 */
[----:B------:R2:W-:Y:S01]  /*b5800*/  STL.64 [R1+0x3cc8], R6 ;  /* 0x003cc80601007387 */ /* 0x0005e20000100a00 */
[----:B------:R-:W-:Y:S01]  /*b5810*/  PRMT R10, R27, 0x5210, R10 ;  /* 0x000052101b0a7816 */ /* 0x000fe2000000000a */
[----:B------:R-:W-:Y:S01]  /*b5820*/  BAR.SYNC.DEFER_BLOCKING 0x0 ;  /* 0x0000000000007b1d */ /* 0x000fe20000010000 */
[----:B0-----:R-:W-:-:S02]  /*b5830*/  IMAD.MOV.U32 R4, RZ, RZ, R2 ;  /* 0x000000ffff047224 */ /* 0x001fc400078e0002 */
[----:B------:R-:W-:-:S03]  /*b5840*/  IMAD.MOV.U32 R5, RZ, RZ, R19 ;  /* 0x000000ffff057224 */ /* 0x000fc600078e0013 */
[----:B------:R-:W3:Y:S04]  /*b5850*/  LDL.LU R2, [R1+0x40c0] ;  /* 0x0040c00001027983 */ /* 0x000ee80000300800 */
[----:B------:R-:W4:Y:S01]  /*b5860*/  LDL.LU R19, [R1+0x40bc] ;  /* 0x0040bc0001137983 */ /* 0x000f220000300800 */
[----:B--2---:R-:W-:-:S03]  /*b5870*/  IMAD.MOV.U32 R6, RZ, RZ, R18 ;  /* 0x000000ffff067224 */ /* 0x004fc600078e0012 */
[----:B------:R-:W4:Y:S04]  /*b5880*/  LDL.LU R18, [R1+0x40b8] ;  /* 0x0040b80001127983 */ /* 0x000f280000300800 */
[----:B-1----:R-:W-:Y:S04]  /*b5890*/  STL.64 [R1+0x320], R20 ;  /* 0x0003201401007387 */ /* 0x002fe80000100a00 */
[----:B------:R0:W-:Y:S04]  /*b58a0*/  STL.64 [R1+0x328], R22 ;  /* 0x0003281601007387 */ /* 0x0001e80000100a00 */
[----:B0-----:R-:W2:Y:S04]  /*b58b0*/  LDL.LU.64 R22, [R1+0x40b0] ;  /* 0x0040b00001167983 */ /* 0x001ea80000300a00 */
[----:B------:R-:W3:Y:S01]  /*b58c0*/  LDL.LU.64 R20, [R1+0x40a8] ;  /* 0x0040a80001147983 */ /* 0x000ee20000300a00 */
[----:B------:R-:W-:-:S04]  /*b58d0*/  LOP3.LUT R8, R8, 0xffff, RZ, 0xc0, !PT ;  /* 0x0000ffff08087812 */ /* 0x000fc800078ec0ff */
[----:B------:R-:W-:-:S05]  /*b58e0*/  PRMT R29, R29, 0x4210, R8 ;  /* 0x000042101d1d7816 */ /* 0x000fca0000000008 */
[----:B------:R-:W-:-:S05]  /*b58f0*/  IMAD.MOV.U32 R7, RZ, RZ, R29 ;  /* 0x000000ffff077224 */ /* 0x000fca00078e001d */
[----:B------:R0:W-:Y:S01]  /*b5900*/  STSM.16.M88.4 [R17], R4 ;  /* 0x0000000411007844 */ /* 0x0001e20000000200 */
[----:B------:R-:W-:Y:S01]  /*b5910*/  BAR.SYNC.DEFER_BLOCKING 0x0 ;  /* 0x0000000000007b1d */ /* 0x000fe20000010000 */
[----:B--2---:R-:W-:-:S05]  /*b5920*/  PRMT R27, R23, 0x5210, R11 ;  /* 0x00005210171b7816 */ /* 0x004fca000000000b */
[----:B------:R-:W2:Y:S01]  /*b5930*/  LDL.LU R23, [R1+0x1abc] ;  /* 0x001abc0001177983 */ /* 0x000ea20000300800 */
[----:B0-----:R-:W-:Y:S02]  /*b5940*/  PRMT R4, R26, 0x5210, R28 ;  /* 0x000052101a047816 */ /* 0x001fe4000000001c */
[----:B------:R-:W-:Y:S02]  /*b5950*/  PRMT R9, R25, 0x5210, R9 ;  /* 0x0000521019097816 */ /* 0x000fe40000000009 */
[----:B---3--:R-:W-:Y:S02]  /*b5960*/  PRMT R25, R20, 0x5210, R13 ;  /* 0x0000521014197816 */ /* 0x008fe4000000000d */
[----:B------:R-:W-:Y:S02]  /*b5970*/  PRMT R26, R21, 0x5210, R12 ;  /* 0x00005210151a7816 */ /* 0x000fe4000000000c */
[----:B------:R-:W-:Y:S02]  /*b5980*/  PRMT R8, R22, 0x5210, R8 ;  /* 0x0000521016087816 */ /* 0x000fe40000000008 */
[----:B------:R-:W-:Y:S01]  /*b5990*/  PRMT R24, R15, 0x5210, R24 ;  /* 0x000052100f187816 */ /* 0x000fe20000000018 */
[----:B--2---:R-:W-:Y:S04]  /*b59a0*/  STL [R1+0x40a0], R23 ;  /* 0x0040a01701007387 */ /* 0x004fe80000100800 */
[----:B------:R-:W0:Y:S01]  /*b59b0*/  LDS.128 R20, [R14] ;  /* 0x000000000e147984 */ /* 0x000e220000000c00 */
[----:B------:R-:W-:Y:S06]  /*b59c0*/  BAR.SYNC.DEFER_BLOCKING 0x0 ;  /* 0x0000000000007b1d */ /* 0x000fec0000010000 */
[----:B0-----:R-:W-:Y:S04]  /*b59d0*/  STL.64 [R1+0x260], R20 ;  /* 0x0002601401007387 */ /* 0x001fe80000100a00 */
[----:B------:R-:W-:Y:S04]  /*b59e0*/  STL.64 [R1+0x268], R22 ;  /* 0x0002681601007387 */ /* 0x000fe80000100a00 */
[----:B------:R-:W2:Y:S04]  /*b59f0*/  LDL.LU R5, [R1+0x1aa8] ;  /* 0x001aa80001057983 */ /* 0x000ea80000300800 */
[----:B------:R-:W3:Y:S04]  /*b5a00*/  LDL.LU R6, [R1+0x19dc] ;  /* 0x0019dc0001067983 */ /* 0x000ee80000300800 */
[----:B------:R-:W3:Y:S04]  /*b5a10*/  LDL.LU R7, [R1+0x19c8] ;  /* 0x0019c80001077983 */ /* 0x000ee80000300800 */
[----:B------:R-:W-:Y:S01]  /*b5a20*/  STSM.16.M88.4 [R17], R24 ;  /* 0x0000001811007844 */ /* 0x000fe20000000200 */
[----:B------:R-:W-:Y:S06]  /*b5a30*/  BAR.SYNC.DEFER_BLOCKING 0x0 ;  /* 0x0000000000007b1d */ /* 0x000fec0000010000 */
[----:B------:R-:W0:Y:S02]  /*b5a40*/  LDS.128 R20, [R14] ;  /* 0x000000000e147984 */ /* 0x000e240000000c00 */
[----:B------:R-:W-:Y:S06]  /*b5a50*/  BAR.SYNC.DEFER_BLOCKING 0x0 ;  /* 0x0000000000007b1d */ /* 0x000fec0000010000 */
[----:B---3--:R-:W-:Y:S04]  /*b5a60*/  STL.64 [R1+0x4098], R6 ;  /* 0x0040980601007387 */ /* 0x008fe80000100a00 */
[----:B--2---:R1:W-:Y:S04]  /*b5a70*/  STL [R1+0x4090], R5 ;  /* 0x0040900501007387 */ /* 0x0043e80000100800 */
[----:B------:R-:W2:Y:S01]  /*b5a80*/  LDL.LU R11, [R1+0x1498] ;  /* 0x00149800010b7983 */ /* 0x000ea20000300800 */
[----:B-1----:R-:W-:-:S02]  /*b5a90*/  IMAD.MOV.U32 R5, RZ, RZ, R10 ;  /* 0x000000ffff057224 */ /* 0x002fc400078e000a */
[----:B------:R-:W-:Y:S01]  /*b5aa0*/  IMAD.MOV.U32 R6, RZ, RZ, R9 ;  /* 0x000000ffff067224 */ /* 0x000fe200078e0009 */
[----:B------:R-:W3:Y:S01]  /*b5ab0*/  LDL.LU R10, [R1+0x148c] ;  /* 0x00148c00010a7983 */ /* 0x000ee20000300800 */
[----:B------:R-:W-:-:S03]  /*b5ac0*/  IMAD.MOV.U32 R7, RZ, RZ, R8 ;  /* 0x000000ffff077224 */ /* 0x000fc600078e0008 */
        /* <DEDUP_REMOVED lines=9> */
[----:B0-----:R-:W-:Y:S04]  /*b5b60*/  STL.64 [R1+0x2c0], R20 ;  /* 0x0002c01401007387 */ /* 0x001fe80000100a00 */
[----:B------:R0:W-:Y:S04]  /*b5b70*/  STL.64 [R1+0x2c8], R22 ;  /* 0x0002c81601007387 */ /* 0x0001e80000100a00 */
[----:B0-----:R-:W2:Y:S04]  /*b5b80*/  LDL.LU R23, [R1+0x40a0] ;  /* 0x0040a00001177983 */ /* 0x001ea80000300800 */
[----:B------:R-:W2:Y:S04]  /*b5b90*/  LDL.LU R25, [R1+0x2b4] ;  /* 0x0002b40001197983 */ /* 0x000ea80000300800 */
[----:B------:R0:W-:Y:S01]  /*b5ba0*/  STSM.16.M88.4 [R17], R4 ;  /* 0x0000000411007844 */ /* 0x0001e20000000200 */
[----:B------:R-:W-:Y:S06]  /*b5bb0*/  BAR.SYNC.DEFER_BLOCKING 0x0 ;  /* 0x0000000000007b1d */ /* 0x000fec0000010000 */
[----:B--2---:R1:W-:Y:S01]  /*b5bc0*/  STL [R1+0x4068], R25 ;  /* 0x0040681901007387 */ /* 0x0043e20000100800 */
[----:B0-----:R-:W-:-:S03]  /*b5bd0*/  LOP3.LUT R4, R23, 0xffff, RZ, 0xc0, !PT ;  /* 0x0000ffff17047812 */ /* 0x001fc600078ec0ff */
[----:B-1----:R-:W2:Y:S04]  /*b5be0*/  LDL.LU R25, [R1+0x1678] ;  /* 0x0016780001197983 */ /* 0x002ea80000300800 */
[----:B------:R-:W2:Y:S04]  /*b5bf0*/  LDL.LU R21, [R1+0x2b8] ;  /* 0x0002b80001157983 */ /* 0x000ea80000300800 */
[----:B------:R-:W2:Y:S04]  /*b5c00*/  LDL.LU R22, [R1+0x2bc] ;  /* 0x0002bc0001167983 */ /* 0x000ea80000300800 */
[----:B------:R-:W2:Y:S04]  /*b5c10*/  LDL.LU.64 R6, [R1+0x4098] ;  /* 0x0040980001067983 */ /* 0x000ea80000300a00 */
[----:B------:R-:W2:Y:S04]  /*b5c20*/  LDL.LU R5, [R1+0x4090] ;  /* 0x0040900001057983 */ /* 0x000ea80000300800 */
[----:B----4-:R-:W-:Y:S04]  /*b5c30*/  STL.64 [R1+0x4088], R18 ;  /* 0x0040881201007387 */ /* 0x010fe80000100a00 */
[----:B------:R-:W-:Y:S04]  /*b5c40*/  STL.64 [R1+0x4080], R16 ;  /* 0x0040801001007387 */ /* 0x000fe80000100a00 */
[----:B------:R-:W4:Y:S04]  /*b5c50*/  LDL.LU R15, [R1+0x2dc] ;  /* 0x0002dc00010f7983 */ /* 0x000f280000300800 */
[----:B------:R-:W2:Y:S04]  /*b5c60*/  LDL.LU R20, [R1+0x2d8] ;  /* 0x0002d80001147983 */ /* 0x000ea80000300800 */
[----:B------:R-:W2:Y:S04]  /*b5c70*/  LDL.LU R23, [R1+0x2e0] ;  /* 0x0002e00001177983 */ /* 0x000ea80000300800 */
[----:B------:R-:W0:Y:S01]  /*b5c80*/  LDS.128 R16, [R14] ;  /* 0x000000000e107984 */ /* 0x000e220000000c00 */
[----:B------:R-:W-:Y:S06]  /*b5c90*/  BAR.SYNC.DEFER_BLOCKING 0x0 ;  /* 0x0000000000007b1d */ /* 0x000fec0000010000 */
[----:B--2---:R-:W-:Y:S04]  /*b5ca0*/  STL.64 [R1+0x4078], R22 ;  /* 0x0040781601007387 */ /* 0x004fe80000100a00 */
[----:B------:R-:W-:Y:S04]  /*b5cb0*/  STL.64 [R1+0x4070], R20 ;  /* 0x0040701401007387 */ /* 0x000fe80000100a00 */
[----:B0-----:R-:W-:Y:S04]  /*b5cc0*/  STL.64 [R1+0x330], R16 ;  /* 0x0003301001007387 */ /* 0x001fe80000100a00 */
[----:B------:R0:W-:Y:S04]  /*b5cd0*/  STL.64 [R1+0x338], R18 ;  /* 0x0003381201007387 */ /* 0x0001e80000100a00 */
[----:B0-----:R-:W2:Y:S04]  /*b5ce0*/  LDL.LU.64 R18, [R1+0x4088] ;  /* 0x0040880001127983 */ /* 0x001ea80000300a00 */
[----:B------:R-:W2:Y:S01]  /*b5cf0*/  LDL.LU.64 R16, [R1+0x4080] ;  /* 0x0040800001107983 */ /* 0x000ea20000300a00 */
[----:B------:R-:W-:-:S02]  /*b5d00*/  LOP3.LUT R5, R5, 0xffff, RZ, 0xc0, !PT ;  /* 0x0000ffff05057812 */ /* 0x000fc400078ec0ff */
[----:B------:R-:W-:Y:S02]  /*b5d10*/  LOP3.LUT R6, R6, 0xffff, RZ, 0xc0, !PT ;  /* 0x0000ffff06067812 */ /* 0x000fe400078ec0ff */
[----:B------:R-:W-:Y:S02]  /*b5d20*/  LOP3.LUT R7, R7, 0xffff, RZ, 0xc0, !PT ;  /* 0x0000ffff07077812 */ /* 0x000fe400078ec0ff */
[----:B------:R-:W-:Y:S02]  /*b5d30*/  PRMT R20, R28, 0x4210, R4 ;  /* 0x000042101c147816 */ /* 0x000fe40000000004 */
[----:B------:R-:W-:Y:S02]  /*b5d40*/  PRMT R21, R29, 0x4210, R5 ;  /* 0x000042101d157816 */ /* 0x000fe40000000005 */
[----:B------:R-:W-:Y:S02]  /*b5d50*/  PRMT R22, R27, 0x4210, R6 ;  /* 0x000042101b167816 */ /* 0x000fe40000000006 */
[----:B------:R-:W-:-:S05]  /*b5d60*/  PRMT R23, R12, 0x4210, R7 ;  /* 0x000042100c177816 */ /* 0x000fca0000000007 */
[----:B--2---:R-:W-:Y:S01]  /*b5d70*/  STSM.16.M88.4 [R17], R20 ;  /* 0x0000001411007844 */ /* 0x004fe20000000200 */
[----:B------:R-:W-:Y:S06]  /*b5d80*/  BAR.SYNC.DEFER_BLOCKING 0x0 ;  /* 0x0000000000007b1d */ /* 0x000fec0000010000 */
[----:B------:R-:W0:Y:S02]  /*b5d90*/  LDS.128 R20, [R14] ;  /* 0x000000000e147984 */ /* 0x000e240000000c00 */
[----:B------:R-:W-:Y:S06]  /*b5da0*/  BAR.SYNC.DEFER_BLOCKING 0x0 ;  /* 0x0000000000007b1d */ /* 0x000fec0000010000 */
[----:B0-----:R-:W-:Y:S04]  /*b5db0*/  STL.64 [R1+0x3c0], R20 ;  /* 0x0003c01401007387 */ /* 0x001fe80000100a00 */
[----:B------:R0:W-:Y:S04]  /*b5dc0*/  STL.64 [R1+0x3c8], R22 ;  /* 0x0003c81601007387 */ /* 0x0001e80000100a00 */
[----:B0-----:R-:W2:Y:S04]  /*b5dd0*/  LDL.LU.64 R22, [R1+0x4078] ;  /* 0x0040780001167983 */ /* 0x001ea80000300a00 */
[----:B------:R-:W4:Y:S01]  /*b5de0*/  LDL.LU.64 R20, [R1+0x4070] ;  /* 0x0040700001147983 */ /* 0x000f220000300a00 */
[----:B------:R-:W-:-:S02]  /*b5df0*/  LOP3.LUT R11, R11, 0xffff, RZ, 0xc0, !PT ;  /* 0x0000ffff0b0b7812 */ /* 0x000fc400078ec0ff */
[----:B---3--:R-:W-:Y:S02]  /*b5e00*/  LOP3.LUT R10, R10, 0xffff, RZ, 0xc0, !PT ;  /* 0x0000ffff0a0a7812 */ /* 0x008fe400078ec0ff */
[----:B------:R-:W-:Y:S02]  /*b5e10*/  LOP3.LUT R9, R9, 0xffff, RZ, 0xc0, !PT ;  /* 0x0000ffff09097812 */ /* 0x000fe400078ec0ff */
[----:B------:R-:W-:Y:S02]  /*b5e20*/  LOP3.LUT R8, R8, 0xffff, RZ, 0xc0, !PT ;  /* 0x0000ffff08087812 */ /* 0x000fe400078ec0ff */
[----:B------:R-:W-:Y:S02]  /*b5e30*/  PRMT R24, R24, 0x4210, R11 ;  /* 0x0000421018187816 */ /* 0x000fe4000000000b */
[----:B------:R-:W-:Y:S02]  /*b5e40*/  PRMT R25, R25, 0x4210, R10 ;  /* 0x0000421019197816 */ /* 0x000fe4000000000a */
[----:B------:R-:W-:-:S02]  /*b5e50*/  PRMT R26, R26, 0x4210, R9 ;  /* 0x000042101a1a7816 */ /* 0x000fc40000000009 */
[----:B------:R-:W-:Y:S02]  /*b5e60*/  PRMT R27, R13, 0x4210, R8 ;  /* 0x000042100d1b7816 */ /* 0x000fe40000000008 */
[----:B------:R-:W-:-:S03]  /*b5e70*/  PRMT R7, R18, 0x5210, R7 ;  /* 0x0000521012077816 */ /* 0x000fc60000000007 */
[----:B------:R0:W-:Y:S01]  /*b5e80*/  STSM.16.M88.4 [R17], R24 ;  /* 0x0000001811007844 */ /* 0x0001e20000000200 */
[----:B------:R-:W-:Y:S06]  /*b5e90*/  BAR.SYNC.DEFER_BLOCKING 0x0 ;  /* 0x0000000000007b1d */ /* 0x000fec0000010000 */
[----:B0-----:R-:W3:Y:S01]  /*b5ea0*/  LDL.LU R25, [R1+0x4068] ;  /* 0x0040680001197983 */ /* 0x001ee20000300800 */
[----:B--2---:R-:W-:Y:S02]  /*b5eb0*/  PRMT R9, R22, 0x5210, R9 ;  /* 0x0000521016097816 */ /* 0x004fe40000000009 */
[----:B----4-:R-:W-:-:S02]  /*b5ec0*/  PRMT R10, R21, 0x5210, R10 ;  /* 0x00005210150a7816 */ /* 0x010fc4000000000a */
[----:B------:R-:W2:Y:S04]  /*b5ed0*/  LDL.LU R21, [R1+0x1aac] ;  /* 0x001aac0001157983 */ /* 0x000ea80000300800 */
[----:B------:R-:W4:Y:S01]  /*b5ee0*/  LDL.LU R22, [R1+0x1a98] ;  /* 0x001a980001167983 */ /* 0x000f220000300800 */
[----:B------:R-:W-:-:S03]  /*b5ef0*/  PRMT R6, R23, 0x5210, R6 ;  /* 0x0000521017067816 */ /* 0x000fc60000000006 */
[----:B------:R-:W2:Y:S04]  /*b5f00*/  LDL.LU R18, [R1+0x4064] ;  /* 0x0040640001127983 */ /* 0x000ea80000300800 */
[----:B------:R-:W4:Y:S01]  /*b5f10*/  LDL.LU R23, [R1+0x19cc] ;  /* 0x0019cc0001177983 */ /* 0x000f220000300800 */
[----:B------:R-:W-:Y:S02]  /*b5f20*/  PRMT R5, R20, 0x5210, R5 ;  /* 0x0000521014057816 */ /* 0x000fe40000000005 */
[----:B---3--:R-:W-:-:S05]  /*b5f30*/  PRMT R11, R25, 0x5210, R11 ;  /* 0x00005210190b7816 */ /* 0x008fca000000000b */
[----:B------:R-:W-:Y:S01]  /*b5f40*/  IMAD.MOV.U32 R20, RZ, RZ, R11 ;  /* 0x000000ffff147224 */ /* 0x000fe200078e000b */
[----:B------:R-:W-:Y:S01]  /*b5f50*/  PRMT R4, R15, 0x5210, R4 ;  /* 0x000052100f047816 */ /* 0x000fe20000000004 */
[----:B----4-:R-:W-:Y:S04]  /*b5f60*/  STL.64 [R1+0x4048], R22 ;  /* 0x0040481601007387 */ /* 0x010fe80000100a00 */
[----:B--2---:R0:W-:Y:S02]  /*b5f70*/  STL [R1+0x4040], R21 ;  /* 0x0040401501007387 */ /* 0x0041e40000100800 */
[----:B0-----:R-:W-:Y:S02]  /*b5f80*/  IMAD.MOV.U32 R21, RZ, RZ, R10 ;  /* 0x000000ffff157224 */ /* 0x001fe400078e000a */
[----:B------:R-:W-:Y:S01]  /*b5f90*/  IMAD.MOV.U32 R22, RZ, RZ, R9 ;  /* 0x000000ffff167224 */ /* 0x000fe200078e0009 */
[----:B------:R-:W-:-:S02]  /*b5fa0*/  PRMT R23, R19, 0x5210, R8 ;  /* 0x0000521013177816 */ /* 0x000fc40000000008 */
[----:B------:R-:W0:Y:S01]  /*b5fb0*/  LDS.128 R8, [R14] ;  /* 0x000000000e087984 */ /* 0x000e220000000c00 */
[----:B------:R-:W-:Y:S06]  /*b5fc0*/  BAR.SYNC.DEFER_BLOCKING 0x0 ;  /* 0x0000000000007b1d */ /* 0x000fec0000010000 */
[----:B------:R-:W2:Y:S04]  /*b5fd0*/  LDL.LU R19, [R1+0x4060] ;  /* 0x0040600001137983 */ /* 0x000ea80000300800 */
[----:B------:R1:W-:Y:S01]  /*b5fe0*/  STSM.16.M88.4 [R17], R4 ;  /* 0x0000000411007844 */ /* 0x0003e20000000200 */
[----:B------:R-:W-:Y:S06]  /*b5ff0*/  BAR.SYNC.DEFER_BLOCKING 0x0 ;  /* 0x0000000000007b1d */ /* 0x000fec0000010000 */
[----:B------:R-:W-:Y:S04]  /*b6000*/  STL.64 [R1+0x4058], R22 ;  /* 0x0040581601007387 */ /* 0x000fe80000100a00 */
[----:B------:R-:W-:Y:S04]  /*b6010*/  STL.64 [R1+0x4050], R20 ;  /* 0x0040501401007387 */ /* 0x000fe80000100a00 */
[----:B------:R-:W3:Y:S04]  /*b6020*/  LDS.128 R20, [R14] ;  /* 0x000000000e147984 */ /* 0x000ee80000000c00 */
[----:B0-----:R-:W-:Y:S04]  /*b6030*/  STL.64 [R1+0x2b0], R8 ;  /* 0x0002b00801007387 */ /* 0x001fe80000100a00 */
[----:B------:R0:W-:Y:S04]  /*b6040*/  STL.64 [R1+0x2b8], R10 ;  /* 0x0002b80a01007387 */ /* 0x0001e80000100a00 */
[----:B-1----:R-:W4:Y:S01]  /*b6050*/  LDL.LU R4, [R1+0x19b8] ;  /* 0x0019b80001047983 */ /* 0x002f220000300800 */
[----:B------:R-:W-:Y:S06]  /*b6060*/  BAR.SYNC.DEFER_BLOCKING 0x0 ;  /* 0x0000000000007b1d */ /* 0x000fec0000010000 */
        /* <DEDUP_REMOVED lines=10> */
[----:B---3--:R-:W-:Y:S04]  /*b6110*/  STL.64 [R1+0x310], R20 ;  /* 0x0003101401007387 */ /* 0x008fe80000100a00 */
[----:B------:R0:W-:Y:S04]  /*b6120*/  STL.64 [R1+0x318], R22 ;  /* 0x0003181601007387 */ /* 0x0001e80000100a00 */
[----:B0-----:R-:W3:Y:S04]  /*b6130*/  LDL.LU.64 R22, [R1+0x4058] ;  /* 0x0040580001167983 */ /* 0x001ee80000300a00 */
[----:B------:R-:W3:Y:S04]  /*b6140*/  LDL.LU.64 R20, [R1+0x4050] ;  /* 0x0040500001147983 */ /* 0x000ee80000300a00 */
[----:B---3--:R0:W-:Y:S01]  /*b6150*/  STSM.16.M88.4 [R17], R20 ;  /* 0x0000001411007844 */ /* 0x0081e20000000200 */
[----:B------:R-:W-:Y:S06]  /*b6160*/  BAR.SYNC.DEFER_BLOCKING 0x0 ;  /* 0x0000000000007b1d */ /* 0x000fec0000010000 */
[----:B0-----:R-:W3:Y:S04]  /*b6170*/  LDL.LU.64 R22, [R1+0x4048] ;  /* 0x0040480001167983 */ /* 0x001ee80000300a00 */
[----:B------:R-:W4:Y:S04]  /*b6180*/  LDL.LU R21, [R1+0x4040] ;  /* 0x0040400001157983 */ /* 0x000f280000300800 */
[----:B--2---:R0:W-:Y:S04]  /*b6190*/  STL.64 [R1+0x4038], R18 ;  /* 0x0040381201007387 */ /* 0x0041e80000100a00 */
[----:B0-----:R-:W2:Y:S04]  /*b61a0*/  LDL.LU R18, [R1+0x1788] ;  /* 0x0017880001127983 */ /* 0x001ea80000300800 */
[----:B------:R-:W2:Y:S04]  /*b61b0*/  LDL.LU R19, [R1+0x1798] ;  /* 0x0017980001137983 */ /* 0x000ea80000300800 */
[----:B------:R-:W-:Y:S04]  /*b61c0*/  STL.64 [R1+0x4030], R16 ;  /* 0x0040301001007387 */ /* 0x000fe80000100a00 */
[----:B------:R-:W2:Y:S04]  /*b61d0*/  LDL.LU R24, [R1+0x2ec] ;  /* 0x0002ec0001187983 */ /* 0x000ea80000300800 */
[----:B------:R-:W2:Y:S01]  /*b61e0*/  LDL.LU R25, [R1+0x2f0] ;  /* 0x0002f00001197983 */ /* 0x000ea20000300800 */
[----:B------:R-:W-:-:S02]  /*b61f0*/  LOP3.LUT R11, R11, 0xffff, RZ, 0xc0, !PT ;  /* 0x0000ffff0b0b7812 */ /* 0x000fc400078ec0ff */
[----:B------:R-:W-:Y:S02]  /*b6200*/  LOP3.LUT R8, R8, 0xffff, RZ, 0xc0, !PT ;  /* 0x0000ffff08087812 */ /* 0x000fe400078ec0ff */
[----:B---3--:R-:W-:Y:S02]  /*b6210*/  LOP3.LUT R9, R22, 0xffff, RZ, 0xc0, !PT ;  /* 0x0000ffff16097812 */ /* 0x008fe400078ec0ff */
[----:B----4-:R-:W-:Y:S02]  /*b6220*/  LOP3.LUT R10, R21, 0xffff, RZ, 0xc0, !PT ;  /* 0x0000ffff150a7812 */ /* 0x010fe400078ec0ff */
[----:B------:R-:W-:Y:S01]  /*b6230*/  LOP3.LUT R5, R23, 0xffff, RZ, 0xc0, !PT ;  /* 0x0000ffff17057812 */ /* 0x000fe200078ec0ff */
[----:B--2---:R0:W-:Y:S04]  /*b6240*/  STL.64 [R1+0x4018], R24 ;  /* 0x0040181801007387 */ /* 0x0041e80000100a00 */
[----:B------:R-:W2:Y:S04]  /*b6250*/  LDL.LU R15, [R1+0x2f4] ;  /* 0x0002f400010f7983 */ /* 0x000ea80000300800 */
[----:B------:R-:W3:Y:S04]  /*b6260*/  LDL.LU R20, [R1+0x2f8] ;  /* 0x0002f80001147983 */ /* 0x000ee80000300800 */
[----:B------:R-:W3:Y:S04]  /*b6270*/  LDL.LU R21, [R1+0x2fc] ;  /* 0x0002fc0001157983 */ /* 0x000ee80000300800 */
[----:B------:R-:W4:Y:S04]  /*b6280*/  LDL.LU R22, [R1+0x300] ;  /* 0x0003000001167983 */ /* 0x000f280000300800 */
[----:B------:R-:W4:Y:S01]  /*b6290*/  LDL.LU R23, [R1+0x2d4] ;  /* 0x0002d40001177983 */ /* 0x000f220000300800 */
[----:B0-----:R-:W-:-:S02]  /*b62a0*/  PRMT R24, R18, 0x4210, R11 ;  /* 0x0000421012187816 */ /* 0x001fc4000000000b */
[----:B------:R-:W-:Y:S02]  /*b62b0*/  PRMT R25, R19, 0x4210, R8 ;  /* 0x0000421013197816 */ /* 0x000fe40000000008 */
[----:B------:R-:W0:Y:S01]  /*b62c0*/  LDS.128 R16, [R14] ;  /* 0x000000000e107984 */ /* 0x000e220000000c00 */
[----:B------:R-:W-:Y:S06]  /*b62d0*/  BAR.SYNC.DEFER_BLOCKING 0x0 ;  /* 0x0000000000007b1d */ /* 0x000fec0000010000 */
[----:B----4-:R-:W-:Y:S04]  /*b62e0*/  STL.64 [R1+0x4028], R22 ;  /* 0x0040281601007387 */ /* 0x010fe80000100a00 */
[----:B---3--:R-:W-:Y:S04]  /*b62f0*/  STL.64 [R1+0x4020], R20 ;  /* 0x0040201401007387 */ /* 0x008fe80000100a00 */
[----:B0-----:R-:W-:Y:S04]  /*b6300*/  STL.64 [R1+0x3b0], R16 ;  /* 0x0003b01001007387 */ /* 0x001fe80000100a00 */
[----:B------:R0:W-:Y:S04]  /*b6310*/  STL.64 [R1+0x3b8], R18 ;  /* 0x0003b81201007387 */ /* 0x0001e80000100a00 */
[----:B0-----:R-:W3:Y:S04]  /*b6320*/  LDL.LU.64 R18, [R1+0x4038] ;  /* 0x0040380001127983 */ /* 0x001ee80000300a00 */
[----:B------:R-:W4:Y:S01]  /*b6330*/  LDL.LU.64 R16, [R1+0x4030] ;  /* 0x0040300001107983 */ /* 0x000f220000300a00 */
[----:B------:R-:W-:-:S02]  /*b6340*/  LOP3.LUT R4, R4, 0xffff, RZ, 0xc0, !PT ;  /* 0x0000ffff04047812 */ /* 0x000fc400078ec0ff */
[----:B------:R-:W-:Y:S02]  /*b6350*/  PRMT R20, R28, 0x4210, R10 ;  /* 0x000042101c147816 */ /* 0x000fe4000000000a */
[----:B------:R-:W-:Y:S02]  /*b6360*/  PRMT R21, R29, 0x4210, R9 ;  /* 0x000042101d157816 */ /* 0x000fe40000000009 */
[----:B------:R-:W-:Y:S02]  /*b6370*/  PRMT R22, R27, 0x4210, R5 ;  /* 0x000042101b167816 */ /* 0x000fe40000000005 */
[----:B------:R-:W-:-:S05]  /*b6380*/  PRMT R23, R12, 0x4210, R4 ;  /* 0x000042100c177816 */ /* 0x000fca0000000004 */
[----:B----4-:R-:W-:Y:S01]  /*b6390*/  STSM.16.M88.4 [R17], R20 ;  /* 0x0000001411007844 */ /* 0x010fe20000000200 */
[----:B------:R-:W-:Y:S06]  /*b63a0*/  BAR.SYNC.DEFER_BLOCKING 0x0 ;  /* 0x0000000000007b1d */ /* 0x000fec0000010000 */
[----:B------:R-:W0:Y:S02]  /*b63b0*/  LDS.128 R20, [R14] ;  /* 0x000000000e147984 */ /* 0x000e240000000c00 */
[----:B------:R-:W-:Y:S06]  /*b63c0*/  BAR.SYNC.DEFER_BLOCKING 0x0 ;  /* 0x0000000000007b1d */ /* 0x000fec0000010000 */
[----:B0-----:R-:W-:Y:S04]  /*b63d0*/  STL.64 [R1+0x3a0], R20 ;  /* 0x0003a01401007387 */ /* 0x001fe80000100a00 */
[----:B------:R0:W-:Y:S04]  /*b63e0*/  STL.64 [R1+0x3a8], R22 ;  /* 0x0003a81601007387 */ /* 0x0001e80000100a00 */
[----:B0-----:R-:W4:Y:S04]  /*b63f0*/  LDL.LU.64 R22, [R1+0x4028] ;  /* 0x0040280001167983 */ /* 0x001f280000300a00 */
[----:B------:R-:W4:Y:S01]  /*b6400*/  LDL.LU.64 R20, [R1+0x4020] ;  /* 0x0040200001147983 */ /* 0x000f220000300a00 */
[----:B------:R-:W-:-:S02]  /*b6410*/  LOP3.LUT R6, R6, 0xffff, RZ, 0xc0, !PT ;  /* 0x0000ffff06067812 */ /* 0x000fc400078ec0ff */
[----:B------:R-:W-:Y:S02]  /*b6420*/  LOP3.LUT R7, R7, 0xffff, RZ, 0xc0, !PT ;  /* 0x0000ffff07077812 */ /* 0x000fe400078ec0ff */
[--C-:B------:R-:W-:Y:S02]  /*b6430*/  PRMT R26, R26, 0x4210, R6.reuse ;  /* 0x000042101a1a7816 */ /* 0x100fe40000000006 */
[----:B------:R-:W-:Y:S02]  /*b6440*/  PRMT R27, R13, 0x4210, R7 ;  /* 0x000042100d1b7816 */ /* 0x000fe40000000007 */
[----:B--2---:R-:W-:-:S03]  /*b6450*/  PRMT R6, R15, 0x5210, R6 ;  /* 0x000052100f067816 */ /* 0x004fc60000000006 */
[----:B------:R0:W-:Y:S01]  /*b6460*/  STSM.16.M88.4 [R17], R24 ;  /* 0x0000001811007844 */ /* 0x0001e20000000200 */
[----:B------:R-:W-:Y:S06]  /*b6470*/  BAR.SYNC.DEFER_BLOCKING 0x0 ;  /* 0x0000000000007b1d */ /* 0x000fec0000010000 */
[----:B0-----:R-:W2:Y:S04]  /*b6480*/  LDL.LU.64 R24, [R1+0x4018] ;  /* 0x0040180001187983 */ /* 0x001ea80000300a00 */
[----:B---3--:R-:W-:Y:S04]  /*b6490*/  STL.64 [R1+0x4010], R18 ;  /* 0x0040101201007387 */ /* 0x008fe80000100a00 */
[----:B------:R4:W-:Y:S04]  /*b64a0*/  STL.64 [R1+0x4008], R16 ;  /* 0x0040081001007387 */ /* 0x0009e80000100a00 */
[----:B------:R-:W3:Y:S01]  /*b64b0*/  LDL.LU R15, [R1+0x2d0] ;  /* 0x0002d000010f7983 */ /* 0x000ee20000300800 */
[----:B----4-:R-:W-:-:S02]  /*b64c0*/  PRMT R16, R22, 0x5210, R5 ;  /* 0x0000521016107816 */ /* 0x010fc40000000005 */
[----:B------:R-:W-:Y:S02]  /*b64d0*/  PRMT R18, R20, 0x5210, R10 ;  /* 0x0000521014127816 */ /* 0x000fe4000000000a */
[----:B------:R-:W4:Y:S04]  /*b64e0*/  LDL.LU R10, [R1+0x1a9c] ;  /* 0x001a9c00010a7983 */ /* 0x000f280000300800 */
[----:B------:R-:W3:Y:S01]  /*b64f0*/  LDL.LU R5, [R1+0x1a88] ;  /* 0x001a880001057983 */ /* 0x000ee20000300800 */
[----:B------:R-:W-:-:S03]  /*b6500*/  PRMT R17, R21, 0x5210, R9 ;  /* 0x0000521015117816 */ /* 0x000fc60000000009 */
[----:B------:R-:W3:Y:S01]  /*b6510*/  LDL.LU R12, [R1+0x19bc] ;  /* 0x0019bc00010c7983 */ /* 0x000ee20000300800 */
[----:B------:R-:W-:-:S03]  /*b6520*/  PRMT R13, R23, 0x5210, R4 ;  /* 0x00005210170d7816 */ /* 0x000fc60000000004 */
[----:B------:R-:W3:Y:S04]  /*b6530*/  LDL.LU R9, [R1+0x19a8] ;  /* 0x0019a80001097983 */ /* 0x000ee80000300800 */
[----:B------:R-:W3:Y:S01]  /*b6540*/  LDL.LU R4, [R1+0x14d8] ;  /* 0x0014d80001047983 */ /* 0x000ee20000300800 */
[----:B--2---:R-:W-:Y:S02]  /*b6550*/  PRMT R8, R25, 0x5210, R8 ;  /* 0x0000521019087816 */ /* 0x004fe40000000008 */
[----:B------:R-:W-:Y:S01]  /*b6560*/  PRMT R11, R24, 0x5210, R11 ;  /* 0x00005210180b7816 */ /* 0x000fe2000000000b */
[----:B---3--:R0:W-:Y:S02]  /*b6570*/  STL.64 [R1+0x3ff0], R4 ;  /* 0x003ff00401007387 */ /* 0x0081e40000100a00 */
[----:B0-----:R-:W-:-:S02]  /*b6580*/  IMAD.MOV.U32 R5, RZ, RZ, R8 ;  /* 0x000000ffff057224 */ /* 0x001fc400078e0008 */
[----:B------:R-:W-:Y:S01]  /*b6590*/  IMAD.MOV.U32 R4, RZ, RZ, R11 ;  /* 0x000000ffff047224 */ /* 0x000fe200078e000b */
[----:B------:R-:W2:Y:S04]  /*b65a0*/  LDL.LU R8, [R1+0x14cc] ;  /* 0x0014cc0001087983 */ /* 0x000ea80000300800 */
[----:B------:R-:W4:Y:S04]  /*b65b0*/  LDL.LU R11, [R1+0x14a8] ;  /* 0x0014a800010b7983 */ /* 0x000f280000300800 */
[----:B----4-:R0:W-:Y:S04]  /*b65c0*/  STL.64 [R1+0x4000], R10 ;  /* 0x0040000a01007387 */ /* 0x0101e80000100a00 */
[----:B--2---:R1:W-:Y:S04]  /*b65d0*/  STL.64 [R1+0x3ff8], R8 ;  /* 0x003ff80801007387 */ /* 0x0043e80000100a00 */
[----:B------:R-:W2:Y:S04]  /*b65e0*/  LDL.LU R28, [R1+0x149c] ;  /* 0x00149c00011c7983 */ /* 0x000ea80000300800 */
[----:B------:R-:W3:Y:S04]  /*b65f0*/  LDL.LU R20, [R1+0x1858] ;  /* 0x0018580001147983 */ /* 0x000ee80000300800 */
[----:B------:R-:W4:Y:S04]  /*b6600*/  LDL.LU R21, [R1+0x1848] ;  /* 0x0018480001157983 */ /* 0x000f280000300800 */
[----:B------:R-:W2:Y:S04]  /*b6610*/  LDL.LU R22, [R1+0x184c] ;  /* 0x00184c0001167983 */ /* 0x000ea80000300800 */
[----:B------:R-:W2:Y:S04]  /*b6620*/  LDL.LU R29, [R1+0x183c] ;  /* 0x00183c00011d7983 */ /* 0x000ea80000300800 */
[----:B------:R-:W2:Y:S04]  /*b6630*/  LDL.LU R26, [R1+0x17cc] ;  /* 0x0017cc00011a7983 */ /* 0x000ea80000300800 */
[----:B------:R-:W2:Y:S01]  /*b6640*/  LDL.LU R27, [R1+0x17e8] ;  /* 0x0017e800011b7983 */ /* 0x000ea20000300800 */
[----:B0-----:R-:W-:-:S02]  /*b6650*/  IMAD.MOV.U32 R10, RZ, RZ, R16 ;  /* 0x000000ffff0a7224 */ /* 0x001fc400078e0010 */
[----:B-1----:R-:W-:Y:S02]  /*b6660*/  IMAD.MOV.U32 R8, RZ, RZ, R18 ;  /* 0x000000ffff087224 */ /* 0x002fe400078e0012 */
[----:B------:R-:W-:Y:S02]  /*b6670*/  IMAD.MOV.U32 R9, RZ, RZ, R17 ;  /* 0x000000ffff097224 */ /* 0x000fe400078e0011 */
[----:B------:R-:W0:Y:S01]  /*b6680*/  LDS.128 R16, [R14] ;  /* 0x000000000e107984 */ /* 0x000e220000000c00 */
[----:B------:R-:W-:-:S03]  /*b6690*/  IMAD.MOV.U32 R11, RZ, RZ, R13 ;  /* 0x000000ffff0b7224 */ /* 0x000fc600078e000d */
[----:B------:R-:W2:Y:S04]  /*b66a0*/  LDL.LU R13, [R1+0x12b8] ;  /* 0x0012b800010d7983 */ /* 0x000ea80000300800 */
[----:B------:R-:W2:Y:S04]  /*b66b0*/  LDL.LU R23, [R1+0x17fc] ;  /* 0x0017fc0001177983 */ /* 0x000ea80000300800 */
[----:B0-----:R-:W-:Y:S04]  /*b66c0*/  STL.64 [R1+0x2a0], R16 ;  /* 0x0002a01001007387 */ /* 0x001fe80000100a00 */
[----:B------:R0:W-:Y:S01]  /*b66d0*/  STL.64 [R1+0x2a8], R18 ;  /* 0x0002a81201007387 */ /* 0x0001e20000100a00 */
[----:B------:R-:W-:Y:S06]  /*b66e0*/  BAR.SYNC.DEFER_BLOCKING 0x0 ;  /* 0x0000000000007b1d */ /* 0x000fec0000010000 */
        /* <DEDUP_REMOVED lines=10> */
[----:B------:R-:W2:Y:S04]  /*b6790*/  LDL.LU R24, [R1+0x348] ;  /* 0x0003480001187983 */ /* 0x000ea80000300800 */
[----:B------:R-:W2:Y:S01]  /*b67a0*/  LDL.LU R25, [R1+0x34c] ;  /* 0x00034c0001197983 */ /* 0x000ea20000300800 */
[----:B------:R-:W-:-:S05]  /*b67b0*/  PRMT R7, R15, 0x5210, R7 ;  /* 0x000052100f077816 */ /* 0x000fca0000000007 */
[----:B------:R0:W-:Y:S01]  /*b67c0*/  STSM.16.M88.4 [R17], R4 ;  /* 0x0000000411007844 */ /* 0x0001e20000000200 */
[----:B------:R-:W-:Y:S06]  /*b67d0*/  BAR.SYNC.DEFER_BLOCKING 0x0 ;  /* 0x0000000000007b1d */ /* 0x000fec0000010000 */
[----:B--2---:R-:W-:Y:S04]  /*b67e0*/  STL.64 [R1+0x3fd8], R24 ;  /* 0x003fd81801007387 */ /* 0x004fe80000100a00 */
[----:B------:R-:W2:Y:S04]  /*b67f0*/  LDL.LU R15, [R1+0x350] ;  /* 0x00035000010f7983 */ /* 0x000ea80000300800 */
[----:B0-----:R-:W2:Y:S04]  /*b6800*/  LDL.LU.64 R4, [R1+0x3ff0] ;  /* 0x003ff00001047983 */ /* 0x001ea80000300a00 */
[----:B------:R-:W-:Y:S04]  /*b6810*/  STL.64 [R1+0x3fe8], R18 ;  /* 0x003fe81201007387 */ /* 0x000fe80000100a00 */
[----:B------:R-:W-:Y:S04]  /*b6820*/  STL.64 [R1+0x3fe0], R16 ;  /* 0x003fe01001007387 */ /* 0x000fe80000100a00 */
[----:B------:R-:W0:Y:S01]  /*b6830*/  LDS.128 R16, [R14] ;  /* 0x000000000e107984 */ /* 0x000e220000000c00 */
[----:B------:R-:W-:Y:S06]  /*b6840*/  BAR.SYNC.DEFER_BLOCKING 0x0 ;  /* 0x0000000000007b1d */ /* 0x000fec0000010000 */
[----:B0-----:R-:W-:Y:S04]  /*b6850*/  STL.64 [R1+0x390], R16 ;  /* 0x0003901001007387 */ /* 0x001fe80000100a00 */
[----:B------:R0:W-:Y:S04]  /*b6860*/  STL.64 [R1+0x398], R18 ;  /* 0x0003981201007387 */ /* 0x0001e80000100a00 */
[----:B0-----:R-:W3:Y:S04]  /*b6870*/  LDL.LU.64 R18, [R1+0x3fe8] ;  /* 0x003fe80001127983 */ /* 0x001ee80000300a00 */
[----:B------:R-:W3:Y:S01]  /*b6880*/  LDL.LU.64 R16, [R1+0x3fe0] ;  /* 0x003fe00001107983 */ /* 0x000ee20000300a00 */
[----:B------:R-:W-:-:S02]  /*b6890*/  LOP3.LUT R12, R12, 0xffff, RZ, 0xc0, !PT ;  /* 0x0000ffff0c0c7812 */ /* 0x000fc400078ec0ff */
[----:B------:R-:W-:Y:S02]  /*b68a0*/  LOP3.LUT R10, R10, 0xffff, RZ, 0xc0, !PT ;  /* 0x0000ffff0a0a7812 */ /* 0x000fe400078ec0ff */
[----:B------:R-:W-:Y:S02]  /*b68b0*/  LOP3.LUT R9, R9, 0xffff, RZ, 0xc0, !PT ;  /* 0x0000ffff09097812 */ /* 0x000fe400078ec0ff */
[----:B------:R-:W-:Y:S02]  /*b68c0*/  PRMT R24, R29, 0x4210, R10 ;  /* 0x000042101d187816 */ /* 0x000fe4000000000a */
[----:B------:R-:W-:Y:S02]  /*b68d0*/  LOP3.LUT R8, R8, 0xffff, RZ, 0xc0, !PT ;  /* 0x0000ffff08087812 */ /* 0x000fe400078ec0ff */
[----:B------:R-:W-:Y:S02]  /*b68e0*/  LOP3.LUT R6, R11, 0xffff, RZ, 0xc0, !PT ;  /* 0x0000ffff0b067812 */ /* 0x000fe400078ec0ff */
[----:B------:R-:W-:-:S02]  /*b68f0*/  LOP3.LUT R7, R28, 0xffff, RZ, 0xc0, !PT ;  /* 0x0000ffff1c077812 */ /* 0x000fc400078ec0ff */
[----:B----4-:R-:W-:Y:S02]  /*b6900*/  PRMT R21, R21, 0x4210, R8 ;  /* 0x0000421015157816 */ /* 0x010fe40000000008 */
[----:B------:R-:W-:Y:S02]  /*b6910*/  PRMT R22, R22, 0x4210, R6 ;  /* 0x0000421016167816 */ /* 0x000fe40000000006 */
[----:B------:R-:W-:Y:S02]  /*b6920*/  PRMT R23, R23, 0x4210, R7 ;  /* 0x0000421017177816 */ /* 0x000fe40000000007 */
[----:B--2---:R-:W-:-:S04]  /*b6930*/  LOP3.LUT R5, R5, 0xffff, RZ, 0xc0, !PT ;  /* 0x0000ffff05057812 */ /* 0x004fc800078ec0ff */
[----:B------:R-:W-:Y:S02]  /*b6940*/  PRMT R25, R26, 0x4210, R5 ;  /* 0x000042101a197816 */ /* 0x000fe40000000005 */
[----:B------:R-:W-:Y:S02]  /*b6950*/  PRMT R26, R27, 0x4210, R12 ;  /* 0x000042101b1a7816 */ /* 0x000fe4000000000c */
[----:B------:R-:W-:-:S05]  /*b6960*/  PRMT R27, R13, 0x4210, R9 ;  /* 0x000042100d1b7816 */ /* 0x000fca0000000009 */
[----:B---3--:R-:W-:Y:S01]  /*b6970*/  STSM.16.M88.4 [R17], R24 ;  /* 0x0000001811007844 */ /* 0x008fe20000000200 */
[----:B------:R-:W-:Y:S06]  /*b6980*/  BAR.SYNC.DEFER_BLOCKING 0x0 ;  /* 0x0000000000007b1d */ /* 0x000fec0000010000 */
[----:B------:R-:W0:Y:S02]  /*b6990*/  LDS.128 R24, [R14] ;  /* 0x000000000e187984 */ /* 0x000e240000000c00 */
[----:B------:R-:W-:Y:S01]  /*b69a0*/  BAR.SYNC.DEFER_BLOCKING 0x0 ;  /* 0x0000000000007b1d */ /* 0x000fe20000010000 */
[----:B------:R-:W-:-:S04]  /*b69b0*/  LOP3.LUT R4, R4, 0xffff, RZ, 0xc0, !PT ;  /* 0x0000ffff04047812 */ /* 0x000fc800078ec0ff */
[----:B------:R-:W-:-:S05]  /*b69c0*/  PRMT R20, R20, 0x4210, R4 ;  /* 0x0000421014147816 */ /* 0x000fca0000000004 */
[----:B------:R-:W-:Y:S01]  /*b69d0*/  STSM.16.M88.4 [R17], R20 ;  /* 0x0000001411007844 */ /* 0x000fe20000000200 */
[----:B------:R-:W-:Y:S01]  /*b69e0*/  PRMT R6, R15, 0x5210, R6 ;  /* 0x000052100f067816 */ /* 0x000fe20000000006 */
[----:B------:R-:W-:Y:S06]  /*b69f0*/  BAR.SYNC.DEFER_BLOCKING 0x0 ;  /* 0x0000000000007b1d */ /* 0x000fec0000010000 */
[----:B0-----:R0:W-:Y:S04]  /*b6a00*/  STL.64 [R1+0x380], R24 ;  /* 0x0003801801007387 */ /* 0x0011e80000100a00 */
[----:B------:R-:W-:Y:S04]  /*b6a10*/  STL.64 [R1+0x388], R26 ;  /* 0x0003881a01007387 */ /* 0x000fe80000100a00 */
[----:B0-----:R-:W2:Y:S04]  /*b6a20*/  LDL.LU.64 R24, [R1+0x3fd8] ;  /* 0x003fd80001187983 */ /* 0x001ea80000300a00 */
[----:B------:R-:W3:Y:S04]  /*b6a30*/  LDL.LU.64 R22, [R1+0x3fd0] ;  /* 0x003fd00001167983 */ /* 0x000ee80000300a00 */
[----:B------:R-:W4:Y:S04]  /*b6a40*/  LDL.LU.64 R20, [R1+0x3fc8] ;  /* 0x003fc80001147983 */ /* 0x000f280000300a00 */
[----:B------:R-:W-:Y:S04]  /*b6a50*/  STL.64 [R1+0x3fb8], R18 ;  /* 0x003fb81201007387 */ /* 0x000fe80000100a00 */
[----:B------:R3:W-:Y:S02]  /*b6a60*/  STL.64 [R1+0x3fb0], R16 ;  /* 0x003fb01001007387 */ /* 0x0007e40000100a00 */
[----:B---3--:R-:W-:-:S02]  /*b6a70*/  PRMT R17, R22, 0x5210, R5 ;  /* 0x0000521016117816 */ /* 0x008fc40000000005 */
[----:B------:R-:W3:Y:S01]  /*b6a80*/  LDL.LU R5, [R1+0x1b0c] ;  /* 0x001b0c0001057983 */ /* 0x000ee20000300800 */
[----:B--2---:R-:W-:Y:S02]  /*b6a90*/  PRMT R8, R25, 0x5210, R8 ;  /* 0x0000521019087816 */ /* 0x004fe40000000008 */
[----:B------:R-:W-:Y:S02]  /*b6aa0*/  PRMT R18, R23, 0x5210, R10 ;  /* 0x0000521017127816 */ /* 0x000fe4000000000a */
[----:B----4-:R-:W-:Y:S02]  /*b6ab0*/  PRMT R16, R21, 0x5210, R12 ;  /* 0x0000521015107816 */ /* 0x010fe4000000000c */
[----:B------:R-:W-:Y:S01]  /*b6ac0*/  PRMT R12, R20, 0x5210, R9 ;  /* 0x00005210140c7816 */ /* 0x000fe20000000009 */
[----:B---3--:R0:W-:Y:S04]  /*b6ad0*/  STL [R1+0x3f98], R5 ;  /* 0x003f980501007387 */ /* 0x0081e80000100800 */
[----:B------:R-:W2:Y:S04]  /*b6ae0*/  LDL.LU R13, [R1+0x1a8c] ;  /* 0x001a8c00010d7983 */ /* 0x000ea80000300800 */
[----:B------:R-:W3:Y:S04]  /*b6af0*/  LDL.LU R10, [R1+0x1a4c] ;  /* 0x001a4c00010a7983 */ /* 0x000ee80000300800 */
[----:B------:R-:W4:Y:S01]  /*b6b00*/  LDL.LU R15, [R1+0x19ac] ;  /* 0x0019ac00010f7983 */ /* 0x000f220000300800 */
[----:B0-----:R-:W-:-:S03]  /*b6b10*/  IMAD.MOV.U32 R5, RZ, RZ, R8 ;  /* 0x000000ffff057224 */ /* 0x001fc600078e0008 */
[----:B------:R-:W2:Y:S04]  /*b6b20*/  LDL.LU R8, [R1+0x1508] ;  /* 0x0015080001087983 */ /* 0x000ea80000300800 */
[----:B------:R-:W3:Y:S04]  /*b6b30*/  LDL.LU R11, [R1+0x14fc] ;  /* 0x0014fc00010b7983 */ /* 0x000ee80000300800 */
[----:B------:R-:W2:Y:S04]  /*b6b40*/  LDL.LU R25, [R1+0x14c8] ;  /* 0x0014c80001197983 */ /* 0x000ea80000300800 */
[----:B------:R-:W2:Y:S01]  /*b6b50*/  LDL.LU R9, [R1+0x14bc] ;  /* 0x0014bc0001097983 */ /* 0x000ea20000300800 */
[----:B------:R-:W-:-:S03]  /*b6b60*/  PRMT R7, R2, 0x5210, R7 ;  /* 0x0000521002077816 */ /* 0x000fc60000000007 */
[----:B---3--:R0:W-:Y:S04]  /*b6b70*/  STL.64 [R1+0x3fa8], R10 ;  /* 0x003fa80a01007387 */ /* 0x0081e80000100a00 */
[----:B--2---:R1:W-:Y:S04]  /*b6b80*/  STL.64 [R1+0x3fa0], R8 ;  /* 0x003fa00801007387 */ /* 0x0043e80000100a00 */
[----:B------:R-:W2:Y:S04]  /*b6b90*/  LDL.LU R20, [R1+0x1894] ;  /* 0x0018940001147983 */ /* 0x000ea80000300800 */
[----:B------:R-:W3:Y:S04]  /*b6ba0*/  LDL.LU R21, [R1+0x188c] ;  /* 0x00188c0001157983 */ /* 0x000ee80000300800 */
[----:B------:R-:W2:Y:S04]  /*b6bb0*/  LDL.LU R22, [R1+0x1890] ;  /* 0x0018900001167983 */ /* 0x000ea80000300800 */
[----:B------:R-:W2:Y:S04]  /*b6bc0*/  LDL.LU R28, [R1+0x1888] ;  /* 0x00188800011c7983 */ /* 0x000ea80000300800 */
[----:B------:R-:W2:Y:S04]  /*b6bd0*/  LDL.LU R29, [R1+0x1878] ;  /* 0x00187800011d7983 */ /* 0x000ea80000300800 */
[----:B------:R-:W2:Y:S04]  /*b6be0*/  LDL.LU R26, [R1+0x185c] ;  /* 0x00185c00011a7983 */ /* 0x000ea80000300800 */
[----:B------:R-:W2:Y:S04]  /*b6bf0*/  LDL.LU R27, [R1+0x12bc] ;  /* 0x0012bc00011b7983 */ /* 0x000ea80000300800 */
[----:B------:R-:W2:Y:S01]  /*b6c00*/  LDL.LU R23, [R1+0x187c] ;  /* 0x00187c0001177983 */ /* 0x000ea20000300800 */
[----:B0-----:R-:W-:-:S03]  /*b6c10*/  IMAD.MOV.U32 R10, RZ, RZ, R16 ;  /* 0x000000ffff0a7224 */ /* 0x001fc600078e0010 */
[----:B------:R-:W2:Y:S01]  /*b6c20*/  LDL.LU R2, [R1+0x3fc0] ;  /* 0x003fc00001027983 */ /* 0x000ea20000300800 */
[----:B-1----:R-:W-:Y:S02]  /*b6c30*/  IMAD.MOV.U32 R8, RZ, RZ, R18 ;  /* 0x000000ffff087224 */ /* 0x002fe400078e0012 */
[----:B------:R-:W-:Y:S02]  /*b6c40*/  IMAD.MOV.U32 R9, RZ, RZ, R17 ;  /* 0x000000ffff097224 */ /* 0x000fe400078e0011 */
[----:B------:R-:W0:Y:S01]  /*b6c50*/  LDS.128 R16, [R14] ;  /* 0x000000000e107984 */ /* 0x000e220000000c00 */
[----:B------:R-:W-:Y:S06]  /*b6c60*/  BAR.SYNC.DEFER_BLOCKING 0x0 ;  /* 0x0000000000007b1d */ /* 0x000fec0000010000 */
[----:B0-----:R-:W-:Y:S04]  /*b6c70*/  STL.64 [R1+0x290], R16 ;  /* 0x0002901001007387 */ /* 0x001fe80000100a00 */
[----:B------:R0:W-:Y:S04]  /*b6c80*/  STL.64 [R1+0x298], R18 ;  /* 0x0002981201007387 */ /* 0x0001e80000100a00 */
[----:B0-----:R-:W2:Y:S04]  /*b6c90*/  LDL.LU.64 R18, [R1+0x3fb8] ;  /* 0x003fb80001127983 */ /* 0x001ea80000300a00 */
[----:B------:R-:W2:Y:S01]  /*b6ca0*/  LDL.LU.64 R16, [R1+0x3fb0] ;  /* 0x003fb00001107983 */ /* 0x000ea20000300a00 */
[----:B------:R-:W-:Y:S01]  /*b6cb0*/  IMAD.MOV.U32 R11, RZ, RZ, R12 ;  /* 0x000000ffff0b7224 */ /* 0x000fe200078e000c */
[----:B------:R-:W-:-:S04]  /*b6cc0*/  PRMT R4, R24, 0x5210, R4 ;  /* 0x0000521018047816 */ /* 0x000fc80000000004 */
[----:B--2---:R-:W-:Y:S01]  /*b6cd0*/  STSM.16.M88.4 [R17], R8 ;  /* 0x0000000811007844 */ /* 0x004fe20000000200 */
[----:B------:R-:W-:Y:S06]  /*b6ce0*/  BAR.SYNC.DEFER_BLOCKING 0x0 ;  /* 0x0000000000007b1d */ /* 0x000fec0000010000 */
[----:B------:R-:W0:Y:S02]  /*b6cf0*/  LDS.128 R8, [R14] ;  /* 0x000000000e087984 */ /* 0x000e240000000c00 */
[----:B------:R-:W-:Y:S06]  /*b6d00*/  BAR.SYNC.DEFER_BLOCKING 0x0 ;  /* 0x0000000000007b1d */ /* 0x000fec0000010000 */
[----:B------:R-:W-:Y:S02]  /*b6d10*/  STSM.16.M88.4 [R17], R4 ;  /* 0x0000000411007844 */ /* 0x000fe40000000200 */
[----:B------:R-:W-:Y:S06]  /*b6d20*/  BAR.SYNC.DEFER_BLOCKING 0x0 ;  /* 0x0000000000007b1d */ /* 0x000fec0000010000 */
[----:B0-----:R-:W-:Y:S04]  /*b6d30*/  STL.64 [R1+0x2f0], R8 ;  /* 0x0002f00801007387 */ /* 0x001fe80000100a00 */
[----:B------:R0:W-:Y:S04]  /*b6d40*/  STL.64 [R1+0x2f8], R10 ;  /* 0x0002f80a01007387 */ /* 0x0001e80000100a00 */
[----:B0-----:R-:W2:Y:S04]  /*b6d50*/  LDL.LU.64 R10, [R1+0x3fa8] ;  /* 0x003fa800010a7983 */ /* 0x001ea80000300a00 */
[----:B------:R-:W2:Y:S04]  /*b6d60*/  LDL.LU.64 R8, [R1+0x3fa0] ;  /* 0x003fa00001087983 */ /* 0x000ea80000300a00 */
[----:B------:R-:W2:Y:S04]  /*b6d70*/  LDL.LU R12, [R1+0x3e4] ;  /* 0x0003e400010c7983 */ /* 0x000ea80000300800 */
[----:B------:R-:W2:Y:S04]  /*b6d80*/  LDL.LU R24, [R1+0x3e8] ;  /* 0x0003e80001187983 */ /* 0x000ea80000300800 */
[----:B------:R-:W2:Y:S04]  /*b6d90*/  LDL.LU R5, [R1+0x3f98] ;  /* 0x003f980001057983 */ /* 0x000ea80000300800 */
[----:B------:R-:W-:Y:S04]  /*b6da0*/  STL.64 [R1+0x3f90], R18 ;  /* 0x003f901201007387 */ /* 0x000fe80000100a00 */
[----:B------:R-:W-:Y:S04]  /*b6db0*/  STL.64 [R1+0x3f88], R16 ;  /* 0x003f881001007387 */ /* 0x000fe80000100a00 */
[----:B------:R-:W0:Y:S01]  /*b6dc0*/  LDS.128 R16, [R14] ;  /* 0x000000000e107984 */ /* 0x000e220000000c00 */
[----:B------:R-:W-:-:S02]  /*b6dd0*/  LOP3.LUT R13, R13, 0xffff, RZ, 0xc0, !PT ;  /* 0x0000ffff0d0d7812 */ /* 0x000fc400078ec0ff */
[----:B----4-:R-:W-:Y:S02]  /*b6de0*/  LOP3.LUT R15, R15, 0xffff, RZ, 0xc0, !PT ;  /* 0x0000ffff0f0f7812 */ /* 0x010fe400078ec0ff */
[----:B--2---:R-:W-:Y:S02]  /*b6df0*/  LOP3.LUT R4, R5, 0xffff, RZ, 0xc0, !PT ;  /* 0x0000ffff05047812 */ /* 0x004fe400078ec0ff */
[----:B------:R-:W-:Y:S02]  /*b6e00*/  LOP3.LUT R5, R25, 0xffff, RZ, 0xc0, !PT ;  /* 0x0000ffff19057812 */ /* 0x000fe400078ec0ff */
[----:B------:R-:W2:Y:S01]  /*b6e10*/  LDL.LU R25, [R1+0x1284] ;  /* 0x0012840001197983 */ /* 0x000ea20000300800 */
[----:B------:R-:W-:Y:S01]  /*b6e20*/  BAR.SYNC.DEFER_BLOCKING 0x0 ;  /* 0x0000000000007b1d */ /* 0x000fe20000010000 */
[----:B------:R-:W-:-:S05]  /*b6e30*/  LOP3.LUT R6, R10, 0xffff, RZ, 0xc0, !PT ;  /* 0x0000ffff0a067812 */ /* 0x000fca00078ec0ff */
[----:B--2---:R-:W-:Y:S04]  /*b6e40*/  STL.64 [R1+0x3f80], R24 ;  /* 0x003f801801007387 */ /* 0x004fe80000100a00 */
[----:B0-----:R-:W-:Y:S04]  /*b6e50*/  STL.64 [R1+0x370], R16 ;  /* 0x0003701001007387 */ /* 0x001fe80000100a00 */
[----:B------:R0:W-:Y:S04]  /*b6e60*/  STL.64 [R1+0x378], R18 ;  /* 0x0003781201007387 */ /* 0x0001e80000100a00 */
[----:B0-----:R-:W2:Y:S04]  /*b6e70*/  LDL.LU.64 R18, [R1+0x3f90] ;  /* 0x003f900001127983 */ /* 0x001ea80000300a00 */
[----:B------:R-:W4:Y:S01]  /*b6e80*/  LDL.LU.64 R16, [R1+0x3f88] ;  /* 0x003f880001107983 */ /* 0x000f220000300a00 */
[----:B------:R-:W-:-:S02]  /*b6e90*/  PRMT R24, R28, 0x4210, R4 ;  /* 0x000042101c187816 */ /* 0x000fc40000000004 */
[----:B------:R-:W-:Y:S02]  /*b6ea0*/  PRMT R25, R29, 0x4210, R13 ;  /* 0x000042101d197816 */ /* 0x000fe4000000000d */
[----:B------:R-:W-:Y:S02]  /*b6eb0*/  PRMT R26, R26, 0x4210, R6 ;  /* 0x000042101a1a7816 */ /* 0x000fe40000000006 */
[----:B------:R-:W-:Y:S02]  /*b6ec0*/  PRMT R27, R27, 0x4210, R15 ;  /* 0x000042101b1b7816 */ /* 0x000fe4000000000f */
[----:B------:R-:W-:Y:S02]  /*b6ed0*/  LOP3.LUT R8, R8, 0xffff, RZ, 0xc0, !PT ;  /* 0x0000ffff08087812 */ /* 0x000fe400078ec0ff */
[----:B------:R-:W-:Y:S02]  /*b6ee0*/  LOP3.LUT R7, R11, 0xffff, RZ, 0xc0, !PT ;  /* 0x0000ffff0b077812 */ /* 0x000fe400078ec0ff */
[----:B------:R-:W-:-:S02]  /*b6ef0*/  LOP3.LUT R10, R9, 0xffff, RZ, 0xc0, !PT ;  /* 0x0000ffff090a7812 */ /* 0x000fc400078ec0ff */
[----:B------:R-:W-:Y:S02]  /*b6f00*/  PRMT R22, R22, 0x4210, R5 ;  /* 0x0000421016167816 */ /* 0x000fe40000000005 */
[----:B------:R-:W-:Y:S02]  /*b6f10*/  PRMT R20, R20, 0x4210, R8 ;  /* 0x0000421014147816 */ /* 0x000fe40000000008 */
[----:B---3--:R-:W-:Y:S02]  /*b6f20*/  PRMT R21, R21, 0x4210, R7 ;  /* 0x0000421015157816 */ /* 0x008fe40000000007 */
[----:B------:R-:W-:Y:S01]  /*b6f30*/  PRMT R23, R23, 0x4210, R10 ;  /* 0x0000421017177816 */ /* 0x000fe2000000000a */
[----:B----4-:R-:W-:Y:S01]  /*b6f40*/  STSM.16.M88.4 [R17], R24 ;  /* 0x0000001811007844 */ /* 0x010fe20000000200 */
[----:B------:R-:W-:Y:S06]  /*b6f50*/  BAR.SYNC.DEFER_BLOCKING 0x0 ;  /* 0x0000000000007b1d */ /* 0x000fec0000010000 */
[----:B------:R-:W0:Y:S02]  /*b6f60*/  LDS.128 R24, [R14] ;  /* 0x000000000e187984 */ /* 0x000e240000000c00 */
[----:B------:R-:W-:Y:S06]  /*b6f70*/  BAR.SYNC.DEFER_BLOCKING 0x0 ;  /* 0x0000000000007b1d */ /* 0x000fec0000010000 */
[----:B------:R-:W-:Y:S01]  /*b6f80*/  STSM.16.M88.4 [R17], R20 ;  /* 0x0000001411007844 */ /* 0x000fe20000000200 */
[----:B------:R-:W-:Y:S01]  /*b6f90*/  PRMT R8, R12, 0x5210, R8 ;  /* 0x000052100c087816 */ /* 0x000fe20000000008 */
[----:B------:R-:W-:Y:S06]  /*b6fa0*/  BAR.SYNC.DEFER_BLOCKING 0x0 ;  /* 0x0000000000007b1d */ /* 0x000fec0000010000 */
[----:B0-----:R0:W-:Y:S04]  /*b6fb0*/  STL.64 [R1+0x360], R24 ;  /* 0x0003601801007387 */ /* 0x0011e80000100a00 */
[----:B------:R1:W-:Y:S04]  /*b6fc0*/  STL.64 [R1+0x368], R26 ;  /* 0x0003681a01007387 */ /* 0x0003e80000100a00 */
[----:B0-----:R-:W3:Y:S04]  /*b6fd0*/  LDL.LU.64 R24, [R1+0x3f80] ;  /* 0x003f800001187983 */ /* 0x001ee80000300a00 */
[----:B-1----:R-:W4:Y:S04]  /*b6fe0*/  LDL.LU R27, [R1+0x128c] ;  /* 0x00128c00011b7983 */ /* 0x002f280000300800 */
[----:B------:R-:W3:Y:S04]  /*b6ff0*/  LDL.LU.64 R22, [R1+0x3f78] ;  /* 0x003f780001167983 */ /* 0x000ee80000300a00 */
[----:B------:R-:W4:Y:S04]  /*b7000*/  LDL.LU.64 R20, [R1+0x3f70] ;  /* 0x003f700001147983 */ /* 0x000f280000300a00 */
[----:B--2---:R-:W-:Y:S04]  /*b7010*/  STL.64 [R1+0x3f58], R18 ;  /* 0x003f581201007387 */ /* 0x004fe80000100a00 */
[----:B------:R-:W-:Y:S04]  /*b7020*/  STL.64 [R1+0x3f50], R16 ;  /* 0x003f501001007387 */ /* 0x000fe80000100a00 */
[----:B------:R-:W0:Y:S01]  /*b7030*/  LDS.128 R16, [R14] ;  /* 0x000000000e107984 */ /* 0x000e220000000c00 */
[----:B------:R-:W-:Y:S01]  /*b7040*/  BAR.SYNC.DEFER_BLOCKING 0x0 ;  /* 0x0000000000007b1d */ /* 0x000fe20000010000 */
[----:B---3--:R-:W-:-:S05]  /*b7050*/  PRMT R5, R23, 0x5210, R5 ;  /* 0x0000521017057816 */ /* 0x008fca0000000005 */
[----:B------:R-:W2:Y:S01]  /*b7060*/  LDL.LU R23, [R1+0x1b1c] ;  /* 0x001b1c0001177983 */ /* 0x000ea20000300800 */
[----:B------:R-:W-:Y:S02]  /*b7070*/  PRMT R7, R24, 0x5210, R7 ;  /* 0x0000521018077816 */ /* 0x000fe40000000007 */
[----:B------:R-:W-:Y:S01]  /*b7080*/  PRMT R11, R25, 0x5210, R4 ;  /* 0x00005210190b7816 */ /* 0x000fe20000000004 */
[----:B--2---:R-:W-:Y:S04]  /*b7090*/  STL.64 [R1+0x3f38], R22 ;  /* 0x003f381601007387 */ /* 0x004fe80000100a00 */
[----:B----4-:R1:W-:Y:S04]  /*b70a0*/  STL.64 [R1+0x3f30], R20 ;  /* 0x003f301401007387 */ /* 0x0103e80000100a00 */
[----:B------:R-:W2:Y:S04]  /*b70b0*/  LDL.LU R12, [R1+0x1b18] ;  /* 0x001b1800010c7983 */ /* 0x000ea80000300800 */
[----:B------:R-:W3:Y:S01]  /*b70c0*/  LDL.LU R9, [R1+0x1a54] ;  /* 0x001a540001097983 */ /* 0x000ee20000300800 */
[----:B-1----:R-:W-:-:S02]  /*b70d0*/  IMAD.MOV.U32 R20, RZ, RZ, R8 ;  /* 0x000000ffff147224 */ /* 0x002fc400078e0008 */
[----:B------:R-:W-:Y:S01]  /*b70e0*/  IMAD.MOV.U32 R21, RZ, RZ, R7 ;  /* 0x000000ffff157224 */ /* 0x000fe200078e0007 */
[----:B------:R-:W4:Y:S04]  /*b70f0*/  LDL.LU R8, [R1+0x1a50] ;  /* 0x001a500001087983 */ /* 0x000f280000300800 */
[----:B------:R-:W2:Y:S01]  /*b7100*/  LDL.LU R7, [R1+0x152c] ;  /* 0x00152c0001077983 */ /* 0x000ea20000300800 */
[----:B------:R-:W-:-:S03]  /*b7110*/  IMAD.MOV.U32 R22, RZ, RZ, R5 ;  /* 0x000000ffff167224 */ /* 0x000fc600078e0005 */
[----:B------:R-:W3:Y:S04]  /*b7120*/  LDL.LU R4, [R1+0x150c] ;  /* 0x00150c0001047983 */ /* 0x000ee80000300800 */
[----:B------:R-:W3:Y:S01]  /*b7130*/  LDL.LU R5, [R1+0x14f8] ;  /* 0x0014f80001057983 */ /* 0x000ee20000300800 */
[----:B------:R-:W-:Y:S02]  /*b7140*/  PRMT R6, R27, 0x5210, R6 ;  /* 0x000052101b067816 */ /* 0x000fe40000000006 */
[----:B------:R-:W-:Y:S01]  /*b7150*/  PRMT R23, R0, 0x5210, R10 ;  /* 0x0000521000177816 */ /* 0x000fe2000000000a */
[----:B--2---:R-:W-:Y:S04]  /*b7160*/  STL [R1+0x3f48], R7 ;  /* 0x003f480701007387 */ /* 0x004fe80000100800 */
[----:B---3--:R1:W-:Y:S02]  /*b7170*/  STL.64 [R1+0x3f40], R4 ;  /* 0x003f400401007387 */ /* 0x0083e40000100a00 */
[----:B-1----:R-:W-:-:S02]  /*b7180*/  IMAD.MOV.U32 R4, RZ, RZ, R11 ;  /* 0x000000ffff047224 */ /* 0x002fc400078e000b */
[----:B------:R-:W2:Y:S04]  /*b7190*/  LDL.LU R11, [R1+0x14dc] ;  /* 0x0014dc00010b7983 */ /* 0x000ea80000300800 */
[----:B------:R-:W3:Y:S04]  /*b71a0*/  LDL.LU R24, [R1+0x18ec] ;  /* 0x0018ec0001187983 */ /* 0x000ee80000300800 */
[----:B------:R-:W2:Y:S04]  /*b71b0*/  LDL.LU R25, [R1+0x18dc] ;  /* 0x0018dc0001197983 */ /* 0x000ea80000300800 */
[----:B------:R-:W2:Y:S01]  /*b71c0*/  LDL.LU R26, [R1+0x18d8] ;  /* 0x0018d800011a7983 */ /* 0x000ea20000300800 */
[----:B------:R-:W-:-:S03]  /*b71d0*/  PRMT R5, R2, 0x5210, R13 ;  /* 0x0000521002057816 */ /* 0x000fc6000000000d */
[----:B------:R-:W2:Y:S04]  /*b71e0*/  LDL.LU R28, [R1+0x18cc] ;  /* 0x0018cc00011c7983 */ /* 0x000ea80000300800 */
[----:B------:R-:W2:Y:S04]  /*b71f0*/  LDL.LU R13, [R1+0x189c] ;  /* 0x00189c00010d7983 */ /* 0x000ea80000300800 */
[----:B------:R-:W2:Y:S04]  /*b7200*/  LDL.LU R2, [R1+0x1898] ;  /* 0x0018980001027983 */ /* 0x000ea80000300800 */
[----:B------:R-:W2:Y:S04]  /*b7210*/  LDL.LU R29, [R1+0x12c8] ;  /* 0x0012c800011d7983 */ /* 0x000ea80000300800 */
[----:B------:R-:W2:Y:S01]  /*b7220*/  LDL.LU R27, [R1+0x18c8] ;  /* 0x0018c800011b7983 */ /* 0x000ea20000300800 */
[----:B------:R-:W-:-:S03]  /*b7230*/  PRMT R7, R3, 0x5210, R15 ;  /* 0x0000521003077816 */ /* 0x000fc6000000000f */
[----:B------:R-:W2:Y:S04]  /*b7240*/  LDL.LU R15, [R1+0x3f68] ;  /* 0x003f6800010f7983 */ /* 0x000ea80000300800 */
[----:B------:R-:W2:Y:S04]  /*b7250*/  LDL.LU R3, [R1+0x3f64] ;  /* 0x003f640001037983 */ /* 0x000ea80000300800 */
[----:B------:R-:W2:Y:S04]  /*b7260*/  LDL.LU R0, [R1+0x3f60] ;  /* 0x003f600001007983 */ /* 0x000ea80000300800 */
        /* <DEDUP_REMOVED lines=12> */
[----:B0-----:R-:W2:Y:S04]  /*b7330*/  LDL.LU R7, [R1+0x3f48] ;  /* 0x003f480001077983 */ /* 0x001ea80000300800 */
[----:B------:R-:W3:Y:S04]  /*b7340*/  LDL.LU.64 R4, [R1+0x3f40] ;  /* 0x003f400001047983 */ /* 0x000ee80000300a00 */
[----:B------:R-:W3:Y:S01]  /*b7350*/  LDL.LU.64 R22, [R1+0x3f38] ;  /* 0x003f380001167983 */ /* 0x000ee20000300a00 */
[----:B------:R-:W-:-:S03]  /*b7360*/  LOP3.LUT R12, R12, 0xffff, RZ, 0xc0, !PT ;  /* 0x0000ffff0c0c7812 */ /* 0x000fc600078ec0ff */
[----:B------:R-:W4:Y:S01]  /*b7370*/  LDL.LU.64 R20, [R1+0x3f30] ;  /* 0x003f300001147983 */ /* 0x000f220000300a00 */
[----:B------:R-:W-:-:S03]  /*b7380*/  LOP3.LUT R9, R9, 0xffff, RZ, 0xc0, !PT ;  /* 0x0000ffff09097812 */ /* 0x000fc600078ec0ff */
[----:B------:R-:W-:Y:S04]  /*b7390*/  STL.64 [R1+0x3f28], R18 ;  /* 0x003f281201007387 */ /* 0x000fe80000100a00 */
[----:B------:R0:W-:Y:S04]  /*b73a0*/  STL.64 [R1+0x3f20], R16 ;  /* 0x003f201001007387 */ /* 0x0001e80000100a00 */
[----:B------:R-:W4:Y:S01]  /*b73b0*/  LDL R10, [R1+0x2044] ;  /* 0x00204400010a7983 */ /* 0x000f220000100800 */
[----:B0-----:R-:W-:Y:S02]  /*b73c0*/  PRMT R16, R13, 0x4210, R12 ;  /* 0x000042100d107816 */ /* 0x001fe4000000000c */
[----:B------:R-:W-:-:S02]  /*b73d0*/  PRMT R13, R2, 0x4210, R9 ;  /* 0x00004210020d7816 */ /* 0x000fc40000000009 */
[----:B------:R-:W4:Y:S01]  /*b73e0*/  LDL.LU R2, [R1+0x250] ;  /* 0x0002500001027983 */ /* 0x000f220000300800 */
[----:B--2---:R-:W-:Y:S02]  /*b73f0*/  LOP3.LUT R7, R7, 0xffff, RZ, 0xc0, !PT ;  /* 0x0000ffff07077812 */ /* 0x004fe400078ec0ff */
[----:B---3--:R-:W-:Y:S02]  /*b7400*/  LOP3.LUT R23, R23, 0xffff, RZ, 0xc0, !PT ;  /* 0x0000ffff17177812 */ /* 0x008fe400078ec0ff */
[----:B------:R-:W-:Y:S02]  /*b7410*/  LOP3.LUT R6, R4, 0xffff, RZ, 0xc0, !PT ;  /* 0x0000ffff04067812 */ /* 0x000fe400078ec0ff */
[----:B------:R-:W-:Y:S02]  /*b7420*/  LOP3.LUT R5, R5, 0xffff, RZ, 0xc0, !PT ;  /* 0x0000ffff05057812 */ /* 0x000fe400078ec0ff */
[----:B------:R-:W-:Y:S02]  /*b7430*/  LOP3.LUT R4, R11, 0xffff, RZ, 0xc0, !PT ;  /* 0x0000ffff0b047812 */ /* 0x000fe400078ec0ff */
[----:B------:R-:W-:Y:S01]  /*b7440*/  PRMT R17, R28, 0x4210, R23 ;  /* 0x000042101c117816 */ /* 0x000fe20000000017 */
[----:B------:R-:W-:Y:S01]  /*b7450*/  STL.64 [R1+0x3f18], R6 ;  /* 0x003f180601007387 */ /* 0x000fe20000100a00 */
[----:B------:R-:W-:-:S02]  /*b7460*/  PRMT R26, R26, 0x4210, R5 ;  /* 0x000042101a1a7816 */ /* 0x000fc40000000005 */
[----:B------:R-:W-:Y:S01]  /*b7470*/  PRMT R27, R27, 0x4210, R4 ;  /* 0x000042101b1b7816 */ /* 0x000fe20000000004 */
[----:B------:R0:W-:Y:S02]  /*b7480*/  STL.64 [R1+0x3f10], R4 ;  /* 0x003f100401007387 */ /* 0x0001e40000100a00 */
[----:B0-----:R-:W-:Y:S02]  /*b7490*/  IMAD.MOV.U32 R4, RZ, RZ, R17 ;  /* 0x000000ffff047224 */ /* 0x001fe400078e0011 */
[----:B------:R-:W-:Y:S02]  /*b74a0*/  IMAD.MOV.U32 R5, RZ, RZ, R16 ;  /* 0x000000ffff057224 */ /* 0x000fe400078e0010 */
[----:B------:R-:W0:Y:S01]  /*b74b0*/  LDS.128 R16, [R14] ;  /* 0x000000000e107984 */ /* 0x000e220000000c00 */
[----:B------:R-:W-:Y:S06]  /*b74c0*/  BAR.SYNC.DEFER_BLOCKING 0x0 ;  /* 0x0000000000007b1d */ /* 0x000fec0000010000 */
[----:B0-----:R-:W-:Y:S04]  /*b74d0*/  STL.64 [R1+0x350], R16 ;  /* 0x0003501001007387 */ /* 0x001fe80000100a00 */
[----:B------:R0:W-:Y:S04]  /*b74e0*/  STL.64 [R1+0x358], R18 ;  /* 0x0003581201007387 */ /* 0x0001e80000100a00 */
[----:B0-----:R-:W2:Y:S04]  /*b74f0*/  LDL.LU.64 R18, [R1+0x3f28] ;  /* 0x003f280001127983 */ /* 0x001ea80000300a00 */
[----:B------:R-:W3:Y:S01]  /*b7500*/  LDL.LU.64 R16, [R1+0x3f20] ;  /* 0x003f200001107983 */ /* 0x000ee20000300a00 */
[----:B----4-:R-:W-:-:S04]  /*b7510*/  LOP3.LUT R8, R8, 0xffff, RZ, 0xc0, !PT ;  /* 0x0000ffff08087812 */ /* 0x010fc800078ec0ff */
[----:B------:R-:W-:Y:S02]  /*b7520*/  PRMT R11, R29, 0x4210, R8 ;  /* 0x000042101d0b7816 */ /* 0x000fe40000000008 */
[----:B------:R-:W-:Y:S02]  /*b7530*/  PRMT R24, R24, 0x4210, R7 ;  /* 0x0000421018187816 */ /* 0x000fe40000000007 */
[----:B------:R-:W-:Y:S01]  /*b7540*/  PRMT R25, R25, 0x4210, R6 ;  /* 0x0000421019197816 */ /* 0x000fe20000000006 */
[----:B------:R-:W-:Y:S02]  /*b7550*/  IMAD.MOV.U32 R6, RZ, RZ, R13 ;  /* 0x000000ffff067224 */ /* 0x000fe400078e000d */
[----:B------:R-:W-:Y:S01]  /*b7560*/  IMAD.MOV.U32 R7, RZ, RZ, R11 ;  /* 0x000000ffff077224 */ /* 0x000fe200078e000b */
[----:B------:R-:W4:Y:S01]  /*b7570*/  LDL R13, [R1+0x20b0] ;  /* 0x0020b000010d7983 */ /* 0x000f220000100800 */
[----:B------:R-:W-:Y:S02]  /*b7580*/  PRMT R23, R22, 0x5210, R23 ;  /* 0x0000521016177816 */ /* 0x000fe40000000017 */
[----:B------:R-:W-:-:S02]  /*b7590*/  PRMT R22, R21, 0x5210, R12 ;  /* 0x0000521015167816 */ /* 0x000fc4000000000c */
[----:B------:R-:W-:Y:S02]  /*b75a0*/  PRMT R21, R3, 0x5210, R9 ;  /* 0x0000521003157816 */ /* 0x000fe40000000009 */
[----:B------:R-:W-:Y:S01]  /*b75b0*/  PRMT R12, R15, 0x5210, R8 ;  /* 0x000052100f0c7816 */ /* 0x000fe20000000008 */
[----:B---3--:R-:W-:Y:S01]  /*b75c0*/  STSM.16.M88.4 [R17], R4 ;  /* 0x0000000411007844 */ /* 0x008fe20000000200 */
[----:B------:R-:W-:Y:S06]  /*b75d0*/  BAR.SYNC.DEFER_BLOCKING 0x0 ;  /* 0x0000000000007b1d */ /* 0x000fec0000010000 */
[----:B------:R-:W0:Y:S02]  /*b75e0*/  LDS.128 R4, [R14] ;  /* 0x000000000e047984 */ /* 0x000e240000000c00 */
[----:B------:R-:W-:Y:S06]  /*b75f0*/  BAR.SYNC.DEFER_BLOCKING 0x0 ;  /* 0x0000000000007b1d */ /* 0x000fec0000010000 */
[----:B------:R-:W-:Y:S02]  /*b7600*/  STSM.16.M88.4 [R17], R24 ;  /* 0x0000001811007844 */ /* 0x000fe40000000200 */
[----:B------:R-:W-:Y:S06]  /*b7610*/  BAR.SYNC.DEFER_BLOCKING 0x0 ;  /* 0x0000000000007b1d */ /* 0x000fec0000010000 */
[----:B0-----:R-:W-:Y:S04]  /*b7620*/  STL.64 [R1+0x340], R4 ;  /* 0x0003400401007387 */ /* 0x001fe80000100a00 */
[----:B------:R0:W-:Y:S04]  /*b7630*/  STL.64 [R1+0x348], R6 ;  /* 0x0003480601007387 */ /* 0x0001e80000100a00 */
[----:B0-----:R-:W3:Y:S04]  /*b7640*/  LDL.LU.64 R6, [R1+0x3f18] ;  /* 0x003f180001067983 */ /* 0x001ee80000300a00 */
[----:B------:R-:W3:Y:S04]  /*b7650*/  LDL.LU.64 R4, [R1+0x3f10] ;  /* 0x003f100001047983 */ /* 0x000ee80000300a00 */
[----:B--2---:R-:W-:Y:S04]  /*b7660*/  STL.64 [R1+0x3f00], R18 ;  /* 0x003f001201007387 */ /* 0x004fe80000100a00 */
[----:B------:R-:W-:Y:S04]  /*b7670*/  STL.64 [R1+0x3ef8], R16 ;  /* 0x003ef81001007387 */ /* 0x000fe80000100a00 */
[----:B------:R-:W0:Y:S04]  /*b7680*/  LDS.128 R16, [R14] ;  /* 0x000000000e107984 */ /* 0x000e280000000c00 */
[----:B------:R-:W2:Y:S04]  /*b7690*/  LDL R11, [R1+0x20ac] ;  /* 0x0020ac00010b7983 */ /* 0x000ea80000100800 */
[----:B------:R-:W3:Y:S04]  /*b76a0*/  LDL.LU.64 R24, [R1+0x2600] ;  /* 0x0026000001187983 */ /* 0x000ee80000300a00 */
[----:B------:R-:W3:Y:S04]  /*b76b0*/  LDL R3, [R1+0x20a8] ;  /* 0x0020a80001037983 */ /* 0x000ee80000100800 */
[----:B------:R-:W3:Y:S04]  /*b76c0*/  LDL.LU R15, [R1+0x3f08] ;  /* 0x003f0800010f7983 */ /* 0x000ee80000300800 */
[----:B0-----:R-:W-:Y:S04]  /*b76d0*/  STL.64 [R1+0x270], R16 ;  /* 0x0002701001007387 */ /* 0x001fe80000100a00 */
[----:B------:R0:W-:Y:S01]  /*b76e0*/  STL.64 [R1+0x278], R18 ;  /* 0x0002781201007387 */ /* 0x0001e20000100a00 */
[----:B------:R-:W-:Y:S06]  /*b76f0*/  BAR.SYNC.DEFER_BLOCKING 0x0 ;  /* 0x0000000000007b1d */ /* 0x000fec0000010000 */
[----:B0-----:R-:W3:Y:S04]  /*b7700*/  LDL.LU.64 R18, [R1+0x3f00] ;  /* 0x003f000001127983 */ /* 0x001ee80000300a00 */
[----:B------:R-:W3:Y:S04]  /*b7710*/  LDL.LU.64 R16, [R1+0x3ef8] ;  /* 0x003ef80001107983 */ /* 0x000ee80000300a00 */
[----:B------:R-:W3:Y:S04]  /*b7720*/  LDL.LU.64 R8, [R1+0x25f8] ;  /* 0x0025f80001087983 */ /* 0x000ee80000300a00 */
[----:B--2---:R-:W-:Y:S04]  /*b7730*/  STL.64 [R1+0x3ee0], R10 ;  /* 0x003ee00a01007387 */ /* 0x004fe80000100a00 */
[----:B---3--:R0:W-:Y:S02]  /*b7740*/  STL.64 [R1+0x3ed8], R8 ;  /* 0x003ed80801007387 */ /* 0x0081e40000100a00 */
[----:B0-----:R-:W-:-:S02]  /*b7750*/  IMAD.MOV.U32 R8, RZ, RZ, R23 ;  /* 0x000000ffff087224 */ /* 0x001fc400078e0017 */
[----:B------:R-:W-:Y:S02]  /*b7760*/  IMAD.MOV.U32 R9, RZ, RZ, R22 ;  /* 0x000000ffff097224 */ /* 0x000fe400078e0016 */
[----:B------:R-:W2:Y:S04]  /*b7770*/  LDL.LU.64 R22, [R1+0x25f0] ;  /* 0x0025f00001167983 */ /* 0x000ea80000300a00 */
[----:B------:R-:W3:Y:S01]  /*b7780*/  LDL R26, [R1+0x20a4] ;  /* 0x0020a400011a7983 */ /* 0x000ee20000100800 */
[----:B------:R-:W-:Y:S01]  /*b7790*/  ISETP.LT.AND P5, PT, R10, UR5, !P5 ;  /* 0x000000050a007c0c */ /* 0x000fe2000efa1270 */
[----:B------:R-:W-:Y:S02]  /*b77a0*/  IMAD.MOV.U32 R10, RZ, RZ, R21 ;  /* 0x000000ffff0a7224 */ /* 0x000fe400078e0015 */
[----:B------:R-:W-:Y:S01]  /*b77b0*/  IMAD.MOV.U32 R11, RZ, RZ, R12 ;  /* 0x000000ffff0b7224 */ /* 0x000fe200078e000c */
[----:B------:R-:W0:Y:S04]  /*b77c0*/  LDCU UR5, c[0x0][0x398] ;  /* 0x00007300ff0577ac */ /* 0x000e280008000800 */
[----:B------:R1:W-:Y:S01]  /*b77d0*/  STSM.16.M88.4 [R17], R8 ;  /* 0x0000000811007844 */ /* 0x0003e20000000200 */
[----:B------:R-:W-:Y:S01]  /*b77e0*/  BAR.SYNC.DEFER_BLOCKING 0x0 ;  /* 0x0000000000007b1d */ /* 0x000fe20000010000 */
[----:B-1----:R-:W-:-:S02]  /*b77f0*/  PRMT R9, R19, 0x5210, R6 ;  /* 0x0000521013097816 */ /* 0x002fc40000000006 */
[----:B------:R-:W-:Y:S02]  /*b7800*/  PRMT R10, R18, 0x5210, R5 ;  /* 0x00005210120a7816 */ /* 0x000fe40000000005 */
[----:B------:R-:W-:Y:S02]  /*b7810*/  PRMT R11, R16, 0x5210, R4 ;  /* 0x00005210100b7816 */ /* 0x000fe40000000004 */
[----:B------:R-:W-:Y:S01]  /*b7820*/  PRMT R8, R20, 0x5210, R7 ;  /* 0x0000521014087816 */ /* 0x000fe20000000007 */
[----:B---3--:R-:W-:Y:S04]  /*b7830*/  STL [R1+0x3ef0], R26 ;  /* 0x003ef01a01007387 */ /* 0x008fe80000100800 */
[----:B------:R-:W-:Y:S04]  /*b7840*/  STL.64 [R1+0x3ee8], R24 ;  /* 0x003ee81801007387 */ /* 0x000fe80000100a00 */
[----:B------:R-:W1:Y:S01]  /*b7850*/  LDS.128 R24, [R14] ;  /* 0x000000000e187984 */ /* 0x000e620000000c00 */
[----:B------:R-:W-:Y:S06]  /*b7860*/  BAR.SYNC.DEFER_BLOCKING 0x0 ;  /* 0x0000000000007b1d */ /* 0x000fec0000010000 */
[----:B------:R-:W3:Y:S04]  /*b7870*/  LDL.LU.64 R18, [R1+0x25e8] ;  /* 0x0025e80001127983 */ /* 0x000ee80000300a00 */
[----:B------:R-:W2:Y:S04]  /*b7880*/  LDL.LU R16, [R1+0x240] ;  /* 0x0002400001107983 */ /* 0x000ea80000300800 */
[----:B------:R-:W2:Y:S04]  /*b7890*/  LDL R20, [R1+0x20a0] ;  /* 0x0020a00001147983 */ /* 0x000ea80000100800 */
[----:B------:R-:W-:Y:S01]  /*b78a0*/  STSM.16.M88.4 [R17], R8 ;  /* 0x0000000811007844 */ /* 0x000fe20000000200 */
[----:B------:R-:W-:Y:S06]  /*b78b0*/  BAR.SYNC.DEFER_BLOCKING 0x0 ;  /* 0x0000000000007b1d */ /* 0x000fec0000010000 */
[----:B-1----:R-:W-:Y:S04]  /*b78c0*/  STL.64 [R1+0x2d0], R24 ;  /* 0x0002d01801007387 */ /* 0x002fe80000100a00 */
[----:B------:R1:W-:Y:S04]  /*b78d0*/  STL.64 [R1+0x2d8], R26 ;  /* 0x0002d81a01007387 */ /* 0x0003e80000100a00 */
[----:B-1----:R-:W2:Y:S04]  /*b78e0*/  LDL.LU R26, [R1+0x3ef0] ;  /* 0x003ef000011a7983 */ /* 0x002ea80000300800 */
[----:B------:R-:W2:Y:S04]  /*b78f0*/  LDL.LU.64 R24, [R1+0x3ee8] ;  /* 0x003ee80001187983 */ /* 0x000ea80000300a00 */
[----:B------:R-:W3:Y:S04]  /*b7900*/  LDL.LU.64 R28, [R1+0x25e0] ;  /* 0x0025e000011c7983 */ /* 0x000ee80000300a00 */
[----:B------:R-:W3:Y:S04]  /*b7910*/  LDL R21, [R1+0x209c] ;  /* 0x00209c0001157983 */ /* 0x000ee80000100800 */
[----:B------:R1:W-:Y:S04]  /*b7920*/  STL.64 [R1+0x3cd0], R14 ;  /* 0x003cd00e01007387 */ /* 0x0003e80000100a00 */
[----:B------:R-:W3:Y:S04]  /*b7930*/  LDL.LU.64 R10, [R1+0x3ee0] ;  /* 0x003ee000010a7983 */ /* 0x000ee80000300a00 */
[----:B------:R-:W4:Y:S04]  /*b7940*/  LDL.LU.64 R8, [R1+0x3ed8] ;  /* 0x003ed80001087983 */ /* 0x000f280000300a00 */
[----:B------:R-:W4:Y:S01]  /*b7950*/  LDL.LU.64 R4, [R1+0x25d8] ;  /* 0x0025d80001047983 */ /* 0x000f220000300a00 */
[----:B------:R-:W-:-:S03]  /*b7960*/  PRMT R6, R2, 0x7770, RZ ;  /* 0x0000777002067816 */ /* 0x000fc600000000ff */
[----:B------:R-:W4:Y:S04]  /*b7970*/  LDL R27, [R1+0x2098] ;  /* 0x00209800011b7983 */ /* 0x000f280000100800 */
[----:B--2---:R2:W-:Y:S01]  /*b7980*/  @P5 STG.E.U8 desc[UR34][R24.64], R6 ;  /* 0x0000000618005986 */ /* 0x0045e2000c101122 */
[----:B---3--:R-:W-:-:S04]  /*b7990*/  ISETP.GE.AND P5, PT, R10, UR33, PT ;  /* 0x000000210a007c0c */ /* 0x008fc8000bfa6270 */
[----:B----4-:R-:W-:Y:S01]  /*b79a0*/  ISETP.LT.AND P6, PT, R13, UR18, !P5 ;  /* 0x000000120d007c0c */ /* 0x010fe2000efc1270 */
[----:B-1----:R-:W-:Y:S01]  /*b79b0*/  VIADD R14, R10, 0x2 ;  /* 0x000000020a0e7836 */ /* 0x002fe20000000000 */
[----:B------:R-:W-:Y:S01]  /*b79c0*/  LOP3.LUT R0, R0, 0xefffffff, RZ, 0xc0, !PT ;  /* 0xefffffff00007812 */ /* 0x000fe200078ec0ff */
[----:B------:R-:W1:Y:S01]  /*b79d0*/  LDCU UR18, c[0x0][0x39c] ;  /* 0x00007380ff1277ac */ /* 0x000e620008000800 */
[----:B--2---:R-:W2:Y:S01]  /*b79e0*/  LDL.LU.64 R24, [R1+0x25d0] ;  /* 0x0025d00001187983 */ /* 0x004ea20000300a00 */
[----:B------:R-:W-:-:S03]  /*b79f0*/  PRMT R6, R2, 0x7771, RZ ;  /* 0x0000777102067816 */ /* 0x000fc600000000ff */
[----:B------:R-:W3:Y:S05]  /*b7a00*/  LDL R12, [R1+0x2054] ;  /* 0x00205400010c7983 */ /* 0x000eea0000100800 */
[----:B------:R4:W-:Y:S01]  /*b7a10*/  @P6 STG.E.U8 desc[UR34][R8.64], R6 ;  /* 0x0000000608006986 */ /* 0x0009e2000c101122 */
[----:B------:R-:W-:Y:S01]  /*b7a20*/  ISETP.LT.AND P6, PT, R11, UR8, !P5 ;  /* 0x000000080b007c0c */ /* 0x000fe2000efc1270 */
[----:B------:R-:W0:Y:S02]  /*b7a30*/  LDCU UR8, c[0x0][0x39c] ;  /* 0x00007380ff0877ac */ /* 0x000e240008000800 */
[----:B----4-:R-:W4:Y:S01]  /*b7a40*/  LDL.LU.64 R8, [R1+0x24f8] ;  /* 0x0024f80001087983 */ /* 0x010f220000300a00 */
[----:B------:R-:W-:-:S03]  /*b7a50*/  PRMT R6, R2, 0x7772, RZ ;  /* 0x0000777202067816 */ /* 0x000fc600000000ff */
[----:B------:R-:W3:Y:S06]  /*b7a60*/  LDL.LU R17, [R1+0x230] ;  /* 0x0002300001117983 */ /* 0x000eec0000300800 */
[----:B------:R0:W-:Y:S04]  /*b7a70*/  @P6 STG.E.U8 desc[UR34][R22.64], R6 ;  /* 0x0000000616006986 */ /* 0x0001e8000c101122 */
[----:B0-----:R-:W3:Y:S01]  /*b7a80*/  LDL.LU.64 R22, [R1+0x25c8] ;  /* 0x0025c80001167983 */ /* 0x001ee20000300a00 */
[----:B------:R-:W-:-:S02]  /*b7a90*/  ISETP.LT.AND P6, PT, R3, UR14, !P5 ;  /* 0x0000000e03007c0c */ /* 0x000fc4000efc1270 */
[----:B------:R-:W-:Y:S01]  /*b7aa0*/  PRMT R2, R2, 0x7773, RZ ;  /* 0x0000777302027816 */ /* 0x000fe200000000ff */
[----:B------:R-:W0:Y:S10]  /*b7ab0*/  LDCU UR14, c[0x0][0x39c] ;  /* 0x00007380ff0e77ac */ /* 0x000e340008000800 */
[----:B------:R0:W-:Y:S04]  /*b7ac0*/  @P6 STG.E.U8 desc[UR34][R18.64], R2 ;  /* 0x0000000212006986 */ /* 0x0001e8000c101122 */
[----:B0-----:R-:W3:Y:S01]  /*b7ad0*/  LDL.LU.64 R18, [R1+0x25c0] ;  /* 0x0025c00001127983 */ /* 0x001ee20000300a00 */
[----:B------:R-:W-:-:S02]  /*b7ae0*/  ISETP.LT.AND P6, PT, R26, UR6, !P5 ;  /* 0x000000061a007c0c */ /* 0x000fc4000efc1270 */
[----:B------:R-:W-:Y:S01]  /*b7af0*/  PRMT R2, R16, 0x7770, RZ ;  /* 0x0000777010027816 */ /* 0x000fe200000000ff */
[----:B------:R-:W0:Y:S10]  /*b7b00*/  LDCU UR6, c[0x0][0x39c] ;  /* 0x00007380ff0677ac */ /* 0x000e340008000800 */
[----:B------:R0:W-:Y:S01]  /*b7b10*/  @P6 STG.E.U8 desc[UR34][R28.64], R2 ;  /* 0x000000021c006986 */ /* 0x0001e2000c101122 */
[----:B------:R-:W-:Y:S01]  /*b7b20*/  ISETP.LT.AND P6, PT, R20, UR10, !P5 ;  /* 0x0000000a14007c0c */ /* 0x000fe2000efc1270 */
[----:B------:R-:W1:Y:S02]  /*b7b30*/  LDCU UR10, c[0x0][0x39c] ;  /* 0x00007380ff0a77ac */ /* 0x000e640008000800 */
[----:B0-----:R-:W3:Y:S01]  /*b7b40*/  LDL.LU.64 R28, [R1+0x25b8] ;  /* 0x0025b800011c7983 */ /* 0x001ee20000300a00 */
[----:B------:R-:W-:-:S03]  /*b7b50*/  PRMT R2, R16, 0x7771, RZ ;  /* 0x0000777110027816 */ /* 0x000fc600000000ff */
[----:B------:R-:W3:Y:S06]  /*b7b60*/  LDL.LU.64 R6, [R1+0x25b0] ;  /* 0x0025b00001067983 */ /* 0x000eec0000300a00 */
[----:B------:R0:W-:Y:S01]  /*b7b70*/  @P6 STG.E.U8 desc[UR34][R4.64], R2 ;  /* 0x0000000204006986 */ /* 0x0001e2000c101122 */
[----:B------:R-:W-:Y:S02]  /*b7b80*/  ISETP.LT.AND P6, PT, R21, UR28, !P5 ;  /* 0x0000001c15007c0c */ /* 0x000fe4000efc1270 */
[----:B------:R-:W-:Y:S02]  /*b7b90*/  ISETP.LT.AND P5, PT, R27, UR26, !P5 ;  /* 0x0000001a1b007c0c */ /* 0x000fe4000efa1270 */
[----:B0-----:R-:W-:Y:S01]  /*b7ba0*/  PRMT R4, R16, 0x7772, RZ ;  /* 0x0000777210047816 */ /* 0x001fe200000000ff */
[----:B------:R-:W3:Y:S01]  /*b7bb0*/  LDL.LU R2, [R1+0x220] ;  /* 0x0002200001027983 */ /* 0x000ee20000300800 */
[----:B------:R-:W-:-:S07]  /*b7bc0*/  VIADD R5, R10, 0x1 ;  /* 0x000000010a057836 */ /* 0x000fce0000000000 */
[----:B--2---:R0:W-:Y:S04]  /*b7bd0*/  @P6 STG.E.U8 desc[UR34][R24.64], R4 ;  /* 0x0000000418006986 */ /* 0x0041e8000c101122 */
[----:B0-----:R-:W2:Y:S01]  /*b7be0*/  LDL.LU.64 R24, [R1+0x25a8] ;  /* 0x0025a80001187983 */ /* 0x001ea20000300a00 */
[----:B------:R-:W-:-:S05]  /*b7bf0*/  PRMT R4, R16, 0x7773, RZ ;  /* 0x0000777310047816 */ /* 0x000fca00000000ff */
[----:B----4-:R0:W-:Y:S01]  /*b7c00*/  @P5 STG.E.U8 desc[UR34][R8.64], R4 ;  /* 0x0000000408005986 */ /* 0x0101e2000c101122 */
[----:B------:R-:W-:-:S04]  /*b7c10*/  ISETP.GE.AND P5, PT, R5, UR31, PT ;  /* 0x0000001f05007c0c */ /* 0x000fc8000bfa6270 */
[----:B---3--:R-:W-:Y:S01]  /*b7c20*/  ISETP.LT.AND P6, PT, R12, UR12, !P5 ;  /* 0x0000000c0c007c0c */ /* 0x008fe2000efc1270 */
[----:B------:R-:W3:Y:S01]  /*b7c30*/  LDCU UR12, c[0x0][0x39c] ;  /* 0x00007380ff0c77ac */ /* 0x000ee20008000800 */
[----:B0-----:R-:W4:Y:S01]  /*b7c40*/  LDL.LU.64 R8, [R1+0x25a0] ;  /* 0x0025a00001087983 */ /* 0x001f220000300a00 */
[----:B------:R-:W-:-:S10]  /*b7c50*/  PRMT R4, R17, 0x7770, RZ ;  /* 0x0000777011047816 */ /* 0x000fd400000000ff */
[----:B------:R0:W-:Y:S04]  /*b7c60*/  @P6 STG.E.U8 desc[UR34][R22.64], R4 ;  /* 0x0000000416006986 */ /* 0x0001e8000c101122 */
[----:B0-----:R-:W3:Y:S01]  /*b7c70*/  LDL.LU.64 R22, [R1+0x2598] ;  /* 0x0025980001167983 */ /* 0x001ee20000300a00 */
[----:B------:R-:W-:Y:S02]  /*b7c80*/  ISETP.LT.AND P6, PT, R13, UR16, !P5 ;  /* 0x000000100d007c0c */ /* 0x000fe4000efc1270 */
[----:B------:R-:W-:Y:S01]  /*b7c90*/  PRMT R4, R17, 0x7771, RZ ;  /* 0x0000777111047816 */ /* 0x000fe200000000ff */
[----:B------:R-:W0:Y:S10]  /*b7ca0*/  LDCU UR16, c[0x0][0x39c] ;  /* 0x00007380ff1077ac */ /* 0x000e340008000800 */
[----:B------:R0:W-:Y:S04]  /*b7cb0*/  @P6 STG.E.U8 desc[UR34][R18.64], R4 ;  /* 0x0000000412006986 */ /* 0x0001e8000c101122 */
[----:B0-----:R-:W3:Y:S01]  /*b7cc0*/  LDL.LU.64 R18, [R1+0x24d0] ;  /* 0x0024d00001127983 */ /* 0x001ee20000300a00 */
[----:B------:R-:W-:-:S02]  /*b7cd0*/  ISETP.LT.AND P6, PT, R11, UR20, !P5 ;  /* 0x000000140b007c0c */ /* 0x000fc4000efc1270 */
[----:B------:R-:W-:Y:S01]  /*b7ce0*/  PRMT R4, R17, 0x7772, RZ ;  /* 0x0000777211047816 */ /* 0x000fe200000000ff */
[----:B------:R-:W3:Y:S01]  /*b7cf0*/  LDL.LU R16, [R1+0x254] ;  /* 0x0002540001107983 */ /* 0x000ee20000300800 */
[----:B------:R-:W0:Y:S09]  /*b7d00*/  LDCU UR20, c[0x0][0x39c] ;  /* 0x00007380ff1477ac */ /* 0x000e320008000800 */
[----:B------:R0:W-:Y:S01]  /*b7d10*/  @P6 STG.E.U8 desc[UR34][R28.64], R4 ;  /* 0x000000041c006986 */ /* 0x0001e2000c101122 */
[----:B------:R-:W-:-:S03]  /*b7d20*/  ISETP.LT.AND P6, PT, R3, UR22, !P5 ;  /* 0x0000001603007c0c */ /* 0x000fc6000efc1270 */
[----:B0-----:R-:W3:Y:S01]  /*b7d30*/  LDL.LU.64 R28, [R1+0x2590] ;  /* 0x00259000011c7983 */ /* 0x001ee20000300a00 */
[----:B------:R-:W-:-:S09]  /*b7d40*/  PRMT R4, R17, 0x7773, RZ ;  /* 0x0000777311047816 */ /* 0x000fd200000000ff */
[----:B------:R0:W-:Y:S01]  /*b7d50*/  @P6 STG.E.U8 desc[UR34][R6.64], R4 ;  /* 0x0000000406006986 */ /* 0x0001e2000c101122 */
[----:B------:R-:W-:-:S03]  /*b7d60*/  ISETP.LT.AND P6, PT, R26, UR40, !P5 ;  /* 0x000000281a007c0c */ /* 0x000fc6000efc1270 */
[----:B0-----:R-:W3:Y:S01]  /*b7d70*/  LDL.LU.64 R4, [R1+0x2588] ;  /* 0x0025880001047983 */ /* 0x001ee20000300a00 */
[----:B------:R-:W-:-:S09]  /*b7d80*/  PRMT R6, R2, 0x7770, RZ ;  /* 0x0000777002067816 */ /* 0x000fd200000000ff */
[----:B--2---:R0:W-:Y:S01]  /*b7d90*/  @P6 STG.E.U8 desc[UR34][R24.64], R6 ;  /* 0x0000000618006986 */ /* 0x0041e2000c101122 */
[----:B------:R-:W-:Y:S01]  /*b7da0*/  ISETP.LT.AND P6, PT, R20, UR5, !P5 ;  /* 0x0000000514007c0c */ /* 0x000fe2000efc1270 */
[----:B------:R-:W2:Y:S02]  /*b7db0*/  LDCU UR5, c[0x0][0x398] ;  /* 0x00007300ff0577ac */ /* 0x000ea40008000800 */
[----:B0-----:R-:W3:Y:S01]  /*b7dc0*/  LDL.LU.64 R24, [R1+0x2580] ;  /* 0x0025800001187983 */ /* 0x001ee20000300a00 */
[----:B------:R-:W-:-:S09]  /*b7dd0*/  PRMT R6, R2, 0x7771, RZ ;  /* 0x0000777102067816 */ /* 0x000fd200000000ff */
[----:B----4-:R0:W-:Y:S01]  /*b7de0*/  @P6 STG.E.U8 desc[UR34][R8.64], R6 ;  /* 0x0000000608006986 */ /* 0x0101e2000c101122 */
[----:B--2---:R-:W-:Y:S01]  /*b7df0*/  ISETP.LT.AND P6, PT, R21, UR5, !P5 ;  /* 0x0000000515007c0c */ /* 0x004fe2000efc1270 */
[----:B------:R-:W2:Y:S02]  /*b7e00*/  LDCU UR5, c[0x0][0x398] ;  /* 0x00007300ff0577ac */ /* 0x000ea40008000800 */
[----:B0-----:R-:W4:Y:S01]  /*b7e10*/  LDL.LU.64 R6, [R1+0x2578] ;  /* 0x0025780001067983 */ /* 0x001f220000300a00 */
[----:B------:R-:W-:-:S03]  /*b7e20*/  PRMT R8, R2, 0x7772, RZ ;  /* 0x0000777202087816 */ /* 0x000fc600000000ff */
[----:B------:R-:W4:Y:S06]  /*b7e30*/  LDL.LU R17, [R1+0x244] ;  /* 0x0002440001117983 */ /* 0x000f2c0000300800 */
[----:B---3--:R0:W-:Y:S04]  /*b7e40*/  @P6 STG.E.U8 desc[UR34][R22.64], R8 ;  /* 0x0000000816006986 */ /* 0x0081e8000c101122 */
[----:B0-----:R-:W3:Y:S01]  /*b7e50*/  LDL.LU.64 R22, [R1+0x2570] ;  /* 0x0025700001167983 */ /* 0x001ee20000300a00 */
[----:B--2---:R-:W-:-:S03]  /*b7e60*/  ISETP.LT.AND P5, PT, R27, UR5, !P5 ;  /* 0x000000051b007c0c */ /* 0x004fc6000efa1270 */
[----:B------:R-:W2:Y:S01]  /*b7e70*/  LDL.LU.64 R8, [R1+0x2568] ;  /* 0x0025680001087983 */ /* 0x000ea20000300a00 */
[----:B------:R-:W-:Y:S01]  /*b7e80*/  PRMT R2, R2, 0x7773, RZ ;  /* 0x0000777302027816 */ /* 0x000fe200000000ff */
[----:B------:R-:W0:Y:S08]  /*b7e90*/  LDCU UR5, c[0x0][0x398] ;  /* 0x00007300ff0577ac */ /* 0x000e300008000800 */
[----:B------:R0:W-:Y:S04]  /*b7ea0*/  @P5 STG.E.U8 desc[UR34][R18.64], R2 ;  /* 0x0000000212005986 */ /* 0x0001e8000c101122 */
[----:B0-----:R-:W2:Y:S01]  /*b7eb0*/  LDL.LU.64 R18, [R1+0x2560] ;  /* 0x0025600001127983 */ /* 0x001ea20000300a00 */
[----:B------:R-:W-:-:S04]  /*b7ec0*/  ISETP.GE.AND P5, PT, R14, UR25, PT ;  /* 0x000000190e007c0c */ /* 0x000fc8000bfa6270 */
[----:B------:R-:W-:Y:S01]  /*b7ed0*/  ISETP.LT.AND P6, PT, R12, UR5, !P5 ;  /* 0x000000050c007c0c */ /* 0x000fe2000efc1270 */
[----:B------:R-:W0:Y:S01]  /*b7ee0*/  LDCU UR5, c[0x0][0x398] ;  /* 0x00007300ff0577ac */ /* 0x000e220008000800 */
[----:B------:R-:W-:-:S11]  /*b7ef0*/  PRMT R2, R16, 0x7770, RZ ;  /* 0x0000777010027816 */ /* 0x000fd600000000ff */
[----:B------:R1:W-:Y:S01]  /*b7f00*/  @P6 STG.E.U8 desc[UR34][R28.64], R2 ;  /* 0x000000021c006986 */ /* 0x0003e2000c101122 */
[----:B0-----:R-:W-:Y:S01]  /*b7f10*/  ISETP.LT.AND P6, PT, R13, UR5, !P5 ;  /* 0x000000050d007c0c */ /* 0x001fe2000efc1270 */
[----:B------:R-:W0:Y:S02]  /*b7f20*/  LDCU UR5, c[0x0][0x398] ;  /* 0x00007300ff0577ac */ /* 0x000e240008000800 */
[----:B-1----:R-:W2:Y:S01]  /*b7f30*/  LDL.LU.64 R28, [R1+0x24c0] ;  /* 0x0024c000011c7983 */ /* 0x002ea20000300a00 */
[----:B------:R-:W-:-:S09]  /*b7f40*/  PRMT R2, R16, 0x7771, RZ ;  /* 0x0000777110027816 */ /* 0x000fd200000000ff */
[----:B------:R1:W-:Y:S01]  /*b7f50*/  @P6 STG.E.U8 desc[UR34][R4.64], R2 ;  /* 0x0000000204006986 */ /* 0x0003e2000c101122 */
[----:B0-----:R-:W-:Y:S01]  /*b7f60*/  ISETP.LT.AND P6, PT, R11, UR5, !P5 ;  /* 0x000000050b007c0c */ /* 0x001fe2000efc1270 */
[----:B------:R-:W0:Y:S01]  /*b7f70*/  LDCU UR5, c[0x0][0x398] ;  /* 0x00007300ff0577ac */ /* 0x000e220008000800 */
[C---:B-1----:R-:W-:Y:S01]  /*b7f80*/  PRMT R4, R16.reuse, 0x7772, RZ ;  /* 0x0000777210047816 */ /* 0x042fe200000000ff */
[----:B------:R-:W2:Y:S10]  /*b7f90*/  LDL.LU R2, [R1+0x234] ;  /* 0x0002340001027983 */ /* 0x000eb40000300800 */
[----:B------:R1:W-:Y:S01]  /*b7fa0*/  @P6 STG.E.U8 desc[UR34][R24.64], R4 ;  /* 0x0000000418006986 */ /* 0x0003e2000c101122 */
[----:B------:R-:W-:Y:S01]  /*b7fb0*/  ISETP.LT.AND P6, PT, R3, UR32, !P5 ;  /* 0x0000002003007c0c */ /* 0x000fe2000efc1270 */
[----:B------:R-:W0:Y:S02]  /*b7fc0*/  LDCU.64 UR32, c[0x0][0x398] ;  /* 0x00007300ff2077ac */ /* 0x000e240008000a00 */
[----:B-1----:R-:W2:Y:S01]  /*b7fd0*/  LDL.LU.64 R24, [R1+0x2558] ;  /* 0x0025580001187983 */ /* 0x002ea20000300a00 */
[----:B------:R-:W-:-:S03]  /*b7fe0*/  PRMT R4, R16, 0x7773, RZ ;  /* 0x0000777310047816 */ /* 0x000fc600000000ff */
[----:B------:R-:W2:Y:S06]  /*b7ff0*/  LDL.LU.64 R14, [R1+0x2550] ;  /* 0x00255000010e7983 */ /* 0x000eac0000300a00 */
[----:B----4-:R1:W-:Y:S01]  /*b8000*/  @P6 STG.E.U8 desc[UR34][R6.64], R4 ;  /* 0x0000000406006986 */ /* 0x0103e2000c101122 */
[----:B0-----:R-:W-:Y:S01]  /*b8010*/  ISETP.LT.AND P6, PT, R26, UR5, !P5 ;  /* 0x000000051a007c0c */ /* 0x001fe2000efc1270 */
[----:B------:R-:W0:Y:S01]  /*b8020*/  LDCU UR5, c[0x0][0x398] ;  /* 0x00007300ff0577ac */ /* 0x000e220008000800 */
[----:B-1----:R-:W-:-:S11]  /*b8030*/  PRMT R4, R17, 0x7770, RZ ;  /* 0x0000777011047816 */ /* 0x002fd600000000ff */
[----:B---3--:R1:W-:Y:S01]  /*b8040*/  @P6 STG.E.U8 desc[UR34][R22.64], R4 ;  /* 0x0000000416006986 */ /* 0x0083e2000c101122 */
[----:B0-----:R-:W-:Y:S01]  /*b8050*/  ISETP.LT.AND P6, PT, R20, UR5, !P5 ;  /* 0x0000000514007c0c */ /* 0x001fe2000efc1270 */
[----:B------:R-:W0:Y:S02]  /*b8060*/  LDCU UR5, c[0x0][0x398] ;  /* 0x00007300ff0577ac */ /* 0x000e240008000800 */
[----:B-1----:R-:W3:Y:S01]  /*b8070*/  LDL.LU.64 R22, [R1+0x2548] ;  /* 0x0025480001167983 */ /* 0x002ee20000300a00 */
[----:B------:R-:W-:-:S09]  /*b8080*/  PRMT R4, R17, 0x7771, RZ ;  /* 0x0000777111047816 */ /* 0x000fd200000000ff */
[----:B--2---:R1:W-:Y:S01]  /*b8090*/  @P6 STG.E.U8 desc[UR34][R8.64], R4 ;  /* 0x0000000408006986 */ /* 0x0043e2000c101122 */
[----:B0-----:R-:W-:Y:S02]  /*b80a0*/  ISETP.LT.AND P6, PT, R21, UR5, !P5 ;  /* 0x0000000515007c0c */ /* 0x001fe4000efc1270 */
[----:B------:R-:W-:Y:S01]  /*b80b0*/  PRMT R6, R17, 0x7772, RZ ;  /* 0x0000777211067816 */ /* 0x000fe200000000ff */
[----:B------:R-:W0:Y:S01]  /*b80c0*/  LDCU UR5, c[0x0][0x398] ;  /* 0x00007300ff0577ac */ /* 0x000e220008000800 */
[----:B-1----:R-:W2:Y:S04]  /*b80d0*/  LDL.LU.64 R4, [R1+0x2540] ;  /* 0x0025400001047983 */ /* 0x002ea80000300a00 */
[----:B------:R-:W4:Y:S05]  /*b80e0*/  LDL.LU R16, [R1+0x224] ;  /* 0x0002240001107983 */ /* 0x000f2a0000300800 */
[----:B------:R1:W-:Y:S04]  /*b80f0*/  @P6 STG.E.U8 desc[UR34][R18.64], R6 ;  /* 0x0000000612006986 */ /* 0x0003e8000c101122 */
[----:B-1----:R-:W4:Y:S01]  /*b8100*/  LDL.LU.64 R18, [R1+0x2538] ;  /* 0x0025380001127983 */ /* 0x002f220000300a00 */
[----:B0-----:R-:W-:Y:S01]  /*b8110*/  ISETP.LT.AND P5, PT, R27, UR5, !P5 ;  /* 0x000000051b007c0c */ /* 0x001fe2000efa1270 */
[----:B------:R-:W0:Y:S01]  /*b8120*/  LDCU UR5, c[0x0][0x398] ;  /* 0x00007300ff0577ac */ /* 0x000e220008000800 */
[----:B------:R-:W-:Y:S01]  /*b8130*/  PRMT R6, R17, 0x7773, RZ ;  /* 0x0000777311067816 */ /* 0x000fe200000000ff */
[----:B------:R-:W-:Y:S01]  /*b8140*/  VIADD R7, R10, 0x3 ;  /* 0x000000030a077836 */ /* 0x000fe20000000000 */
[----:B------:R-:W4:Y:S09]  /*b8150*/  LDL.LU.64 R8, [R1+0x2530] ;  /* 0x0025300001087983 */ /* 0x000f320000300a00 */
[----:B------:R1:W-:Y:S01]  /*b8160*/  @P5 STG.E.U8 desc[UR34][R28.64], R6 ;  /* 0x000000061c005986 */ /* 0x0003e2000c101122 */
[----:B------:R-:W-:-:S04]  /*b8170*/  ISETP.GE.AND P5, PT, R7, UR33, PT ;  /* 0x0000002107007c0c */ /* 0x000fc8000bfa6270 */
[----:B0-----:R-:W-:Y:S01]  /*b8180*/  ISETP.LT.AND P6, PT, R12, UR5, !P5 ;  /* 0x000000050c007c0c */ /* 0x001fe2000efc1270 */
[----:B------:R-:W0:Y:S01]  /*b8190*/  LDCU UR5, c[0x0][0x398] ;  /* 0x00007300ff0577ac */ /* 0x000e220008000800 */
[----:B-1----:R-:W4:Y:S01]  /*b81a0*/  LDL.LU.64 R28, [R1+0x2528] ;  /* 0x00252800011c7983 */ /* 0x002f220000300a00 */
[----:B------:R-:W-:-:S10]  /*b81b0*/  PRMT R6, R2, 0x7770, RZ ;  /* 0x0000777002067816 */ /* 0x000fd400000000ff */
[----:B------:R1:W-:Y:S01]  /*b81c0*/  @P6 STG.E.U8 desc[UR34][R24.64], R6 ;  /* 0x0000000618006986 */ /* 0x0003e2000c101122 */
[----:B0-----:R-:W-:Y:S01]  /*b81d0*/  ISETP.LT.AND P6, PT, R13, UR5, !P5 ;  /* 0x000000050d007c0c */ /* 0x001fe2000efc1270 */
[----:B------:R-:W0:Y:S02]  /*b81e0*/  LDCU UR5, c[0x0][0x398] ;  /* 0x00007300ff0577ac */ /* 0x000e240008000800 */
[----:B-1----:R-:W4:Y:S01]  /*b81f0*/  LDL.LU.64 R24, [R1+0x2460] ;  /* 0x0024600001187983 */ /* 0x002f220000300a00 */
[----:B------:R-:W-:-:S03]  /*b8200*/  PRMT R6, R2, 0x7771, RZ ;  /* 0x0000777102067816 */ /* 0x000fc600000000ff */
[----:B------:R-:W4:Y:S06]  /*b8210*/  LDL.LU R17, [R1+0x258] ;  /* 0x0002580001117983 */ /* 0x000f2c0000300800 */
[----:B------:R1:W-:Y:S01]  /*b8220*/  @P6 STG.E.U8 desc[UR34][R14.64], R6 ;  /* 0x000000060e006986 */ /* 0x0003e2000c101122 */
[----:B0-----:R-:W-:Y:S01]  /*b8230*/  ISETP.LT.AND P6, PT, R11, UR5, !P5 ;  /* 0x000000050b007c0c */ /* 0x001fe2000efc1270 */
[----:B------:R-:W0:Y:S01]  /*b8240*/  LDCU UR5, c[0x0][0x398] ;  /* 0x00007300ff0577ac */ /* 0x000e220008000800 */
[----:B-1----:R-:W-:-:S11]  /*b8250*/  PRMT R6, R2, 0x7772, RZ ;  /* 0x0000777202067816 */ /* 0x002fd600000000ff */
[----:B---3--:R1:W-:Y:S01]  /*b8260*/  @P6 STG.E.U8 desc[UR34][R22.64], R6 ;  /* 0x0000000616006986 */ /* 0x0083e2000c101122 */
[----:B------:R-:W-:Y:S02]  /*b8270*/  ISETP.LT.AND P6, PT, R3, UR30, !P5 ;  /* 0x0000001e03007c0c */ /* 0x000fe4000efc1270 */
[----:B------:R-:W-:Y:S01]  /*b8280*/  PRMT R2, R2, 0x7773, RZ ;  /* 0x0000777302027816 */ /* 0x000fe200000000ff */
[----:B------:R-:W3:Y:S01]  /*b8290*/  LDCU.64 UR30, c[0x0][0x398] ;  /* 0x00007300ff1e77ac */ /* 0x000ee20008000a00 */
[----:B-1----:R-:W4:Y:S04]  /*b82a0*/  LDL.LU.64 R22, [R1+0x2520] ;  /* 0x0025200001167983 */ /* 0x002f280000300a00 */
[----:B------:R-:W4:Y:S05]  /*b82b0*/  LDL.LU.64 R14, [R1+0x2518] ;  /* 0x00251800010e7983 */ /* 0x000f2a0000300a00 */
[----:B--2---:R4:W-:Y:S01]  /*b82c0*/  @P6 STG.E.U8 desc[UR34][R4.64], R2 ;  /* 0x0000000204006986 */ /* 0x0049e2000c101122 */
[----:B0-----:R-:W-:Y:S01]  /*b82d0*/  ISETP.LT.AND P6, PT, R26, UR5, !P5 ;  /* 0x000000051a007c0c */ /* 0x001fe2000efc1270 */
[----:B------:R-:W0:Y:S01]  /*b82e0*/  LDCU UR5, c[0x0][0x398] ;  /* 0x00007300ff0577ac */ /* 0x000e220008000800 */
[----:B----4-:R-:W-:-:S11]  /*b82f0*/  PRMT R2, R16, 0x7770, RZ ;  /* 0x0000777010027816 */ /* 0x010fd600000000ff */
[----:B------:R1:W-:Y:S04]  /*b8300*/  @P6 STG.E.U8 desc[UR34][R18.64], R2 ;  /* 0x0000000212006986 */ /* 0x0003e8000c101122 */
[----:B-1----:R-:W2:Y:S01]  /*b8310*/  LDL.LU.64 R18, [R1+0x2510] ;  /* 0x0025100001127983 */ /* 0x002ea20000300a00 */
[----:B0-----:R-:W-:Y:S01]  /*b8320*/  ISETP.LT.AND P6, PT, R20, UR5, !P5 ;  /* 0x0000000514007c0c */ /* 0x001fe2000efc1270 */
[----:B------:R-:W0:Y:S02]  /*b8330*/  LDCU UR5, c[0x0][0x398] ;  /* 0x00007300ff0577ac */ /* 0x000e240008000800 */
[----:B------:R-:W4:Y:S01]  /*b8340*/  LDL.LU.64 R6, [R1+0x2508] ;  /* 0x0025080001067983 */ /* 0x000f220000300a00 */
[----:B------:R-:W-:-:S09]  /*b8350*/  PRMT R2, R16, 0x7771, RZ ;  /* 0x0000777110027816 */ /* 0x000fd200000000ff */
[----:B------:R1:W-:Y:S01]  /*b8360*/  @P6 STG.E.U8 desc[UR34][R8.64], R2 ;  /* 0x0000000208006986 */ /* 0x0003e2000c101122 */
[----:B0-----:R-:W-:Y:S01]  /*b8370*/  ISETP.LT.AND P6, PT, R21, UR5, !P5 ;  /* 0x0000000515007c0c */ /* 0x001fe2000efc1270 */
[----:B------:R-:W0:Y:S02]  /*b8380*/  LDCU UR5, c[0x0][0x398] ;  /* 0x00007300ff0577ac */ /* 0x000e240008000800 */
[----:B-1----:R-:W4:Y:S04]  /*b8390*/  LDL.LU R2, [R1+0x248] ;  /* 0x0002480001027983 */ /* 0x002f280000300800 */
[----:B------:R-:W4:Y:S01]  /*b83a0*/  LDL.LU.64 R8, [R1+0x24e0] ;  /* 0x0024e00001087983 */ /* 0x000f220000300a00 */
[----:B------:R-:W-:-:S05]  /*b83b0*/  PRMT R4, R16, 0x7772, RZ ;  /* 0x0000777210047816 */ /* 0x000fca00000000ff */
[----:B------:R1:W-:Y:S01]  /*b83c0*/  @P6 STG.E.U8 desc[UR34][R28.64], R4 ;  /* 0x000000041c006986 */ /* 0x0003e2000c101122 */
[----:B0-----:R-:W-:Y:S01]  /*b83d0*/  ISETP.LT.AND P5, PT, R27, UR5, !P5 ;  /* 0x000000051b007c0c */ /* 0x001fe2000efa1270 */
[----:B------:R-:W0:Y:S02]  /*b83e0*/  LDCU UR5, c[0x0][0x398] ;  /* 0x00007300ff0577ac */ /* 0x000e240008000800 */
[----:B-1----:R-:W4:Y:S01]  /*b83f0*/  LDL.LU.64 R28, [R1+0x24b0] ;  /* 0x0024b000011c7983 */ /* 0x002f220000300a00 */
[----:B------:R-:W-:Y:S01]  /*b8400*/  PRMT R4, R16, 0x7773, RZ ;  /* 0x0000777310047816 */ /* 0x000fe200000000ff */
[----:B------:R-:W-:-:S08]  /*b8410*/  VIADD R5, R10, 0x4 ;  /* 0x000000040a057836 */ /* 0x000fd00000000000 */
[----:B------:R1:W-:Y:S01]  /*b8420*/  @P5 STG.E.U8 desc[UR34][R24.64], R4 ;  /* 0x0000000418005986 */ /* 0x0003e2000c101122 */
[----:B---3--:R-:W-:-:S04]  /*b8430*/  ISETP.GE.AND P5, PT, R5, UR31, PT ;  /* 0x0000001f05007c0c */ /* 0x008fc8000bfa6270 */
[----:B0-----:R-:W-:Y:S01]  /*b8440*/  ISETP.LT.AND P6, PT, R12, UR5, !P5 ;  /* 0x000000050c007c0c */ /* 0x001fe2000efc1270 */
[----:B------:R-:W0:Y:S01]  /*b8450*/  LDCU UR5, c[0x0][0x398] ;  /* 0x00007300ff0577ac */ /* 0x000e220008000800 */
[----:B-1----:R-:W-:Y:S01]  /*b8460*/  PRMT R4, R17, 0x7770, RZ ;  /* 0x0000777011047816 */ /* 0x002fe200000000ff */
[----:B------:R-:W3:Y:S10]  /*b8470*/  LDL.LU.64 R24, [R1+0x2498] ;  /* 0x0024980001187983 */ /* 0x000ef40000300a00 */
[----:B------:R1:W-:Y:S01]  /*b8480*/  @P6 STG.E.U8 desc[UR34][R22.64], R4 ;  /* 0x0000000416006986 */ /* 0x0003e2000c101122 */
[----:B0-----:R-:W-:Y:S01]  /*b8490*/  ISETP.LT.AND P6, PT, R13, UR5, !P5 ;  /* 0x000000050d007c0c */ /* 0x001fe2000efc1270 */
[----:B------:R-:W0:Y:S01]  /*b84a0*/  LDCU UR5, c[0x0][0x398] ;  /* 0x00007300ff0577ac */ /* 0x000e220008000800 */
[----:B-1----:R-:W-:Y:S01]  /*b84b0*/  PRMT R4, R17, 0x7771, RZ ;  /* 0x0000777111047816 */ /* 0x002fe200000000ff */
[----:B------:R-:W3:Y:S04]  /*b84c0*/  LDL.LU.64 R22, [R1+0x2448] ;  /* 0x0024480001167983 */ /* 0x000ee80000300a00 */
[----:B------:R-:W3:Y:S06]  /*b84d0*/  LDL.LU R16, [R1+0x238] ;  /* 0x0002380001107983 */ /* 0x000eec0000300800 */
[----:B------:R1:W-:Y:S01]  /*b84e0*/  @P6 STG.E.U8 desc[UR34][R14.64], R4 ;  /* 0x000000040e006986 */ /* 0x0003e2000c101122 */
[----:B0-----:R-:W-:Y:S01]  /*b84f0*/  ISETP.LT.AND P6, PT, R11, UR5, !P5 ;  /* 0x000000050b007c0c */ /* 0x001fe2000efc1270 */
[----:B------:R-:W0:Y:S01]  /*b8500*/  LDCU UR5, c[0x0][0x398] ;  /* 0x00007300ff0577ac */ /* 0x000e220008000800 */
[----:B-1----:R-:W-:-:S11]  /*b8510*/  PRMT R4, R17, 0x7772, RZ ;  /* 0x0000777211047816 */ /* 0x002fd600000000ff */
[----:B--2---:R1:W-:Y:S04]  /*b8520*/  @P6 STG.E.U8 desc[UR34][R18.64], R4 ;  /* 0x0000000412006986 */ /* 0x0043e8000c101122 */
[----:B-1----:R-:W2:Y:S01]  /*b8530*/  LDL.LU.64 R18, [R1+0x2490] ;  /* 0x0024900001127983 */ /* 0x002ea20000300a00 */
[----:B------:R-:W-:Y:S02]  /*b8540*/  ISETP.LT.AND P6, PT, R3, UR24, !P5 ;  /* 0x0000001803007c0c */ /* 0x000fe4000efc1270 */
[----:B------:R-:W-:Y:S01]  /*b8550*/  PRMT R4, R17, 0x7773, RZ ;  /* 0x0000777311047816 */ /* 0x000fe200000000ff */
[----:B------:R-:W1:Y:S10]  /*b8560*/  LDCU.64 UR24, c[0x0][0x398] ;  /* 0x00007300ff1877ac */ /* 0x000e740008000a00 */
[----:B----4-:R4:W-:Y:S01]  /*b8570*/  @P6 STG.E.U8 desc[UR34][R6.64], R4 ;  /* 0x0000000406006986 */ /* 0x0109e2000c101122 */
[----:B0-----:R-:W-:Y:S01]  /*b8580*/  ISETP.LT.AND P6, PT, R26, UR5, !P5 ;  /* 0x000000051a007c0c */ /* 0x001fe2000efc1270 */
[----:B------:R-:W0:Y:S02]  /*b8590*/  LDCU UR5, c[0x0][0x398] ;  /* 0x00007300ff0577ac */ /* 0x000e240008000800 */
[----:B----4-:R-:W4:Y:S01]  /*b85a0*/  LDL.LU.64 R4, [R1+0x2488] ;  /* 0x0024880001047983 */ /* 0x010f220000300a00 */
[----:B------:R-:W-:-:S09]  /*b85b0*/  PRMT R6, R2, 0x7770, RZ ;  /* 0x0000777002067816 */ /* 0x000fd200000000ff */
[----:B------:R1:W-:Y:S01]  /*b85c0*/  @P6 STG.E.U8 desc[UR34][R8.64], R6 ;  /* 0x0000000608006986 */ /* 0x0003e2000c101122 */
[----:B0-----:R-:W-:Y:S01]  /*b85d0*/  ISETP.LT.AND P6, PT, R20, UR5, !P5 ;  /* 0x0000000514007c0c */ /* 0x001fe2000efc1270 */
[----:B------:R-:W0:Y:S02]  /*b85e0*/  LDCU UR5, c[0x0][0x398] ;  /* 0x00007300ff0577ac */ /* 0x000e240008000800 */
[----:B-1----:R-:W4:Y:S01]  /*b85f0*/  LDL.LU.64 R8, [R1+0x2480] ;  /* 0x0024800001087983 */ /* 0x002f220000300a00 */
[----:B------:R-:W-:-:S09]  /*b8600*/  PRMT R6, R2, 0x7771, RZ ;  /* 0x0000777102067816 */ /* 0x000fd200000000ff */
[----:B------:R1:W-:Y:S04]  /*b8610*/  @P6 STG.E.U8 desc[UR34][R28.64], R6 ;  /* 0x000000061c006986 */ /* 0x0003e8000c101122 */
[----:B-1----:R-:W4:Y:S04]  /*b8620*/  LDL.LU.64 R6, [R1+0x2478] ;  /* 0x0024780001067983 */ /* 0x002f280000300a00 */
[----:B------:R-:W4:Y:S01]  /*b8630*/  LDL.LU R17, [R1+0x228] ;  /* 0x0002280001117983 */ /* 0x000f220000300800 */
[----:B0-----:R-:W-:-:S03]  /*b8640*/  ISETP.LT.AND P6, PT, R21, UR5, !P5 ;  /* 0x0000000515007c0c */ /* 0x001fc6000efc1270 */
[----:B------:R-:W4:Y:S01]  /*b8650*/  LDL.LU.64 R28, [R1+0x2470] ;  /* 0x00247000011c7983 */ /* 0x000f220000300a00 */
[----:B------:R-:W0:Y:S01]  /*b8660*/  LDCU UR5, c[0x0][0x398] ;  /* 0x00007300ff0577ac */ /* 0x000e220008000800 */
[C---:B------:R-:W-:Y:S02]  /*b8670*/  PRMT R14, R2.reuse, 0x7772, RZ ;  /* 0x00007772020e7816 */ /* 0x040fe400000000ff */
[----:B------:R-:W-:Y:S02]  /*b8680*/  PRMT R2, R2, 0x7773, RZ ;  /* 0x0000777302027816 */ /* 0x000fe400000000ff */
[----:B0-----:R-:W-:Y:S01]  /*b8690*/  ISETP.LT.AND P5, PT, R27, UR5, !P5 ;  /* 0x000000051b007c0c */ /* 0x001fe2000efa1270 */
[----:B------:R-:W0:Y:S03]  /*b86a0*/  LDCU UR5, c[0x0][0x398] ;  /* 0x00007300ff0577ac */ /* 0x000e260008000800 */
[----:B---3--:R1:W-:Y:S04]  /*b86b0*/  @P6 STG.E.U8 desc[UR34][R24.64], R14 ;  /* 0x0000000e18006986 */ /* 0x0083e8000c101122 */
[----:B-1----:R-:W3:Y:S01]  /*b86c0*/  LDL.LU.64 R24, [R1+0x2438] ;  /* 0x0024380001187983 */ /* 0x002ee20000300a00 */
[----:B------:R-:W-:-:S04]  /*b86d0*/  VIADD R14, R10, 0x5 ;  /* 0x000000050a0e7836 */ /* 0x000fc80000000000 */
[----:B------:R1:W-:Y:S01]  /*b86e0*/  @P5 STG.E.U8 desc[UR34][R22.64], R2 ;  /* 0x0000000216005986 */ /* 0x0003e2000c101122 */
[----:B------:R-:W-:-:S04]  /*b86f0*/  ISETP.GE.AND P5, PT, R14, UR25, PT ;  /* 0x000000190e007c0c */ /* 0x000fc8000bfa6270 */
[----:B0-----:R-:W-:Y:S01]  /*b8700*/  ISETP.LT.AND P6, PT, R12, UR5, !P5 ;  /* 0x000000050c007c0c */ /* 0x001fe2000efc1270 */
[----:B------:R-:W0:Y:S01]  /*b8710*/  LDCU UR5, c[0x0][0x398] ;  /* 0x00007300ff0577ac */ /* 0x000e220008000800 */
[C---:B-1----:R-:W-:Y:S01]  /*b8720*/  PRMT R2, R16.reuse, 0x7770, RZ ;  /* 0x0000777010027816 */ /* 0x042fe200000000ff */
[----:B------:R-:W3:Y:S10]  /*b8730*/  LDL.LU.64 R22, [R1+0x2428] ;  /* 0x0024280001167983 */ /* 0x000ef40000300a00 */
[----:B--2---:R1:W-:Y:S04]  /*b8740*/  @P6 STG.E.U8 desc[UR34][R18.64], R2 ;  /* 0x0000000212006986 */ /* 0x0043e8000c101122 */
[----:B-1----:R-:W2:Y:S01]  /*b8750*/  LDL.LU.64 R18, [R1+0x23e8] ;  /* 0x0023e80001127983 */ /* 0x002ea20000300a00 */
[----:B0-----:R-:W-:Y:S01]  /*b8760*/  ISETP.LT.AND P6, PT, R13, UR5, !P5 ;  /* 0x000000050d007c0c */ /* 0x001fe2000efc1270 */
[----:B------:R-:W0:Y:S01]  /*b8770*/  LDCU UR5, c[0x0][0x398] ;  /* 0x00007300ff0577ac */ /* 0x000e220008000800 */
[----:B------:R-:W-:-:S11]  /*b8780*/  PRMT R2, R16, 0x7771, RZ ;  /* 0x0000777110027816 */ /* 0x000fd600000000ff */
[----:B----4-:R1:W-:Y:S01]  /*b8790*/  @P6 STG.E.U8 desc[UR34][R4.64], R2 ;  /* 0x0000000204006986 */ /* 0x0103e2000c101122 */
[----:B0-----:R-:W-:Y:S01]  /*b87a0*/  ISETP.LT.AND P6, PT, R11, UR5, !P5 ;  /* 0x000000050b007c0c */ /* 0x001fe2000efc1270 */
[----:B------:R-:W0:Y:S01]  /*b87b0*/  LDCU UR5, c[0x0][0x398] ;  /* 0x00007300ff0577ac */ /* 0x000e220008000800 */
[C---:B-1----:R-:W-:Y:S01]  /*b87c0*/  PRMT R4, R16.reuse, 0x7772, RZ ;  /* 0x0000777210047816 */ /* 0x042fe200000000ff */
[----:B------:R-:W4:Y:S10]  /*b87d0*/  LDL.LU R2, [R1+0x25c] ;  /* 0x00025c0001027983 */ /* 0x000f340000300800 */
[----:B------:R1:W-:Y:S01]  /*b87e0*/  @P6 STG.E.U8 desc[UR34][R8.64], R4 ;  /* 0x0000000408006986 */ /* 0x0003e2000c101122 */
[----:B------:R-:W-:Y:S01]  /*b87f0*/  ISETP.LT.AND P6, PT, R3, UR32, !P5 ;  /* 0x0000002003007c0c */ /* 0x000fe2000efc1270 */
[----:B------:R-:W0:Y:S02]  /*b8800*/  LDCU.64 UR32, c[0x0][0x398] ;  /* 0x00007300ff2077ac */ /* 0x000e240008000a00 */
[----:B-1----:R-:W4:Y:S01]  /*b8810*/  LDL.LU.64 R8, [R1+0x2420] ;  /* 0x0024200001087983 */ /* 0x002f220000300a00 */
[----:B------:R-:W-:-:S03]  /*b8820*/  PRMT R4, R16, 0x7773, RZ ;  /* 0x0000777310047816 */ /* 0x000fc600000000ff */
[----:B------:R-:W4:Y:S06]  /*b8830*/  LDL.LU.64 R14, [R1+0x2418] ;  /* 0x00241800010e7983 */ /* 0x000f2c0000300a00 */
[----:B------:R1:W-:Y:S01]  /*b8840*/  @P6 STG.E.U8 desc[UR34][R6.64], R4 ;  /* 0x0000000406006986 */ /* 0x0003e2000c101122 */
[----:B0-----:R-:W-:Y:S01]  /*b8850*/  ISETP.LT.AND P6, PT, R26, UR5, !P5 ;  /* 0x000000051a007c0c */ /* 0x001fe2000efc1270 */
[----:B------:R-:W0:Y:S01]  /*b8860*/  LDCU UR5, c[0x0][0x398] ;  /* 0x00007300ff0577ac */ /* 0x000e220008000800 */
[----:B-1----:R-:W-:-:S11]  /*b8870*/  PRMT R4, R17, 0x7770, RZ ;  /* 0x0000777011047816 */ /* 0x002fd600000000ff */
[----:B------:R1:W-:Y:S01]  /*b8880*/  @P6 STG.E.U8 desc[UR34][R28.64], R4 ;  /* 0x000000041c006986 */ /* 0x0003e2000c101122 */
[----:B0-----:R-:W-:Y:S01]  /*b8890*/  ISETP.LT.AND P6, PT, R20, UR5, !P5 ;  /* 0x0000000514007c0c */ /* 0x001fe2000efc1270 */
[----:B------:R-:W0:Y:S02]  /*b88a0*/  LDCU UR5, c[0x0][0x398] ;  /* 0x00007300ff0577ac */ /* 0x000e240008000800 */
[----:B-1----:R-:W4:Y:S01]  /*b88b0*/  LDL.LU.64 R28, [R1+0x2410] ;  /* 0x00241000011c7983 */ /* 0x002f220000300a00 */
[C---:B------:R-:W-:Y:S02]  /*b88c0*/  PRMT R4, R17.reuse, 0x7771, RZ ;  /* 0x0000777111047816 */ /* 0x040fe400000000ff */
[----:B------:R-:W-:-:S07]  /*b88d0*/  PRMT R6, R17, 0x7772, RZ ;  /* 0x0000777211067816 */ /* 0x000fce00000000ff */
[----:B---3--:R1:W-:Y:S01]  /*b88e0*/  @P6 STG.E.U8 desc[UR34][R24.64], R4 ;  /* 0x0000000418006986 */ /* 0x0083e2000c101122 */
[----:B0-----:R-:W-:Y:S01]  /*b88f0*/  ISETP.LT.AND P6, PT, R21, UR5, !P5 ;  /* 0x0000000515007c0c */ /* 0x001fe2000efc1270 */
[----:B------:R-:W0:Y:S02]  /*b8900*/  LDCU UR5, c[0x0][0x398] ;  /* 0x00007300ff0577ac */ /* 0x000e240008000800 */
[----:B-1----:R-:W3:Y:S04]  /*b8910*/  LDL.LU.64 R4, [R1+0x2408] ;  /* 0x0024080001047983 */ /* 0x002ee80000300a00 */
[----:B------:R-:W3:Y:S04]  /*b8920*/  LDL.LU R16, [R1+0x24c] ;  /* 0x00024c0001107983 */ /* 0x000ee80000300800 */
[----:B------:R-:W3:Y:S01]  /*b8930*/  LDL.LU.64 R24, [R1+0x2400] ;  /* 0x0024000001187983 */ /* 0x000ee20000300a00 */
[----:B0-----:R-:W-:Y:S01]  /*b8940*/  ISETP.LT.AND P5, PT, R27, UR5, !P5 ;  /* 0x000000051b007c0c */ /* 0x001fe2000efa1270 */
[----:B------:R-:W0:Y:S02]  /*b8950*/  LDCU UR5, c[0x0][0x398] ;  /* 0x00007300ff0577ac */ /* 0x000e240008000800 */
[----:B------:R1:W-:Y:S02]  /*b8960*/  @P6 STG.E.U8 desc[UR34][R22.64], R6 ;  /* 0x0000000616006986 */ /* 0x0003e4000c101122 */
[----:B-1----:R-:W-:-:S08]  /*b8970*/  PRMT R6, R17, 0x7773, RZ ;  /* 0x0000777311067816 */ /* 0x002fd000000000ff */
[----:B--2---:R1:W-:Y:S04]  /*b8980*/  @P5 STG.E.U8 desc[UR34][R18.64], R6 ;  /* 0x0000000612005986 */ /* 0x0043e8000c101122 */
[----:B-1----:R-:W2:Y:S04]  /*b8990*/  LDL.LU.64 R18, [R1+0x23f8] ;  /* 0x0023f80001127983 */ /* 0x002ea80000300a00 */
[----:B------:R-:W2:Y:S01]  /*b89a0*/  LDL.LU.64 R22, [R1+0x23d0] ;  /* 0x0023d00001167983 */ /* 0x000ea20000300a00 */
[----:B------:R-:W-:-:S05]  /*b89b0*/  VIADD R7, R10, 0x6 ;  /* 0x000000060a077836 */ /* 0x000fca0000000000 */
[----:B------:R-:W-:-:S04]  /*b89c0*/  ISETP.GE.AND P5, PT, R7, UR33, PT ;  /* 0x0000002107007c0c */ /* 0x000fc8000bfa6270 */
[----:B0-----:R-:W-:Y:S01]  /*b89d0*/  ISETP.LT.AND P6, PT, R12, UR5, !P5 ;  /* 0x000000050c007c0c */ /* 0x001fe2000efc1270 */
[----:B------:R-:W0:Y:S01]  /*b89e0*/  LDCU UR5, c[0x0][0x398] ;  /* 0x00007300ff0577ac */ /* 0x000e220008000800 */
[----:B----4-:R-:W-:-:S11]  /*b89f0*/  PRMT R6, R2, 0x7770, RZ ;  /* 0x0000777002067816 */ /* 0x010fd600000000ff */
        /* <DEDUP_REMOVED lines=10> */
[----:B------:R1:W-:Y:S01]  /*b8aa0*/  @P6 STG.E.U8 desc[UR34][R28.64], R6 ;  /* 0x000000061c006986 */ /* 0x0003e2000c101122 */
[----:B------:R-:W-:Y:S02]  /*b8ab0*/  ISETP.LT.AND P6, PT, R3, UR30, !P5 ;  /* 0x0000001e03007c0c */ /* 0x000fe4000efc1270 */
[----:B------:R-:W-:Y:S01]  /*b8ac0*/  PRMT R2, R2, 0x7773, RZ ;  /* 0x0000777302027816 */ /* 0x000fe200000000ff */
[----:B------:R-:W0:Y:S01]  /*b8ad0*/  LDCU.64 UR30, c[0x0][0x398] ;  /* 0x00007300ff1e77ac */ /* 0x000e220008000a00 */
[----:B-1----:R-:W4:Y:S04]  /*b8ae0*/  LDL.LU.64 R28, [R1+0x23c8] ;  /* 0x0023c800011c7983 */ /* 0x002f280000300a00 */
[----:B------:R-:W4:Y:S05]  /*b8af0*/  LDL.LU.64 R14, [R1+0x23c0] ;  /* 0x0023c000010e7983 */ /* 0x000f2a0000300a00 */
[----:B---3--:R1:W-:Y:S01]  /*b8b00*/  @P6 STG.E.U8 desc[UR34][R4.64], R2 ;  /* 0x0000000204006986 */ /* 0x0083e2000c101122 */
[----:B0-----:R-:W-:Y:S01]  /*b8b10*/  ISETP.LT.AND P6, PT, R26, UR5, !P5 ;  /* 0x000000051a007c0c */ /* 0x001fe2000efc1270 */
[----:B------:R-:W0:Y:S01]  /*b8b20*/  LDCU UR5, c[0x0][0x398] ;  /* 0x00007300ff0577ac */ /* 0x000e220008000800 */
[----:B-1----:R-:W-:-:S11]  /*b8b30*/  PRMT R2, R16, 0x7770, RZ ;  /* 0x0000777010027816 */ /* 0x002fd600000000ff */
[----:B------:R1:W-:Y:S01]  /*b8b40*/  @P6 STG.E.U8 desc[UR34][R24.64], R2 ;  /* 0x0000000218006986 */ /* 0x0003e2000c101122 */
[----:B0-----:R-:W-:Y:S01]  /*b8b50*/  ISETP.LT.AND P6, PT, R20, UR5, !P5 ;  /* 0x0000000514007c0c */ /* 0x001fe2000efc1270 */
[----:B------:R-:W0:Y:S02]  /*b8b60*/  LDCU UR5, c[0x0][0x398] ;  /* 0x00007300ff0577ac */ /* 0x000e240008000800 */
[----:B-1----:R-:W3:Y:S01]  /*b8b70*/  LDL.LU.64 R24, [R1+0x23b8] ;  /* 0x0023b80001187983 */ /* 0x002ee20000300a00 */
[C---:B------:R-:W-:Y:S02]  /*b8b80*/  PRMT R2, R16.reuse, 0x7771, RZ ;  /* 0x0000777110027816 */ /* 0x040fe400000000ff */
[----:B------:R-:W-:-:S07]  /*b8b90*/  PRMT R4, R16, 0x7772, RZ ;  /* 0x0000777210047816 */ /* 0x000fce00000000ff */
[----:B--2---:R1:W-:Y:S01]  /*b8ba0*/  @P6 STG.E.U8 desc[UR34][R18.64], R2 ;  /* 0x0000000212006986 */ /* 0x0043e2000c101122 */
[----:B0-----:R-:W-:Y:S01]  /*b8bb0*/  ISETP.LT.AND P6, PT, R21, UR5, !P5 ;  /* 0x0000000515007c0c */ /* 0x001fe2000efc1270 */
[----:B------:R-:W0:Y:S02]  /*b8bc0*/  LDCU UR5, c[0x0][0x398] ;  /* 0x00007300ff0577ac */ /* 0x000e240008000800 */
[----:B-1----:R-:W2:Y:S04]  /*b8bd0*/  LDL.LU.64 R18, [R1+0x23b0] ;  /* 0x0023b00001127983 */ /* 0x002ea80000300a00 */
[----:B------:R-:W2:Y:S06]  /*b8be0*/  LDL.LU R2, [R1+0x22c] ;  /* 0x00022c0001027983 */ /* 0x000eac0000300800 */
[----:B------:R1:W-:Y:S04]  /*b8bf0*/  @P6 STG.E.U8 desc[UR34][R22.64], R4 ;  /* 0x0000000416006986 */ /* 0x0003e8000c101122 */
[----:B-1----:R-:W2:Y:S04]  /*b8c00*/  LDL.LU.64 R22, [R1+0x23a8] ;  /* 0x0023a80001167983 */ /* 0x002ea80000300a00 */
[----:B------:R-:W2:Y:S01]  /*b8c10*/  LDL.LU.64 R6, [R1+0x23a0] ;  /* 0x0023a00001067983 */ /* 0x000ea20000300a00 */
[----:B0-----:R-:W-:-:S02]  /*b8c20*/  ISETP.LT.AND P5, PT, R27, UR5, !P5 ;  /* 0x000000051b007c0c */ /* 0x001fc4000efa1270 */
[----:B------:R-:W-:Y:S01]  /*b8c30*/  PRMT R4, R16, 0x7773, RZ ;  /* 0x0000777310047816 */ /* 0x000fe200000000ff */
[----:B------:R-:W0:Y:S01]  /*b8c40*/  LDCU UR5, c[0x0][0x398] ;  /* 0x00007300ff0577ac */ /* 0x000e220008000800 */
[----:B------:R-:W-:-:S09]  /*b8c50*/  VIADD R5, R10, 0x7 ;  /* 0x000000070a057836 */ /* 0x000fd20000000000 */
[----:B----4-:R1:W-:Y:S01]  /*b8c60*/  @P5 STG.E.U8 desc[UR34][R8.64], R4 ;  /* 0x0000000408005986 */ /* 0x0103e2000c101122 */
[----:B------:R-:W-:-:S03]  /*b8c70*/  ISETP.GE.AND P5, PT, R5, UR31, PT ;  /* 0x0000001f05007c0c */ /* 0x000fc6000bfa6270 */
[----:B-1----:R-:W4:Y:S01]  /*b8c80*/  LDL.LU.64 R8, [R1+0x2398] ;  /* 0x0023980001087983 */ /* 0x002f220000300a00 */
[----:B0-----:R-:W-:Y:S01]  /*b8c90*/  ISETP.LT.AND P6, PT, R12, UR5, !P5 ;  /* 0x000000050c007c0c */ /* 0x001fe2000efc1270 */
[----:B------:R-:W0:Y:S01]  /*b8ca0*/  LDCU UR5, c[0x0][0x398] ;  /* 0x00007300ff0577ac */ /* 0x000e220008000800 */
[----:B------:R-:W-:-:S11]  /*b8cb0*/  PRMT R4, R17, 0x7770, RZ ;  /* 0x0000777011047816 */ /* 0x000fd600000000ff */
        /* <DEDUP_REMOVED lines=11> */
[----:B------:R-:W-:Y:S01]  /*b8d70*/  ISETP.LT.AND P6, PT, R3, UR24, !P5 ;  /* 0x0000001803007c0c */ /* 0x000fe2000efc1270 */
[----:B------:R-:W3:Y:S02]  /*b8d80*/  LDCU.64 UR24, c[0x0][0x398] ;  /* 0x00007300ff1877ac */ /* 0x000ee40008000a00 */
[----:B-1----:R-:W3:Y:S01]  /*b8d90*/  LDL.LU.64 R24, [R1+0x2360] ;  /* 0x0023600001187983 */ /* 0x002ee20000300a00 */
[----:B------:R-:W-:-:S09]  /*b8da0*/  PRMT R4, R17, 0x7773, RZ ;  /* 0x0000777311047816 */ /* 0x000fd200000000ff */
[----:B--2---:R1:W-:Y:S01]  /*b8db0*/  @P6 STG.E.U8 desc[UR34][R18.64], R4 ;  /* 0x0000000412006986 */ /* 0x0043e2000c101122 */
[----:B0-----:R-:W-:Y:S01]  /*b8dc0*/  ISETP.LT.AND P6, PT, R26, UR5, !P5 ;  /* 0x000000051a007c0c */ /* 0x001fe2000efc1270 */
[----:B------:R-:W0:Y:S02]  /*b8dd0*/  LDCU UR5, c[0x0][0x398] ;  /* 0x00007300ff0577ac */ /* 0x000e240008000800 */
[----:B-1----:R-:W2:Y:S01]  /*b8de0*/  LDL.LU.64 R18, [R1+0x2358] ;  /* 0x0023580001127983 */ /* 0x002ea20000300a00 */
[----:B------:R-:W-:-:S09]  /*b8df0*/  PRMT R4, R2, 0x7770, RZ ;  /* 0x0000777002047816 */ /* 0x000fd200000000ff */
[----:B------:R1:W-:Y:S04]  /*b8e00*/  @P6 STG.E.U8 desc[UR34][R22.64], R4 ;  /* 0x0000000416006986 */ /* 0x0003e8000c101122 */
[----:B-1----:R-:W2:Y:S01]  /*b8e10*/  LDL.LU.64 R22, [R1+0x2348] ;  /* 0x0023480001167983 */ /* 0x002ea20000300a00 */
[----:B0-----:R-:W-:Y:S02]  /*b8e20*/  ISETP.LT.AND P6, PT, R20, UR5, !P5 ;  /* 0x0000000514007c0c */ /* 0x001fe4000efc1270 */
[----:B------:R-:W-:Y:S01]  /*b8e30*/  PRMT R4, R2, 0x7771, RZ ;  /* 0x0000777102047816 */ /* 0x000fe200000000ff */
[----:B------:R-:W0:Y:S10]  /*b8e40*/  LDCU UR5, c[0x0][0x398] ;  /* 0x00007300ff0577ac */ /* 0x000e340008000800 */
[----:B------:R1:W-:Y:S04]  /*b8e50*/  @P6 STG.E.U8 desc[UR34][R6.64], R4 ;  /* 0x0000000406006986 */ /* 0x0003e8000c101122 */
[----:B-1----:R-:W2:Y:S01]  /*b8e60*/  LDL.LU.64 R6, [R1+0x2340] ;  /* 0x0023400001067983 */ /* 0x002ea20000300a00 */
[----:B0-----:R-:W-:-:S02]  /*b8e70*/  ISETP.LT.AND P6, PT, R21, UR5, !P5 ;  /* 0x0000000515007c0c */ /* 0x001fc4000efc1270 */
[----:B------:R-:W-:Y:S01]  /*b8e80*/  PRMT R4, R2, 0x7772, RZ ;  /* 0x0000777202047816 */ /* 0x000fe200000000ff */
[----:B------:R-:W2:Y:S01]  /*b8e90*/  LDL.LU R17, [R1+0x200] ;  /* 0x0002000001117983 */ /* 0x000ea20000300800 */
[----:B------:R-:W0:Y:S09]  /*b8ea0*/  LDCU UR5, c[0x0][0x398] ;  /* 0x00007300ff0577ac */ /* 0x000e320008000800 */
[----:B----4-:R1:W-:Y:S04]  /*b8eb0*/  @P6 STG.E.U8 desc[UR34][R8.64], R4 ;  /* 0x0000000408006986 */ /* 0x0103e8000c101122 */
[----:B-1----:R-:W4:Y:S01]  /*b8ec0*/  LDL.LU.64 R4, [R1+0x2338] ;  /* 0x0023380001047983 */ /* 0x002f220000300a00 */
[----:B0-----:R-:W-:-:S03]  /*b8ed0*/  ISETP.LT.AND P5, PT, R27, UR5, !P5 ;  /* 0x000000051b007c0c */ /* 0x001fc6000efa1270 */
[----:B------:R-:W4:Y:S01]  /*b8ee0*/  LDL.LU.64 R8, [R1+0x2330] ;  /* 0x0023300001087983 */ /* 0x000f220000300a00 */
[----:B------:R-:W-:Y:S01]  /*b8ef0*/  PRMT R2, R2, 0x7773, RZ ;  /* 0x0000777302027816 */ /* 0x000fe200000000ff */
[----:B------:R-:W0:Y:S01]  /*b8f00*/  LDCU UR5, c[0x0][0x398] ;  /* 0x00007300ff0577ac */ /* 0x000e220008000800 */
[----:B------:R-:W-:-:S07]  /*b8f10*/  VIADD R14, R10, 0x8 ;  /* 0x000000080a0e7836 */ /* 0x000fce0000000000 */
[----:B------:R1:W-:Y:S01]  /*b8f20*/  @P5 STG.E.U8 desc[UR34][R28.64], R2 ;  /* 0x000000021c005986 */ /* 0x0003e2000c101122 */
[----:B---3--:R-:W-:-:S03]  /*b8f30*/  ISETP.GE.AND P5, PT, R14, UR25, PT ;  /* 0x000000190e007c0c */ /* 0x008fc6000bfa6270 */
[----:B-1----:R-:W3:Y:S01]  /*b8f40*/  LDL.LU.64 R28, [R1+0x2328] ;  /* 0x00232800011c7983 */ /* 0x002ee20000300a00 */
[----:B0-----:R-:W-:Y:S01]  /*b8f50*/  ISETP.LT.AND P6, PT, R12, UR5, !P5 ;  /* 0x000000050c007c0c */ /* 0x001fe2000efc1270 */
[----:B------:R-:W0:Y:S01]  /*b8f60*/  LDCU UR5, c[0x0][0x398] ;  /* 0x00007300ff0577ac */ /* 0x000e220008000800 */
[----:B------:R-:W-:-:S11]  /*b8f70*/  PRMT R2, R16, 0x7770, RZ ;  /* 0x0000777010027816 */ /* 0x000fd600000000ff */
[----:B------:R1:W-:Y:S01]  /*b8f80*/  @P6 STG.E.U8 desc[UR34][R24.64], R2 ;  /* 0x0000000218006986 */ /* 0x0003e2000c101122 */
[----:B0-----:R-:W-:Y:S01]  /*b8f90*/  ISETP.LT.AND P6, PT, R13, UR5, !P5 ;  /* 0x000000050d007c0c */ /* 0x001fe2000efc1270 */
[----:B------:R-:W0:Y:S02]  /*b8fa0*/  LDCU UR5, c[0x0][0x398] ;  /* 0x00007300ff0577ac */ /* 0x000e240008000800 */
[----:B-1----:R-:W3:Y:S01]  /*b8fb0*/  LDL.LU.64 R24, [R1+0x2318] ;  /* 0x0023180001187983 */ /* 0x002ee20000300a00 */
[----:B------:R-:W-:-:S09]  /*b8fc0*/  PRMT R2, R16, 0x7771, RZ ;  /* 0x0000777110027816 */ /* 0x000fd200000000ff */
[----:B--2---:R1:W-:Y:S01]  /*b8fd0*/  @P6 STG.E.U8 desc[UR34][R18.64], R2 ;  /* 0x0000000212006986 */ /* 0x0043e2000c101122 */
[----:B0-----:R-:W-:Y:S01]  /*b8fe0*/  ISETP.LT.AND P6, PT, R11, UR5, !P5 ;  /* 0x000000050b007c0c */ /* 0x001fe2000efc1270 */
[----:B------:R-:W0:Y:S01]  /*b8ff0*/  LDCU UR5, c[0x0][0x398] ;  /* 0x00007300ff0577ac */ /* 0x000e220008000800 */
[----:B-1----:R-:W-:Y:S01]  /*b9000*/  PRMT R2, R16, 0x7772, RZ ;  /* 0x0000777210027816 */ /* 0x002fe200000000ff */
[----:B------:R-:W2:Y:S10]  /*b9010*/  LDL.LU R18, [R1+0x1f0] ;  /* 0x0001f00001127983 */ /* 0x000eb40000300800 */
[----:B------:R1:W-:Y:S04]  /*b9020*/  @P6 STG.E.U8 desc[UR34][R22.64], R2 ;  /* 0x0000000216006986 */ /* 0x0003e8000c101122 */
[----:B-1----:R-:W2:Y:S01]  /*b9030*/  LDL.LU.64 R22, [R1+0x2310] ;  /* 0x0023100001167983 */ /* 0x002ea20000300a00 */
[----:B------:R-:W-:-:S03]  /*b9040*/  ISETP.LT.AND P6, PT, R3, UR32, !P5 ;  /* 0x0000002003007c0c */ /* 0x000fc6000efc1270 */
[----:B------:R-:W2:Y:S01]  /*b9050*/  LDL.LU.64 R14, [R1+0x2308] ;  /* 0x00230800010e7983 */ /* 0x000ea20000300a00 */
[----:B------:R-:W-:Y:S01]  /*b9060*/  PRMT R2, R16, 0x7773, RZ ;  /* 0x0000777310027816 */ /* 0x000fe200000000ff */
[----:B------:R-:W1:Y:S08]  /*b9070*/  LDCU.64 UR32, c[0x0][0x398] ;  /* 0x00007300ff2077ac */ /* 0x000e700008000a00 */
[----:B------:R0:W-:Y:S04]  /*b9080*/  @P6 STG.E.U8 desc[UR34][R6.64], R2 ;  /* 0x0000000206006986 */ /* 0x0001e8000c101122 */
[----:B0-----:R-:W2:Y:S01]  /*b9090*/  LDL.LU.64 R6, [R1+0x22f0] ;  /* 0x0022f00001067983 */ /* 0x001ea20000300a00 */
[----:B------:R-:W-:Y:S01]  /*b90a0*/  ISETP.LT.AND P6, PT, R26, UR5, !P5 ;  /* 0x000000051a007c0c */ /* 0x000fe2000efc1270 */
[----:B------:R-:W0:Y:S01]  /*b90b0*/  LDCU UR5, c[0x0][0x398] ;  /* 0x00007300ff0577ac */ /* 0x000e220008000800 */
[----:B------:R-:W-:-:S11]  /*b90c0*/  PRMT R2, R17, 0x7770, RZ ;  /* 0x0000777011027816 */ /* 0x000fd600000000ff */
[----:B----4-:R4:W-:Y:S01]  /*b90d0*/  @P6 STG.E.U8 desc[UR34][R4.64], R2 ;  /* 0x0000000204006986 */ /* 0x0109e2000c101122 */
[----:B0-----:R-:W-:Y:S01]  /*b90e0*/  ISETP.LT.AND P6, PT, R20, UR5, !P5 ;  /* 0x0000000514007c0c */ /* 0x001fe2000efc1270 */
[----:B------:R-:W0:Y:S01]  /*b90f0*/  LDCU UR5, c[0x0][0x398] ;  /* 0x00007300ff0577ac */ /* 0x000e220008000800 */
[----:B----4-:R-:W-:Y:S01]  /*b9100*/  PRMT R2, R17, 0x7771, RZ ;  /* 0x0000777111027816 */ /* 0x010fe200000000ff */
[----:B------:R-:W4:Y:S04]  /*b9110*/  LDL.LU.64 R4, [R1+0x22e8] ;  /* 0x0022e80001047983 */ /* 0x000f280000300a00 */
[----:B------:R-:W4:Y:S06]  /*b9120*/  LDL.LU R16, [R1+0x1e0] ;  /* 0x0001e00001107983 */ /* 0x000f2c0000300800 */
[----:B------:R1:W-:Y:S01]  /*b9130*/  @P6 STG.E.U8 desc[UR34][R8.64], R2 ;  /* 0x0000000208006986 */ /* 0x0003e2000c101122 */
[----:B0-----:R-:W-:Y:S01]  /*b9140*/  ISETP.LT.AND P6, PT, R21, UR5, !P5 ;  /* 0x0000000515007c0c */ /* 0x001fe2000efc1270 */
[----:B------:R-:W0:Y:S01]  /*b9150*/  LDCU UR5, c[0x0][0x398] ;  /* 0x00007300ff0577ac */ /* 0x000e220008000800 */
[----:B-1----:R-:W-:-:S11]  /*b9160*/  PRMT R2, R17, 0x7772, RZ ;  /* 0x0000777211027816 */ /* 0x002fd600000000ff */
[----:B---3--:R1:W-:Y:S04]  /*b9170*/  @P6 STG.E.U8 desc[UR34][R28.64], R2 ;  /* 0x000000021c006986 */ /* 0x0083e8000c101122 */
[----:B-1----:R-:W3:Y:S01]  /*b9180*/  LDL.LU.64 R28, [R1+0x22e0] ;  /* 0x0022e000011c7983 */ /* 0x002ee20000300a00 */
[----:B0-----:R-:W-:-:S03]  /*b9190*/  ISETP.LT.AND P5, PT, R27, UR5, !P5 ;  /* 0x000000051b007c0c */ /* 0x001fc6000efa1270 */
[----:B------:R-:W3:Y:S01]  /*b91a0*/  LDL.LU.64 R8, [R1+0x22d8] ;  /* 0x0022d80001087983 */ /* 0x000ee20000300a00 */
[----:B------:R-:W-:Y:S01]  /*b91b0*/  PRMT R2, R17, 0x7773, RZ ;  /* 0x0000777311027816 */ /* 0x000fe200000000ff */
[----:B------:R-:W0:Y:S01]  /*b91c0*/  LDCU UR5, c[0x0][0x398] ;  /* 0x00007300ff0577ac */ /* 0x000e220008000800 */
[----:B------:R-:W-:-:S07]  /*b91d0*/  VIADD R17, R10, 0x9 ;  /* 0x000000090a117836 */ /* 0x000fce0000000000 */
[----:B------:R1:W-:Y:S01]  /*b91e0*/  @P5 STG.E.U8 desc[UR34][R24.64], R2 ;  /* 0x0000000218005986 */ /* 0x0003e2000c101122 */
[----:B------:R-:W-:-:S03]  /*b91f0*/  ISETP.GE.AND P5, PT, R17, UR33, PT ;  /* 0x0000002111007c0c */ /* 0x000fc6000bfa6270 */
[----:B-1----:R-:W3:Y:S01]  /*b9200*/  LDL.LU.64 R24, [R1+0x22d0] ;  /* 0x0022d00001187983 */ /* 0x002ee20000300a00 */
[----:B0-----:R-:W-:Y:S01]  /*b9210*/  ISETP.LT.AND P6, PT, R12, UR5, !P5 ;  /* 0x000000050c007c0c */ /* 0x001fe2000efc1270 */
[----:B------:R-:W0:Y:S01]  /*b9220*/  LDCU UR5, c[0x0][0x398] ;  /* 0x00007300ff0577ac */ /* 0x000e220008000800 */
[----:B--2---:R-:W-:-:S11]  /*b9230*/  PRMT R2, R18, 0x7770, RZ ;  /* 0x0000777012027816 */ /* 0x004fd600000000ff */
[----:B------:R1:W-:Y:S01]  /*b9240*/  @P6 STG.E.U8 desc[UR34][R22.64], R2 ;  /* 0x0000000216006986 */ /* 0x0003e2000c101122 */
[----:B0-----:R-:W-:Y:S01]  /*b9250*/  ISETP.LT.AND P6, PT, R13, UR5, !P5 ;  /* 0x000000050d007c0c */ /* 0x001fe2000efc1270 */
[----:B------:R-:W0:Y:S02]  /*b9260*/  LDCU UR5, c[0x0][0x398] ;  /* 0x00007300ff0577ac */ /* 0x000e240008000800 */
[----:B-1----:R-:W2:Y:S01]  /*b9270*/  LDL.LU.64 R22, [R1+0x22c0] ;  /* 0x0022c00001167983 */ /* 0x002ea20000300a00 */
[----:B------:R-:W-:-:S03]  /*b9280*/  PRMT R2, R18, 0x7771, RZ ;  /* 0x0000777112027816 */ /* 0x000fc600000000ff */
[----:B------:R-:W2:Y:S06]  /*b9290*/  LDL.LU R17, [R1+0x214] ;  /* 0x0002140001117983 */ /* 0x000eac0000300800 */
[----:B------:R1:W-:Y:S01]  /*b92a0*/  @P6 STG.E.U8 desc[UR34][R14.64], R2 ;  /* 0x000000020e006986 */ /* 0x0003e2000c101122 */
[----:B0-----:R-:W-:Y:S01]  /*b92b0*/  ISETP.LT.AND P6, PT, R11, UR5, !P5 ;  /* 0x000000050b007c0c */ /* 0x001fe2000efc1270 */
[----:B------:R-:W0:Y:S01]  /*b92c0*/  LDCU UR5, c[0x0][0x398] ;  /* 0x00007300ff0577ac */ /* 0x000e220008000800 */
[----:B-1----:R-:W-:-:S11]  /*b92d0*/  PRMT R2, R18, 0x7772, RZ ;  /* 0x0000777212027816 */ /* 0x002fd600000000ff */
[----:B------:R1:W-:Y:S02]  /*b92e0*/  @P6 STG.E.U8 desc[UR34][R6.64], R2 ;  /* 0x0000000206006986 */ /* 0x0003e4000c101122 */
[----:B-1----:R-:W-:Y:S02]  /*b92f0*/  PRMT R2, R18, 0x7773, RZ ;  /* 0x0000777312027816 */ /* 0x002fe400000000ff */
[----:B------:R-:W2:Y:S01]  /*b9300*/  LDL.LU.64 R18, [R1+0x22b8] ;  /* 0x0022b80001127983 */ /* 0x000ea20000300a00 */
[----:B------:R-:W-:-:S03]  /*b9310*/  ISETP.LT.AND P6, PT, R3, UR30, !P5 ;  /* 0x0000001e03007c0c */ /* 0x000fc6000efc1270 */
[----:B------:R-:W2:Y:S01]  /*b9320*/  LDL.LU.64 R14, [R1+0x22b0] ;  /* 0x0022b000010e7983 */ /* 0x000ea20000300a00 */
[----:B------:R-:W1:Y:S09]  /*b9330*/  LDCU.64 UR30, c[0x0][0x398] ;  /* 0x00007300ff1e77ac */ /* 0x000e720008000a00 */
[----:B----4-:R4:W-:Y:S01]  /*b9340*/  @P6 STG.E.U8 desc[UR34][R4.64], R2 ;  /* 0x0000000204006986 */ /* 0x0109e2000c101122 */
[----:B0-----:R-:W-:Y:S01]  /*b9350*/  ISETP.LT.AND P6, PT, R26, UR5, !P5 ;  /* 0x000000051a007c0c */ /* 0x001fe2000efc1270 */
[----:B------:R-:W0:Y:S01]  /*b9360*/  LDCU UR5, c[0x0][0x398] ;  /* 0x00007300ff0577ac */ /* 0x000e220008000800 */
[----:B----4-:R-:W-:-:S11]  /*b9370*/  PRMT R2, R16, 0x7770, RZ ;  /* 0x0000777010027816 */ /* 0x010fd600000000ff */
[----:B---3--:R3:W-:Y:S01]  /*b9380*/  @P6 STG.E.U8 desc[UR34][R28.64], R2 ;  /* 0x000000021c006986 */ /* 0x0087e2000c101122 */
[----:B0-----:R-:W-:Y:S01]  /*b9390*/  ISETP.LT.AND P6, PT, R20, UR5, !P5 ;  /* 0x0000000514007c0c */ /* 0x001fe2000efc1270 */
[----:B------:R-:W0:Y:S02]  /*b93a0*/  LDCU UR5, c[0x0][0x398] ;  /* 0x00007300ff0577ac */ /* 0x000e240008000800 */
[----:B---3--:R-:W3:Y:S01]  /*b93b0*/  LDL.LU.64 R28, [R1+0x2298] ;  /* 0x00229800011c7983 */ /* 0x008ee20000300a00 */
[----:B------:R-:W-:-:S03]  /*b93c0*/  PRMT R2, R16, 0x7771, RZ ;  /* 0x0000777110027816 */ /* 0x000fc600000000ff */
[----:B------:R-:W4:Y:S06]  /*b93d0*/  LDL.LU.64 R6, [R1+0x2290] ;  /* 0x0022900001067983 */ /* 0x000f2c0000300a00 */
[----:B------:R1:W-:Y:S01]  /*b93e0*/  @P6 STG.E.U8 desc[UR34][R8.64], R2 ;  /* 0x0000000208006986 */ /* 0x0003e2000c101122 */
[----:B0-----:R-:W-:Y:S02]  /*b93f0*/  ISETP.LT.AND P6, PT, R21, UR5, !P5 ;  /* 0x0000000515007c0c */ /* 0x001fe4000efc1270 */
[----:B------:R-:W-:Y:S01]  /*b9400*/  PRMT R4, R16, 0x7772, RZ ;  /* 0x0000777210047816 */ /* 0x000fe200000000ff */
[----:B------:R-:W0:Y:S01]  /*b9410*/  LDCU UR5, c[0x0][0x398] ;  /* 0x00007300ff0577ac */ /* 0x000e220008000800 */
[----:B-1----:R-:W4:Y:S01]  /*b9420*/  LDL.LU R2, [R1+0x204] ;  /* 0x0002040001027983 */ /* 0x002f220000300800 */
[----:B0-----:R-:W-:Y:S01]  /*b9430*/  ISETP.LT.AND P5, PT, R27, UR5, !P5 ;  /* 0x000000051b007c0c */ /* 0x001fe2000efa1270 */
[----:B------:R-:W0:Y:S01]  /*b9440*/  LDCU UR5, c[0x0][0x398] ;  /* 0x00007300ff0577ac */ /* 0x000e220008000800 */
[----:B------:R-:W-:-:S06]  /*b9450*/  VIADD R5, R10, 0xa ;  /* 0x0000000a0a057836 */ /* 0x000fcc0000000000 */
[----:B------:R1:W-:Y:S04]  /*b9460*/  @P6 STG.E.U8 desc[UR34][R24.64], R4 ;  /* 0x0000000418006986 */ /* 0x0003e8000c101122 */
[----:B-1----:R-:W4:Y:S04]  /*b9470*/  LDL.LU.64 R24, [R1+0x2288] ;  /* 0x0022880001187983 */ /* 0x002f280000300a00 */
[----:B------:R-:W4:Y:S01]  /*b9480*/  LDL.LU.64 R8, [R1+0x2280] ;  /* 0x0022800001087983 */ /* 0x000f220000300a00 */
[----:B------:R-:W-:-:S05]  /*b9490*/  PRMT R4, R16, 0x7773, RZ ;  /* 0x0000777310047816 */ /* 0x000fca00000000ff */
[----:B--2---:R1:W-:Y:S04]  /*b94a0*/  @P5 STG.E.U8 desc[UR34][R22.64], R4 ;  /* 0x0000000416005986 */ /* 0x0043e8000c101122 */
[----:B-1----:R-:W2:Y:S01]  /*b94b0*/  LDL.LU.64 R22, [R1+0x2278] ;  /* 0x0022780001167983 */ /* 0x002ea20000300a00 */
[----:B------:R-:W-:-:S04]  /*b94c0*/  ISETP.GE.AND P5, PT, R5, UR31, PT ;  /* 0x0000001f05007c0c */ /* 0x000fc8000bfa6270 */
[----:B0-----:R-:W-:Y:S02]  /*b94d0*/  ISETP.LT.AND P6, PT, R12, UR5, !P5 ;  /* 0x000000050c007c0c */ /* 0x001fe4000efc1270 */
[----:B------:R-:W-:Y:S01]  /*b94e0*/  PRMT R4, R17, 0x7770, RZ ;  /* 0x0000777011047816 */ /* 0x000fe200000000ff */
[----:B------:R-:W0:Y:S10]  /*b94f0*/  LDCU UR5, c[0x0][0x398] ;  /* 0x00007300ff0577ac */ /* 0x000e340008000800 */
[----:B------:R1:W-:Y:S04]  /*b9500*/  @P6 STG.E.U8 desc[UR34][R18.64], R4 ;  /* 0x0000000412006986 */ /* 0x0003e8000c101122 */
[----:B-1----:R-:W2:Y:S01]  /*b9510*/  LDL.LU.64 R18, [R1+0x2268] ;  /* 0x0022680001127983 */ /* 0x002ea20000300a00 */
[----:B0-----:R-:W-:Y:S01]  /*b9520*/  ISETP.LT.AND P6, PT, R13, UR5, !P5 ;  /* 0x000000050d007c0c */ /* 0x001fe2000efc1270 */
[----:B------:R-:W0:Y:S01]  /*b9530*/  LDCU UR5, c[0x0][0x398] ;  /* 0x00007300ff0577ac */ /* 0x000e220008000800 */
[----:B------:R-:W-:Y:S01]  /*b9540*/  PRMT R4, R17, 0x7771, RZ ;  /* 0x0000777111047816 */ /* 0x000fe200000000ff */
[----:B------:R-:W2:Y:S10]  /*b9550*/  LDL.LU R16, [R1+0x1f4] ;  /* 0x0001f40001107983 */ /* 0x000eb40000300800 */
        /* <DEDUP_REMOVED lines=9> */
[----:B----4-:R1:W-:Y:S01]  /*b95f0*/  @P6 STG.E.U8 desc[UR34][R6.64], R4 ;  /* 0x0000000406006986 */ /* 0x0103e2000c101122 */
[----:B0-----:R-:W-:Y:S01]  /*b9600*/  ISETP.LT.AND P6, PT, R26, UR5, !P5 ;  /* 0x000000051a007c0c */ /* 0x001fe2000efc1270 */
[----:B------:R-:W0:Y:S02]  /*b9610*/  LDCU UR5, c[0x0][0x398] ;  /* 0x00007300ff0577ac */ /* 0x000e240008000800 */
[----:B-1----:R-:W4:Y:S01]  /*b9620*/  LDL.LU.64 R4, [R1+0x2258] ;  /* 0x0022580001047983 */ /* 0x002f220000300a00 */
[----:B------:R-:W-:-:S09]  /*b9630*/  PRMT R6, R2, 0x7770, RZ ;  /* 0x0000777002067816 */ /* 0x000fd200000000ff */
[----:B------:R1:W-:Y:S01]  /*b9640*/  @P6 STG.E.U8 desc[UR34][R24.64], R6 ;  /* 0x0000000618006986 */ /* 0x0003e2000c101122 */
        /* <DEDUP_REMOVED lines=8> */
[----:B------:R-:W-:-:S03]  /*b96d0*/  PRMT R8, R2, 0x7772, RZ ;  /* 0x0000777202087816 */ /* 0x000fc600000000ff */
[----:B------:R-:W4:Y:S01]  /*b96e0*/  LDL.LU R17, [R1+0x1e4] ;  /* 0x0001e40001117983 */ /* 0x000f220000300800 */
[----:B0-----:R-:W-:Y:S02]  /*b96f0*/  ISETP.LT.AND P5, PT, R27, UR5, !P5 ;  /* 0x000000051b007c0c */ /* 0x001fe4000efa1270 */
[----:B------:R-:W-:Y:S01]  /*b9700*/  PRMT R2, R2, 0x7773, RZ ;  /* 0x0000777302027816 */ /* 0x000fe200000000ff */
[----:B------:R-:W0:Y:S02]  /*b9710*/  LDCU UR5, c[0x0][0x398] ;  /* 0x00007300ff0577ac */ /* 0x000e240008000800 */
[----:B--2---:R1:W-:Y:S04]  /*b9720*/  @P6 STG.E.U8 desc[UR34][R22.64], R8 ;  /* 0x0000000816006986 */ /* 0x0043e8000c101122 */
[----:B-1----:R-:W2:Y:S04]  /*b9730*/  LDL.LU.64 R22, [R1+0x2238] ;  /* 0x0022380001167983 */ /* 0x002ea80000300a00 */
[----:B------:R-:W2:Y:S04]  /*b9740*/  LDL.LU.64 R8, [R1+0x2230] ;  /* 0x0022300001087983 */ /* 0x000ea80000300a00 */
[----:B------:R1:W-:Y:S04]  /*b9750*/  @P5 STG.E.U8 desc[UR34][R18.64], R2 ;  /* 0x0000000212005986 */ /* 0x0003e8000c101122 */
[----:B-1----:R-:W2:Y:S01]  /*b9760*/  LDL.LU.64 R18, [R1+0x2228] ;  /* 0x0022280001127983 */ /* 0x002ea20000300a00 */
[----:B------:R-:W-:-:S05]  /*b9770*/  VIADD R14, R10, 0xb ;  /* 0x0000000b0a0e7836 */ /* 0x000fca0000000000 */
[----:B---3--:R-:W-:-:S04]  /*b9780*/  ISETP.GE.AND P5, PT, R14, UR25, PT ;  /* 0x000000190e007c0c */ /* 0x008fc8000bfa6270 */
        /* <DEDUP_REMOVED lines=22> */
[C---:B-1----:R-:W-:Y:S02]  /*b98f0*/  PRMT R4, R17.reuse, 0x7770, RZ ;  /* 0x0000777011047816 */ /* 0x042fe400000000ff */
[----:B------:R-:W-:-:S09]  /*b9900*/  PRMT R6, R17, 0x7772, RZ ;  /* 0x0000777211067816 */ /* 0x000fd200000000ff */
[----:B--2---:R1:W-:Y:S01]  /*b9910*/  @P6 STG.E.U8 desc[UR34][R22.64], R4 ;  /* 0x0000000416006986 */ /* 0x0043e2000c101122 */
[----:B0-----:R-:W-:Y:S01]  /*b9920*/  ISETP.LT.AND P6, PT, R20, UR5, !P5 ;  /* 0x0000000514007c0c */ /* 0x001fe2000efc1270 */
[----:B------:R-:W0:Y:S02]  /*b9930*/  LDCU UR5, c[0x0][0x398] ;  /* 0x00007300ff0577ac */ /* 0x000e240008000800 */
[----:B-1----:R-:W2:Y:S01]  /*b9940*/  LDL.LU.64 R22, [R1+0x21f0] ;  /* 0x0021f00001167983 */ /* 0x002ea20000300a00 */
[----:B------:R-:W-:-:S09]  /*b9950*/  PRMT R4, R17, 0x7771, RZ ;  /* 0x0000777111047816 */ /* 0x000fd200000000ff */
[----:B------:R1:W-:Y:S01]  /*b9960*/  @P6 STG.E.U8 desc[UR34][R8.64], R4 ;  /* 0x0000000408006986 */ /* 0x0003e2000c101122 */
[----:B0-----:R-:W-:Y:S01]  /*b9970*/  ISETP.LT.AND P6, PT, R21, UR5, !P5 ;  /* 0x0000000515007c0c */ /* 0x001fe2000efc1270 */
[----:B------:R-:W0:Y:S02]  /*b9980*/  LDCU UR5, c[0x0][0x398] ;  /* 0x00007300ff0577ac */ /* 0x000e240008000800 */
[----:B-1----:R-:W2:Y:S04]  /*b9990*/  LDL.LU.64 R4, [R1+0x21e8] ;  /* 0x0021e80001047983 */ /* 0x002ea80000300a00 */
[----:B------:R-:W2:Y:S06]  /*b99a0*/  LDL.LU R16, [R1+0x208] ;  /* 0x0002080001107983 */ /* 0x000eac0000300800 */
[----:B------:R1:W-:Y:S04]  /*b99b0*/  @P6 STG.E.U8 desc[UR34][R18.64], R6 ;  /* 0x0000000612006986 */ /* 0x0003e8000c101122 */
[----:B-1----:R-:W2:Y:S01]  /*b99c0*/  LDL.LU.64 R18, [R1+0x21e0] ;  /* 0x0021e00001127983 */ /* 0x002ea20000300a00 */
[----:B0-----:R-:W-:Y:S01]  /*b99d0*/  ISETP.LT.AND P5, PT, R27, UR5, !P5 ;  /* 0x000000051b007c0c */ /* 0x001fe2000efa1270 */
[----:B------:R-:W0:Y:S01]  /*b99e0*/  LDCU UR5, c[0x0][0x398] ;  /* 0x00007300ff0577ac */ /* 0x000e220008000800 */
[----:B------:R-:W-:Y:S01]  /*b99f0*/  PRMT R6, R17, 0x7773, RZ ;  /* 0x0000777311067816 */ /* 0x000fe200000000ff */
[----:B------:R-:W-:Y:S01]  /*b9a00*/  VIADD R7, R10, 0xc ;  /* 0x0000000c0a077836 */ /* 0x000fe20000000000 */
[----:B------:R-:W2:Y:S09]  /*b9a10*/  LDL.LU.64 R8, [R1+0x21d8] ;  /* 0x0021d80001087983 */ /* 0x000eb20000300a00 */
[----:B---3--:R1:W-:Y:S01]  /*b9a20*/  @P5 STG.E.U8 desc[UR34][R28.64], R6 ;  /* 0x000000061c005986 */ /* 0x0083e2000c101122 */
[----:B------:R-:W-:-:S04]  /*b9a30*/  ISETP.GE.AND P5, PT, R7, UR33, PT ;  /* 0x0000002107007c0c */ /* 0x000fc8000bfa6270 */
[----:B0-----:R-:W-:Y:S01]  /*b9a40*/  ISETP.LT.AND P6, PT, R12, UR5, !P5 ;  /* 0x000000050c007c0c */ /* 0x001fe2000efc1270 */
[----:B------:R-:W0:Y:S01]  /*b9a50*/  LDCU UR5, c[0x0][0x398] ;  /* 0x00007300ff0577ac */ /* 0x000e220008000800 */
[----:B-1----:R-:W3:Y:S01]  /*b9a60*/  LDL.LU.64 R28, [R1+0x21d0] ;  /* 0x0021d000011c7983 */ /* 0x002ee20000300a00 */
[----:B----4-:R-:W-:-:S10]  /*b9a70*/  PRMT R6, R2, 0x7770, RZ ;  /* 0x0000777002067816 */ /* 0x010fd400000000ff */
        /* <DEDUP_REMOVED lines=9> */
[C---:B-1----:R-:W-:Y:S02]  /*b9b10*/  PRMT R6, R2.reuse, 0x7772, RZ ;  /* 0x0000777202067816 */ /* 0x042fe400000000ff */
[----:B------:R-:W-:-:S09]  /*b9b20*/  PRMT R2, R2, 0x7773, RZ ;  /* 0x0000777302027816 */ /* 0x000fd200000000ff */
[----:B--2---:R1:W-:Y:S01]  /*b9b30*/  @P6 STG.E.U8 desc[UR34][R22.64], R6 ;  /* 0x0000000616006986 */ /* 0x0043e2000c101122 */
[----:B------:R-:W-:Y:S01]  /*b9b40*/  ISETP.LT.AND P6, PT, R3, UR30, !P5 ;  /* 0x0000001e03007c0c */ /* 0x000fe2000efc1270 */
[----:B------:R-:W2:Y:S02]  /*b9b50*/  LDCU.64 UR30, c[0x0][0x398] ;  /* 0x00007300ff1e77ac */ /* 0x000ea40008000a00 */
[----:B-1----:R-:W4:Y:S04]  /*b9b60*/  LDL.LU.64 R22, [R1+0x21b8] ;  /* 0x0021b80001167983 */ /* 0x002f280000300a00 */
[----:B------:R-:W4:Y:S06]  /*b9b70*/  LDL.LU.64 R14, [R1+0x21b0] ;  /* 0x0021b000010e7983 */ /* 0x000f2c0000300a00 */
[----:B------:R1:W-:Y:S01]  /*b9b80*/  @P6 STG.E.U8 desc[UR34][R4.64], R2 ;  /* 0x0000000204006986 */ /* 0x0003e2000c101122 */
[----:B0-----:R-:W-:Y:S01]  /*b9b90*/  ISETP.LT.AND P6, PT, R26, UR5, !P5 ;  /* 0x000000051a007c0c */ /* 0x001fe2000efc1270 */
[----:B------:R-:W0:Y:S01]  /*b9ba0*/  LDCU UR5, c[0x0][0x398] ;  /* 0x00007300ff0577ac */ /* 0x000e220008000800 */
[----:B-1----:R-:W-:-:S11]  /*b9bb0*/  PRMT R2, R16, 0x7770, RZ ;  /* 0x0000777010027816 */ /* 0x002fd600000000ff */
[----:B------:R1:W-:Y:S04]  /*b9bc0*/  @P6 STG.E.U8 desc[UR34][R18.64], R2 ;  /* 0x0000000212006986 */ /* 0x0003e8000c101122 */
[----:B-1----:R-:W4:Y:S01]  /*b9bd0*/  LDL.LU.64 R18, [R1+0x2198] ;  /* 0x0021980001127983 */ /* 0x002f220000300a00 */
        /* <DEDUP_REMOVED lines=9> */
[----:B------:R-:W-:Y:S01]  /*b9c70*/  PRMT R4, R16, 0x7772, RZ ;  /* 0x0000777210047816 */ /* 0x000fe200000000ff */
[----:B------:R-:W-:Y:S01]  /*b9c80*/  VIADD R5, R10, 0xd ;  /* 0x0000000d0a057836 */ /* 0x000fe20000000000 */
[----:B0-----:R-:W-:Y:S01]  /*b9c90*/  ISETP.LT.AND P5, PT, R27, UR5, !P5 ;  /* 0x000000051b007c0c */ /* 0x001fe2000efa1270 */
[----:B------:R-:W0:Y:S02]  /*b9ca0*/  LDCU UR5, c[0x0][0x398] ;  /* 0x00007300ff0577ac */ /* 0x000e240008000800 */
[----:B---3--:R1:W-:Y:S04]  /*b9cb0*/  @P6 STG.E.U8 desc[UR34][R28.64], R4 ;  /* 0x000000041c006986 */ /* 0x0083e8000c101122 */
[----:B-1----:R-:W3:Y:S01]  /*b9cc0*/  LDL.LU.64 R28, [R1+0x2180] ;  /* 0x00218000011c7983 */ /* 0x002ee20000300a00 */
[----:B------:R-:W-:-:S05]  /*b9cd0*/  PRMT R4, R16, 0x7773, RZ ;  /* 0x0000777310047816 */ /* 0x000fca00000000ff */
[----:B----4-:R1:W-:Y:S01]  /*b9ce0*/  @P5 STG.E.U8 desc[UR34][R24.64], R4 ;  /* 0x0000000418005986 */ /* 0x0103e2000c101122 */
[----:B--2---:R-:W-:-:S04]  /*b9cf0*/  ISETP.GE.AND P5, PT, R5, UR31, PT ;  /* 0x0000001f05007c0c */ /* 0x004fc8000bfa6270 */
[----:B0-----:R-:W-:Y:S01]  /*b9d00*/  ISETP.LT.AND P6, PT, R12, UR5, !P5 ;  /* 0x000000050c007c0c */ /* 0x001fe2000efc1270 */
[----:B------:R-:W0:Y:S01]  /*b9d10*/  LDCU UR5, c[0x0][0x398] ;  /* 0x00007300ff0577ac */ /* 0x000e220008000800 */
[----:B-1----:R-:W2:Y:S01]  /*b9d20*/  LDL.LU.64 R24, [R1+0x2178] ;  /* 0x0021780001187983 */ /* 0x002ea20000300a00 */
[----:B------:R-:W-:-:S10]  /*b9d30*/  PRMT R4, R17, 0x7770, RZ ;  /* 0x0000777011047816 */ /* 0x000fd400000000ff */
[----:B------:R1:W-:Y:S01]  /*b9d40*/  @P6 STG.E.U8 desc[UR34][R22.64], R4 ;  /* 0x0000000416006986 */ /* 0x0003e2000c101122 */
[----:B0-----:R-:W-:Y:S01]  /*b9d50*/  ISETP.LT.AND P6, PT, R13, UR5, !P5 ;  /* 0x000000050d007c0c */ /* 0x001fe2000efc1270 */
[----:B------:R-:W0:Y:S01]  /*b9d60*/  LDCU UR5, c[0x0][0x398] ;  /* 0x00007300ff0577ac */ /* 0x000e220008000800 */
[----:B-1----:R-:W-:Y:S01]  /*b9d70*/  PRMT R4, R17, 0x7771, RZ ;  /* 0x0000777111047816 */ /* 0x002fe200000000ff */
[----:B------:R-:W4:Y:S04]  /*b9d80*/  LDL.LU.64 R22, [R1+0x2168] ;  /* 0x0021680001167983 */ /* 0x000f280000300a00 */
[----:B------:R-:W4:Y:S06]  /*b9d90*/  LDL.LU R16, [R1+0x21c] ;  /* 0x00021c0001107983 */ /* 0x000f2c0000300800 */
[----:B------:R1:W-:Y:S01]  /*b9da0*/  @P6 STG.E.U8 desc[UR34][R14.64], R4 ;  /* 0x000000040e006986 */ /* 0x0003e2000c101122 */
[----:B0-----:R-:W-:Y:S01]  /*b9db0*/  ISETP.LT.AND P6, PT, R11, UR5, !P5 ;  /* 0x000000050b007c0c */ /* 0x001fe2000efc1270 */
[----:B------:R-:W0:Y:S01]  /*b9dc0*/  LDCU UR5, c[0x0][0x398] ;  /* 0x00007300ff0577ac */ /* 0x000e220008000800 */
[----:B-1----:R-:W-:-:S11]  /*b9dd0*/  PRMT R4, R17, 0x7772, RZ ;  /* 0x0000777211047816 */ /* 0x002fd600000000ff */
[----:B------:R1:W-:Y:S04]  /*b9de0*/  @P6 STG.E.U8 desc[UR34][R18.64], R4 ;  /* 0x0000000412006986 */ /* 0x0003e8000c101122 */
[----:B-1----:R-:W4:Y:S01]  /*b9df0*/  LDL.LU.64 R18, [R1+0x2160] ;  /* 0x0021600001127983 */ /* 0x002f220000300a00 */
[----:B------:R-:W-:Y:S02]  /*b9e00*/  ISETP.LT.AND P6, PT, R3, UR24, !P5 ;  /* 0x0000001803007c0c */ /* 0x000fe4000efc1270 */
[----:B------:R-:W-:Y:S01]  /*b9e10*/  PRMT R4, R17, 0x7773, RZ ;  /* 0x0000777311047816 */ /* 0x000fe200000000ff */
[----:B------:R-:W1:Y:S10]  /*b9e20*/  LDCU.64 UR24, c[0x0][0x398] ;  /* 0x00007300ff1877ac */ /* 0x000e740008000a00 */
        /* <DEDUP_REMOVED lines=10> */
[----:B---3--:R1:W-:Y:S01]  /*b9ed0*/  @P6 STG.E.U8 desc[UR34][R28.64], R6 ;  /* 0x000000061c006986 */ /* 0x0083e2000c101122 */
[----:B0-----:R-:W-:Y:S02]  /*b9ee0*/  ISETP.LT.AND P6, PT, R21, UR5, !P5 ;  /* 0x0000000515007c0c */ /* 0x001fe4000efc1270 */
[C---:B------:R-:W-:Y:S01]  /*b9ef0*/  PRMT R14, R2.reuse, 0x7772, RZ ;  /* 0x00007772020e7816 */ /* 0x040fe200000000ff */
[----:B------:R-:W0:Y:S01]  /*b9f00*/  LDCU UR5, c[0x0][0x398] ;  /* 0x00007300ff0577ac */ /* 0x000e220008000800 */
[----:B-1----:R-:W3:Y:S04]  /*b9f10*/  LDL.LU.64 R6, [R1+0x2140] ;  /* 0x0021400001067983 */ /* 0x002ee80000300a00 */
[----:B------:R-:W3:Y:S01]  /*b9f20*/  LDL.LU R17, [R1+0x20c] ;  /* 0x00020c0001117983 */ /* 0x000ee20000300800 */
[----:B------:R-:W-:-:S02]  /*b9f30*/  PRMT R2, R2, 0x7773, RZ ;  /* 0x0000777302027816 */ /* 0x000fc400000000ff */
[----:B0-----:R-:W-:Y:S01]  /*b9f40*/  ISETP.LT.AND P5, PT, R27, UR5, !P5 ;  /* 0x000000051b007c0c */ /* 0x001fe2000efa1270 */
[----:B------:R-:W0:Y:S01]  /*b9f50*/  LDCU UR5, c[0x0][0x398] ;  /* 0x00007300ff0577ac */ /* 0x000e220008000800 */
[----:B--2---:R1:W-:Y:S04]  /*b9f60*/  @P6 STG.E.U8 desc[UR34][R24.64], R14 ;  /* 0x0000000e18006986 */ /* 0x0043e8000c101122 */
[----:B-1----:R-:W2:Y:S04]  /*b9f70*/  LDL.LU.64 R24, [R1+0x2138] ;  /* 0x0021380001187983 */ /* 0x002ea80000300a00 */
[----:B------:R-:W2:Y:S01]  /*b9f80*/  LDL.LU.64 R28, [R1+0x2130] ;  /* 0x00213000011c7983 */ /* 0x000ea20000300a00 */
[----:B------:R-:W-:-:S03]  /*b9f90*/  VIADD R14, R10, 0xe ;  /* 0x0000000e0a0e7836 */ /* 0x000fc60000000000 */
[----:B----4-:R1:W-:Y:S02]  /*b9fa0*/  @P5 STG.E.U8 desc[UR34][R22.64], R2 ;  /* 0x0000000216005986 */ /* 0x0103e4000c101122 */
[----:B------:R-:W-:-:S04]  /*b9fb0*/  ISETP.GE.AND P5, PT, R14, UR25, PT ;  /* 0x000000190e007c0c */ /* 0x000fc8000bfa6270 */
[----:B0-----:R-:W-:Y:S01]  /*b9fc0*/  ISETP.LT.AND P6, PT, R12, UR5, !P5 ;  /* 0x000000050c007c0c */ /* 0x001fe2000efc1270 */
[----:B------:R-:W0:Y:S01]  /*b9fd0*/  LDCU UR5, c[0x0][0x398] ;  /* 0x00007300ff0577ac */ /* 0x000e220008000800 */
[----:B-1----:R-:W4:Y:S01]  /*b9fe0*/  LDL.LU.64 R22, [R1+0x2128] ;  /* 0x0021280001167983 */ /* 0x002f220000300a00 */
[----:B------:R-:W-:-:S10]  /*b9ff0*/  PRMT R2, R16, 0x7770, RZ ;  /* 0x0000777010027816 */ /* 0x000fd400000000ff */
[----:B------:R1:W-:Y:S04]  /*ba000*/  @P6 STG.E.U8 desc[UR34][R18.64], R2 ;  /* 0x0000000212006986 */ /* 0x0003e8000c101122 */
[----:B-1----:R-:W4:Y:S01]  /*ba010*/  LDL.LU.64 R18, [R1+0x2118] ;  /* 0x0021180001127983 */ /* 0x002f220000300a00 */
[----:B0-----:R-:W-:Y:S01]  /*ba020*/  ISETP.LT.AND P6, PT, R13, UR5, !P5 ;  /* 0x000000050d007c0c */ /* 0x001fe2000efc1270 */
[----:B------:R-:W0:Y:S01]  /*ba030*/  LDCU UR5, c[0x0][0x398] ;  /* 0x00007300ff0577ac */ /* 0x000e220008000800 */
[----:B------:R-:W-:-:S11]  /*ba040*/  PRMT R2, R16, 0x7771, RZ ;  /* 0x0000777110027816 */ /* 0x000fd600000000ff */
[----:B------:R1:W-:Y:S01]  /*ba050*/  @P6 STG.E.U8 desc[UR34][R4.64], R2 ;  /* 0x0000000204006986 */ /* 0x0003e2000c101122 */
        /* <DEDUP_REMOVED lines=10> */
[----:B---3--:R1:W-:Y:S01]  /*ba100*/  @P6 STG.E.U8 desc[UR34][R6.64], R4 ;  /* 0x0000000406006986 */ /* 0x0083e2000c101122 */
        /* <DEDUP_REMOVED lines=12> */
[----:B-1----:R-:W3:Y:S04]  /*ba1d0*/  LDL.LU.64 R4, [R1+0x20e8] ;  /* 0x0020e80001047983 */ /* 0x002ee80000300a00 */
[----:B------:R-:W3:Y:S01]  /*ba1e0*/  LDL.LU R16, [R1+0x1ec] ;  /* 0x0001ec0001107983 */ /* 0x000ee20000300800 */
[----:B0-----:R-:W-:Y:S01]  /*ba1f0*/  ISETP.LT.AND P5, PT, R27, UR5, !P5 ;  /* 0x000000051b007c0c */ /* 0x001fe2000efa1270 */
[----:B------:R-:W0:Y:S04]  /*ba200*/  LDCU UR5, c[0x0][0x398] ;  /* 0x00007300ff0577ac */ /* 0x000e280008000800 */
[----:B----4-:R1:W-:Y:S04]  /*ba210*/  @P6 STG.E.U8 desc[UR34][R22.64], R6 ;  /* 0x0000000616006986 */ /* 0x0103e8000c101122 */
[----:B-1----:R-:W4:Y:S01]  /*ba220*/  LDL.LU.64 R22, [R1+0x20e0] ;  /* 0x0020e00001167983 */ /* 0x002f220000300a00 */
[----:B------:R-:W-:-:S05]  /*ba230*/  PRMT R6, R17, 0x7773, RZ ;  /* 0x0000777311067816 */ /* 0x000fca00000000ff */
[----:B------:R1:W-:Y:S04]  /*ba240*/  @P5 STG.E.U8 desc[UR34][R18.64], R6 ;  /* 0x0000000612005986 */ /* 0x0003e8000c101122 */
[----:B-1----:R-:W4:Y:S04]  /*ba250*/  LDL.LU.64 R18, [R1+0x20d8] ;  /* 0x0020d80001127983 */ /* 0x002f280000300a00 */
[----:B------:R-:W4:Y:S01]  /*ba260*/  LDL.LU.64 R28, [R1+0x20d0] ;  /* 0x0020d000011c7983 */ /* 0x000f220000300a00 */
[----:B------:R-:W-:-:S05]  /*ba270*/  VIADD R7, R10, 0xf ;  /* 0x0000000f0a077836 */ /* 0x000fca0000000000 */
[----:B------:R-:W-:-:S04]  /*ba280*/  ISETP.GE.AND P5, PT, R7, UR33, PT ;  /* 0x0000002107007c0c */ /* 0x000fc8000bfa6270 */
        /* <DEDUP_REMOVED lines=17> */
[----:B-1----:R-:W2:Y:S04]  /*ba3a0*/  LDL.LU.64 R24, [R1+0x20b8] ;  /* 0x0020b80001187983 */ /* 0x002ea80000300a00 */
[----:B------:R-:W2:Y:S06]  /*ba3b0*/  LDL.LU.64 R14, [R1+0x2090] ;  /* 0x00209000010e7983 */ /* 0x000eac0000300a00 */
[----:B---3--:R1:W-:Y:S01]  /*ba3c0*/  @P6 STG.E.U8 desc[UR34][R4.64], R2 ;  /* 0x0000000204006986 */ /* 0x0083e2000c101122 */
[----:B0-----:R-:W-:Y:S01]  /*ba3d0*/  ISETP.LT.AND P6, PT, R26, UR5, !P5 ;  /* 0x000000051a007c0c */ /* 0x001fe2000efc1270 */
[----:B------:R-:W0:Y:S01]  /*ba3e0*/  LDCU UR5, c[0x0][0x398] ;  /* 0x00007300ff0577ac */ /* 0x000e220008000800 */
[----:B-1----:R-:W-:-:S02]  /*ba3f0*/  PRMT R2, R16, 0x7770, RZ ;  /* 0x0000777010027816 */ /* 0x002fc400000000ff */
[----:B------:R-:W-:-:S09]  /*ba400*/  PRMT R4, R16, 0x7772, RZ ;  /* 0x0000777210047816 */ /* 0x000fd200000000ff */
[----:B----4-:R1:W-:Y:S01]  /*ba410*/  @P6 STG.E.U8 desc[UR34][R22.64], R2 ;  /* 0x0000000216006986 */ /* 0x0103e2000c101122 */
[----:B0-----:R-:W-:Y:S01]  /*ba420*/  ISETP.LT.AND P6, PT, R20, UR5, !P5 ;  /* 0x0000000514007c0c */ /* 0x001fe2000efc1270 */
[----:B------:R-:W0:Y:S02]  /*ba430*/  LDCU UR5, c[0x0][0x398] ;  /* 0x00007300ff0577ac */ /* 0x000e240008000800 */
[----:B-1----:R-:W3:Y:S01]  /*ba440*/  LDL.LU.64 R22, [R1+0x2078] ;  /* 0x0020780001167983 */ /* 0x002ee20000300a00 */
[----:B------:R-:W-:-:S09]  /*ba450*/  PRMT R2, R16, 0x7771, RZ ;  /* 0x0000777110027816 */ /* 0x000fd200000000ff */
[----:B------:R1:W-:Y:S01]  /*ba460*/  @P6 STG.E.U8 desc[UR34][R18.64], R2 ;  /* 0x0000000212006986 */ /* 0x0003e2000c101122 */
[----:B0-----:R-:W-:Y:S01]  /*ba470*/  ISETP.LT.AND P6, PT, R21, UR5, !P5 ;  /* 0x0000000515007c0c */ /* 0x001fe2000efc1270 */
[----:B------:R-:W0:Y:S02]  /*ba480*/  LDCU UR5, c[0x0][0x398] ;  /* 0x00007300ff0577ac */ /* 0x000e240008000800 */
[----:B-1----:R-:W4:Y:S04]  /*ba490*/  LDL.LU.64 R18, [R1+0x2070] ;  /* 0x0020700001127983 */ /* 0x002f280000300a00 */
[----:B------:R-:W4:Y:S06]  /*ba4a0*/  LDL.LU R2, [R1+0x1c0] ;  /* 0x0001c00001027983 */ /* 0x000f2c0000300800 */
[----:B------:R1:W-:Y:S04]  /*ba4b0*/  @P6 STG.E.U8 desc[UR34][R28.64], R4 ;  /* 0x000000041c006986 */ /* 0x0003e8000c101122 */
[----:B-1----:R-:W4:Y:S04]  /*ba4c0*/  LDL.LU.64 R28, [R1+0x2068] ;  /* 0x00206800011c7983 */ /* 0x002f280000300a00 */
[----:B------:R-:W4:Y:S01]  /*ba4d0*/  LDL.LU.64 R6, [R1+0x2060] ;  /* 0x0020600001067983 */ /* 0x000f220000300a00 */
[----:B0-----:R-:W-:Y:S01]  /*ba4e0*/  ISETP.LT.AND P5, PT, R27, UR5, !P5 ;  /* 0x000000051b007c0c */ /* 0x001fe2000efa1270 */
[----:B------:R-:W0:Y:S01]  /*ba4f0*/  LDCU UR5, c[0x0][0x398] ;  /* 0x00007300ff0577ac */ /* 0x000e220008000800 */
[----:B------:R-:W-:Y:S01]  /*ba500*/  PRMT R4, R16, 0x7773, RZ ;  /* 0x0000777310047816 */ /* 0x000fe200000000ff */
[----:B------:R-:W-:-:S10]  /*ba510*/  VIADD R5, R10, 0x10 ;  /* 0x000000100a057836 */ /* 0x000fd40000000000 */
[----:B------:R1:W-:Y:S01]  /*ba520*/  @P5 STG.E.U8 desc[UR34][R8.64], R4 ;  /* 0x0000000408005986 */ /* 0x0003e2000c101122 */
[----:B--2---:R-:W-:-:S04]  /*ba530*/  ISETP.GE.AND P5, PT, R5, UR31, PT ;  /* 0x0000001f05007c0c */ /* 0x004fc8000bfa6270 */
[----:B0-----:R-:W-:Y:S01]  /*ba540*/  ISETP.LT.AND P6, PT, R12, UR5, !P5 ;  /* 0x000000050c007c0c */ /* 0x001fe2000efc1270 */
[----:B------:R-:W0:Y:S01]  /*ba550*/  LDCU UR5, c[0x0][0x398] ;  /* 0x00007300ff0577ac */ /* 0x000e220008000800 */
[----:B-1----:R-:W2:Y:S01]  /*ba560*/  LDL.LU.64 R8, [R1+0x2058] ;  /* 0x0020580001087983 */ /* 0x002ea20000300a00 */
[----:B------:R-:W-:-:S10]  /*ba570*/  PRMT R4, R17, 0x7770, RZ ;  /* 0x0000777011047816 */ /* 0x000fd400000000ff */
        /* <DEDUP_REMOVED lines=10> */
[----:B---3--:R1:W-:Y:S01]  /*ba620*/  @P6 STG.E.U8 desc[UR34][R22.64], R4 ;  /* 0x0000000416006986 */ /* 0x0083e2000c101122 */
[----:B------:R-:W-:Y:S01]  /*ba630*/  ISETP.LT.AND P6, PT, R3, UR24, !P5 ;  /* 0x0000001803007c0c */ /* 0x000fe2000efc1270 */
[----:B------:R-:W3:Y:S02]  /*ba640*/  LDCU.64 UR24, c[0x0][0x398] ;  /* 0x00007300ff1877ac */ /* 0x000ee40008000a00 */
[----:B-1----:R-:W2:Y:S01]  /*ba650*/  LDL.LU.64 R22, [R1+0x11e0] ;  /* 0x0011e00001167983 */ /* 0x002ea20000300a00 */
[----:B------:R-:W-:-:S09]  /*ba660*/  PRMT R4, R17, 0x7773, RZ ;  /* 0x0000777311047816 */ /* 0x000fd200000000ff */
[----:B----4-:R1:W-:Y:S01]  /*ba670*/  @P6 STG.E.U8 desc[UR34][R18.64], R4 ;  /* 0x0000000412006986 */ /* 0x0103e2000c101122 */
[----:B0-----:R-:W-:Y:S01]  /*ba680*/  ISETP.LT.AND P6, PT, R26, UR5, !P5 ;  /* 0x000000051a007c0c */ /* 0x001fe2000efc1270 */
[----:B------:R-:W0:Y:S02]  /*ba690*/  LDCU UR5, c[0x0][0x398] ;  /* 0x00007300ff0577ac */ /* 0x000e240008000800 */
[----:B-1----:R-:W4:Y:S01]  /*ba6a0*/  LDL.LU.64 R18, [R1+0x11d8] ;  /* 0x0011d80001127983 */ /* 0x002f220000300a00 */
[----:B------:R-:W-:-:S09]  /*ba6b0*/  PRMT R4, R2, 0x7770, RZ ;  /* 0x0000777002047816 */ /* 0x000fd200000000ff */
[----:B------:R1:W-:Y:S04]  /*ba6c0*/  @P6 STG.E.U8 desc[UR34][R28.64], R4 ;  /* 0x000000041c006986 */ /* 0x0003e8000c101122 */
[----:B-1----:R-:W4:Y:S01]  /*ba6d0*/  LDL.LU.64 R28, [R1+0x11c8] ;  /* 0x0011c800011c7983 */ /* 0x002f220000300a00 */
[----:B0-----:R-:W-:Y:S02]  /*ba6e0*/  ISETP.LT.AND P6, PT, R20, UR5, !P5 ;  /* 0x0000000514007c0c */ /* 0x001fe4000efc1270 */
[----:B------:R-:W-:Y:S01]  /*ba6f0*/  PRMT R4, R2, 0x7771, RZ ;  /* 0x0000777102047816 */ /* 0x000fe200000000ff */
[----:B------:R-:W0:Y:S10]  /*ba700*/  LDCU UR5, c[0x0][0x398] ;  /* 0x00007300ff0577ac */ /* 0x000e340008000800 */
[----:B------:R1:W-:Y:S04]  /*ba710*/  @P6 STG.E.U8 desc[UR34][R6.64], R4 ;  /* 0x0000000406006986 */ /* 0x0003e8000c101122 */
[----:B-1----:R-:W4:Y:S01]  /*ba720*/  LDL.LU.64 R6, [R1+0x11c0] ;  /* 0x0011c00001067983 */ /* 0x002f220000300a00 */
[----:B0-----:R-:W-:-:S02]  /*ba730*/  ISETP.LT.AND P6, PT, R21, UR5, !P5 ;  /* 0x0000000515007c0c */ /* 0x001fc4000efc1270 */
[C---:B------:R-:W-:Y:S01]  /*ba740*/  PRMT R4, R2.reuse, 0x7772, RZ ;  /* 0x0000777202047816 */ /* 0x040fe200000000ff */
[----:B------:R-:W4:Y:S01]  /*ba750*/  LDL.LU R17, [R1+0x1a0] ;  /* 0x0001a00001117983 */ /* 0x000f220000300800 */
[----:B------:R-:W0:Y:S09]  /*ba760*/  LDCU UR5, c[0x0][0x398] ;  /* 0x00007300ff0577ac */ /* 0x000e320008000800 */
[----:B--2---:R1:W-:Y:S04]  /*ba770*/  @P6 STG.E.U8 desc[UR34][R8.64], R4 ;  /* 0x0000000408006986 */ /* 0x0043e8000c101122 */
[----:B-1----:R-:W2:Y:S01]  /*ba780*/  LDL.LU.64 R4, [R1+0x11b8] ;  /* 0x0011b80001047983 */ /* 0x002ea20000300a00 */
[----:B0-----:R-:W-:Y:S01]  /*ba790*/  ISETP.LT.AND P5, PT, R27, UR5, !P5 ;  /* 0x000000051b007c0c */ /* 0x001fe2000efa1270 */
[----:B------:R-:W0:Y:S02]  /*ba7a0*/  LDCU UR5, c[0x0][0x398] ;  /* 0x00007300ff0577ac */ /* 0x000e240008000800 */
[----:B------:R-:W2:Y:S01]  /*ba7b0*/  LDL.LU.64 R8, [R1+0x11b0] ;  /* 0x0011b00001087983 */ /* 0x000ea20000300a00 */
[----:B------:R-:W-:Y:S01]  /*ba7c0*/  PRMT R2, R2, 0x7773, RZ ;  /* 0x0000777302027816 */ /* 0x000fe200000000ff */
[----:B------:R-:W-:-:S08]  /*ba7d0*/  VIADD R14, R10, 0x11 ;  /* 0x000000110a0e7836 */ /* 0x000fd00000000000 */
[----:B------:R1:W-:Y:S01]  /*ba7e0*/  @P5 STG.E.U8 desc[UR34][R24.64], R2 ;  /* 0x0000000218005986 */ /* 0x0003e2000c101122 */
[----:B---3--:R-:W-:-:S04]  /*ba7f0*/  ISETP.GE.AND P5, PT, R14, UR25, PT ;  /* 0x000000190e007c0c */ /* 0x008fc8000bfa6270 */
[----:B0-----:R-:W-:Y:S01]  /*ba800*/  ISETP.LT.AND P6, PT, R12, UR5, !P5 ;  /* 0x000000050c007c0c */ /* 0x001fe2000efc1270 */
[----:B------:R-:W0:Y:S01]  /*ba810*/  LDCU UR5, c[0x0][0x398] ;  /* 0x00007300ff0577ac */ /* 0x000e220008000800 */
[----:B-1----:R-:W3:Y:S01]  /*ba820*/  LDL.LU.64 R24, [R1+0x11a8] ;  /* 0x0011a80001187983 */ /* 0x002ee20000300a00 */
[----:B------:R-:W-:-:S10]  /*ba830*/  PRMT R2, R16, 0x7770, RZ ;  /* 0x0000777010027816 */ /* 0x000fd400000000ff */
        /* <DEDUP_REMOVED lines=8> */
[----:B-1----:R-:W-:Y:S01]  /*ba8c0*/  PRMT R2, R16, 0x7772, RZ ;  /* 0x0000777210027816 */ /* 0x002fe200000000ff */
[----:B------:R-:W4:Y:S10]  /*ba8d0*/  LDL.LU R18, [R1+0x1d4] ;  /* 0x0001d40001127983 */ /* 0x000f340000300800 */
[----:B------:R1:W-:Y:S04]  /*ba8e0*/  @P6 STG.E.U8 desc[UR34][R28.64], R2 ;  /* 0x000000021c006986 */ /* 0x0003e8000c101122 */
[----:B-1----:R-:W4:Y:S01]  /*ba8f0*/  LDL.LU.64 R28, [R1+0x1190] ;  /* 0x00119000011c7983 */ /* 0x002f220000300a00 */
[----:B------:R-:W-:-:S03]  /*ba900*/  ISETP.LT.AND P6, PT, R3, UR32, !P5 ;  /* 0x0000002003007c0c */ /* 0x000fc6000efc1270 */
[----:B------:R-:W4:Y:S01]  /*ba910*/  LDL.LU.64 R14, [R1+0x1188] ;  /* 0x00118800010e7983 */ /* 0x000f220000300a00 */
[----:B------:R-:W-:Y:S01]  /*ba920*/  PRMT R2, R16, 0x7773, RZ ;  /* 0x0000777310027816 */ /* 0x000fe200000000ff */
[----:B------:R-:W1:Y:S08]  /*ba930*/  LDCU.64 UR32, c[0x0][0x398] ;  /* 0x00007300ff2077ac */ /* 0x000e700008000a00 */
[----:B------:R0:W-:Y:S04]  /*ba940*/  @P6 STG.E.U8 desc[UR34][R6.64], R2 ;  /* 0x0000000206006986 */ /* 0x0001e8000c101122 */
[----:B0-----:R-:W4:Y:S01]  /*ba950*/  LDL.LU.64 R6, [R1+0x1170] ;  /* 0x0011700001067983 */ /* 0x001f220000300a00 */
[----:B------:R-:W-:Y:S01]  /*ba960*/  ISETP.LT.AND P6, PT, R26, UR5, !P5 ;  /* 0x000000051a007c0c */ /* 0x000fe2000efc1270 */
[----:B------:R-:W0:Y:S01]  /*ba970*/  LDCU UR5, c[0x0][0x398] ;  /* 0x00007300ff0577ac */ /* 0x000e220008000800 */
[----:B------:R-:W-:-:S11]  /*ba980*/  PRMT R2, R17, 0x7770, RZ ;  /* 0x0000777011027816 */ /* 0x000fd600000000ff */
[----:B--2---:R2:W-:Y:S01]  /*ba990*/  @P6 STG.E.U8 desc[UR34][R4.64], R2 ;  /* 0x0000000204006986 */ /* 0x0045e2000c101122 */
[----:B0-----:R-:W-:Y:S01]  /*ba9a0*/  ISETP.LT.AND P6, PT, R20, UR5, !P5 ;  /* 0x0000000514007c0c */ /* 0x001fe2000efc1270 */
[----:B------:R-:W0:Y:S01]  /*ba9b0*/  LDCU UR5, c[0x0][0x398] ;  /* 0x00007300ff0577ac */ /* 0x000e220008000800 */
[----:B--2---:R-:W-:Y:S01]  /*ba9c0*/  PRMT R2, R17, 0x7771, RZ ;  /* 0x0000777111027816 */ /* 0x004fe200000000ff */
[----:B------:R-:W2:Y:S04]  /*ba9d0*/  LDL.LU.64 R4, [R1+0x1168] ;  /* 0x0011680001047983 */ /* 0x000ea80000300a00 */
[----:B------:R-:W2:Y:S06]  /*ba9e0*/  LDL.LU R16, [R1+0x1c4] ;  /* 0x0001c40001107983 */ /* 0x000eac0000300800 */
[----:B------:R1:W-:Y:S01]  /*ba9f0*/  @P6 STG.E.U8 desc[UR34][R8.64], R2 ;  /* 0x0000000208006986 */ /* 0x0003e2000c101122 */
[----:B0-----:R-:W-:Y:S01]  /*baa00*/  ISETP.LT.AND P6, PT, R21, UR5, !P5 ;  /* 0x0000000515007c0c */ /* 0x001fe2000efc1270 */
[----:B------:R-:W0:Y:S01]  /*baa10*/  LDCU UR5, c[0x0][0x398] ;  /* 0x00007300ff0577ac */ /* 0x000e220008000800 */
[----:B-1----:R-:W-:-:S02]  /*baa20*/  PRMT R2, R17, 0x7772, RZ ;  /* 0x0000777211027816 */ /* 0x002fc400000000ff */
[----:B0-----:R-:W-:Y:S01]  /*baa30*/  ISETP.LT.AND P5, PT, R27, UR5, !P5 ;  /* 0x000000051b007c0c */ /* 0x001fe2000efa1270 */
[----:B------:R-:W0:Y:S08]  /*baa40*/  LDCU UR5, c[0x0][0x398] ;  /* 0x00007300ff0577ac */ /* 0x000e300008000800 */
[----:B---3--:R1:W-:Y:S04]  /*baa50*/  @P6 STG.E.U8 desc[UR34][R24.64], R2 ;  /* 0x0000000218006986 */ /* 0x0083e8000c101122 */
[----:B-1----:R-:W3:Y:S04]  /*baa60*/  LDL.LU.64 R24, [R1+0x1160] ;  /* 0x0011600001187983 */ /* 0x002ee80000300a00 */
[----:B------:R-:W3:Y:S01]  /*baa70*/  LDL.LU.64 R8, [R1+0x1158] ;  /* 0x0011580001087983 */ /* 0x000ee20000300a00 */
[----:B------:R-:W-:Y:S01]  /*baa80*/  PRMT R2, R17, 0x7773, RZ ;  /* 0x0000777311027816 */ /* 0x000fe200000000ff */
[----:B------:R-:W-:-:S04]  /*baa90*/  VIADD R17, R10, 0x12 ;  /* 0x000000120a117836 */ /* 0x000fc80000000000 */
[----:B------:R1:W-:Y:S01]  /*baaa0*/  @P5 STG.E.U8 desc[UR34][R22.64], R2 ;  /* 0x0000000216005986 */ /* 0x0003e2000c101122 */
[----:B------:R-:W-:-:S04]  /*baab0*/  ISETP.GE.AND P5, PT, R17, UR33, PT ;  /* 0x0000002111007c0c */ /* 0x000fc8000bfa6270 */
[----:B0-----:R-:W-:Y:S01]  /*baac0*/  ISETP.LT.AND P6, PT, R12, UR5, !P5 ;  /* 0x000000050c007c0c */ /* 0x001fe2000efc1270 */
[----:B------:R-:W0:Y:S01]  /*baad0*/  LDCU UR5, c[0x0][0x398] ;  /* 0x00007300ff0577ac */ /* 0x000e220008000800 */
[----:B-1----:R-:W3:Y:S01]  /*baae0*/  LDL.LU.64 R22, [R1+0x1150] ;  /* 0x0011500001167983 */ /* 0x002ee20000300a00 */
[----:B----4-:R-:W-:-:S10]  /*baaf0*/  PRMT R2, R18, 0x7770, RZ ;  /* 0x0000777012027816 */ /* 0x010fd400000000ff */
[----:B------:R1:W-:Y:S01]  /*bab00*/  @P6 STG.E.U8 desc[UR34][R28.64], R2 ;  /* 0x000000021c006986 */ /* 0x0003e2000c101122 */
[----:B0-----:R-:W-:Y:S01]  /*bab10*/  ISETP.LT.AND P6, PT, R13, UR5, !P5 ;  /* 0x000000050d007c0c */ /* 0x001fe2000efc1270 */
[----:B------:R-:W0:Y:S01]  /*bab20*/  LDCU UR5, c[0x0][0x398] ;  /* 0x00007300ff0577ac */ /* 0x000e220008000800 */
[C---:B-1----:R-:W-:Y:S01]  /*bab30*/  PRMT R2, R18.reuse, 0x7771, RZ ;  /* 0x0000777112027816 */ /* 0x042fe200000000ff */
[----:B------:R-:W4:Y:S04]  /*bab40*/  LDL.LU.64 R28, [R1+0x1140] ;  /* 0x00114000011c7983 */ /* 0x000f280000300a00 */
[----:B------:R-:W4:Y:S06]  /*bab50*/  LDL.LU R17, [R1+0x1b4] ;  /* 0x0001b40001117983 */ /* 0x000f2c0000300800 */
[----:B------:R1:W-:Y:S01]  /*bab60*/  @P6 STG.E.U8 desc[UR34][R14.64], R2 ;  /* 0x000000020e006986 */ /* 0x0003e2000c101122 */
[----:B0-----:R-:W-:Y:S01]  /*bab70*/  ISETP.LT.AND P6, PT, R11, UR5, !P5 ;  /* 0x000000050b007c0c */ /* 0x001fe2000efc1270 */
[----:B------:R-:W0:Y:S01]  /*bab80*/  LDCU UR5, c[0x0][0x398] ;  /* 0x00007300ff0577ac */ /* 0x000e220008000800 */
[----:B-1----:R-:W-:-:S11]  /*bab90*/  PRMT R2, R18, 0x7772, RZ ;  /* 0x0000777212027816 */ /* 0x002fd600000000ff */
[----:B------:R1:W-:Y:S02]  /*baba0*/  @P6 STG.E.U8 desc[UR34][R6.64], R2 ;  /* 0x0000000206006986 */ /* 0x0003e4000c101122 */
[----:B-1----:R-:W-:Y:S02]  /*babb0*/  PRMT R2, R18, 0x7773, RZ ;  /* 0x0000777312027816 */ /* 0x002fe400000000ff */
[----:B------:R-:W4:Y:S01]  /*babc0*/  LDL.LU.64 R18, [R1+0x1138] ;  /* 0x0011380001127983 */ /* 0x000f220000300a00 */
[----:B------:R-:W-:-:S03]  /*babd0*/  ISETP.LT.AND P6, PT, R3, UR30, !P5 ;  /* 0x0000001e03007c0c */ /* 0x000fc6000efc1270 */
[----:B------:R-:W4:Y:S01]  /*babe0*/  LDL.LU.64 R14, [R1+0x1130] ;  /* 0x00113000010e7983 */ /* 0x000f220000300a00 */
[----:B------:R-:W1:Y:S09]  /*babf0*/  LDCU.64 UR30, c[0x0][0x398] ;  /* 0x00007300ff1e77ac */ /* 0x000e720008000a00 */
[----:B--2---:R2:W-:Y:S01]  /*bac00*/  @P6 STG.E.U8 desc[UR34][R4.64], R2 ;  /* 0x0000000204006986 */ /* 0x0045e2000c101122 */
[----:B0-----:R-:W-:Y:S01]  /*bac10*/  ISETP.LT.AND P6, PT, R26, UR5, !P5 ;  /* 0x000000051a007c0c */ /* 0x001fe2000efc1270 */
[----:B------:R-:W0:Y:S01]  /*bac20*/  LDCU UR5, c[0x0][0x398] ;  /* 0x00007300ff0577ac */ /* 0x000e220008000800 */
[----:B--2---:R-:W-:-:S02]  /*bac30*/  PRMT R2, R16, 0x7770, RZ ;  /* 0x0000777010027816 */ /* 0x004fc400000000ff */
[----:B------:R-:W-:Y:S01]  /*bac40*/  PRMT R4, R16, 0x7772, RZ ;  /* 0x0000777210047816 */ /* 0x000fe200000000ff */
[----:B------:R-:W-:-:S08]  /*bac50*/  VIADD R5, R10, 0x13 ;  /* 0x000000130a057836 */ /* 0x000fd00000000000 */
[----:B---3--:R2:W-:Y:S01]  /*bac60*/  @P6 STG.E.U8 desc[UR34][R24.64], R2 ;  /* 0x0000000218006986 */ /* 0x0085e2000c101122 */
[----:B0-----:R-:W-:Y:S01]  /*bac70*/  ISETP.LT.AND P6, PT, R20, UR5, !P5 ;  /* 0x0000000514007c0c */ /* 0x001fe2000efc1270 */
[----:B------:R-:W0:Y:S02]  /*bac80*/  LDCU UR5, c[0x0][0x398] ;  /* 0x00007300ff0577ac */ /* 0x000e240008000800 */
[----:B--2---:R-:W2:Y:S01]  /*bac90*/  LDL.LU.64 R24, [R1+0x1118] ;  /* 0x0011180001187983 */ /* 0x004ea20000300a00 */
[----:B------:R-:W-:-:S03]  /*baca0*/  PRMT R2, R16, 0x7771, RZ ;  /* 0x0000777110027816 */ /* 0x000fc600000000ff */
[----:B------:R-:W3:Y:S06]  /*bacb0*/  LDL.LU.64 R6, [R1+0x1110] ;  /* 0x0011100001067983 */ /* 0x000eec0000300a00 */
[----:B------:R1:W-:Y:S01]  /*bacc0*/  @P6 STG.E.U8 desc[UR34][R8.64], R2 ;  /* 0x0000000208006986 */ /* 0x0003e2000c101122 */
[----:B0-----:R-:W-:Y:S01]  /*bacd0*/  ISETP.LT.AND P6, PT, R21, UR5, !P5 ;  /* 0x0000000515007c0c */ /* 0x001fe2000efc1270 */
[----:B------:R-:W0:Y:S02]  /*bace0*/  LDCU UR5, c[0x0][0x398] ;  /* 0x00007300ff0577ac */ /* 0x000e240008000800 */
[----:B-1----:R-:W3:Y:S01]  /*bacf0*/  LDL.LU R2, [R1+0x1a4] ;  /* 0x0001a40001027983 */ /* 0x002ee20000300800 */
[----:B0-----:R-:W-:Y:S01]  /*bad00*/  ISETP.LT.AND P5, PT, R27, UR5, !P5 ;  /* 0x000000051b007c0c */ /* 0x001fe2000efa1270 */
[----:B------:R-:W0:Y:S08]  /*bad10*/  LDCU UR5, c[0x0][0x398] ;  /* 0x00007300ff0577ac */ /* 0x000e300008000800 */
[----:B------:R1:W-:Y:S04]  /*bad20*/  @P6 STG.E.U8 desc[UR34][R22.64], R4 ;  /* 0x0000000416006986 */ /* 0x0003e8000c101122 */
[----:B-1----:R-:W3:Y:S04]  /*bad30*/  LDL.LU.64 R22, [R1+0x1108] ;  /* 0x0011080001167983 */ /* 0x002ee80000300a00 */
[----:B------:R-:W3:Y:S01]  /*bad40*/  LDL.LU.64 R8, [R1+0x1100] ;  /* 0x0011000001087983 */ /* 0x000ee20000300a00 */
[----:B------:R-:W-:-:S05]  /*bad50*/  PRMT R4, R16, 0x7773, RZ ;  /* 0x0000777310047816 */ /* 0x000fca00000000ff */
[----:B----4-:R1:W-:Y:S01]  /*bad60*/  @P5 STG.E.U8 desc[UR34][R28.64], R4 ;  /* 0x000000041c005986 */ /* 0x0103e2000c101122 */
        /* <DEDUP_REMOVED lines=9> */
[----:B------:R-:W-:Y:S01]  /*bae00*/  PRMT R4, R17, 0x7771, RZ ;  /* 0x0000777111047816 */ /* 0x000fe200000000ff */
[----:B------:R-:W4:Y:S10]  /*bae10*/  LDL.LU R16, [R1+0x1d8] ;  /* 0x0001d80001107983 */ /* 0x000f340000300800 */
[----:B------:R1:W-:Y:S01]  /*bae20*/  @P6 STG.E.U8 desc[UR34][R14.64], R4 ;  /* 0x000000040e006986 */ /* 0x0003e2000c101122 */
[----:B0-----:R-:W-:Y:S01]  /*bae30*/  ISETP.LT.AND P6, PT, R11, UR5, !P5 ;  /* 0x000000050b007c0c */ /* 0x001fe2000efc1270 */
[----:B------:R-:W0:Y:S01]  /*bae40*/  LDCU UR5, c[0x0][0x398] ;  /* 0x00007300ff0577ac */ /* 0x000e220008000800 */
[----:B-1----:R-:W-:-:S11]  /*bae50*/  PRMT R4, R17, 0x7772, RZ ;  /* 0x0000777211047816 */ /* 0x002fd600000000ff */
[----:B--2---:R1:W-:Y:S01]  /*bae60*/  @P6 STG.E.U8 desc[UR34][R24.64], R4 ;  /* 0x0000000418006986 */ /* 0x0043e2000c101122 */
[----:B------:R-:W-:Y:S01]  /*bae70*/  ISETP.LT.AND P6, PT, R3, UR24, !P5 ;  /* 0x0000001803007c0c */ /* 0x000fe2000efc1270 */
[----:B------:R-:W2:Y:S02]  /*bae80*/  LDCU.64 UR24, c[0x0][0x398] ;  /* 0x00007300ff1877ac */ /* 0x000ea40008000a00 */
[----:B-1----:R-:W2:Y:S01]  /*bae90*/  LDL.LU.64 R24, [R1+0x1028] ;  /* 0x0010280001187983 */ /* 0x002ea20000300a00 */
[----:B------:R-:W-:-:S09]  /*baea0*/  PRMT R4, R17, 0x7773, RZ ;  /* 0x0000777311047816 */ /* 0x000fd200000000ff */
[----:B---3--:R1:W-:Y:S01]  /*baeb0*/  @P6 STG.E.U8 desc[UR34][R6.64], R4 ;  /* 0x0000000406006986 */ /* 0x0083e2000c101122 */
[----:B0-----:R-:W-:Y:S01]  /*baec0*/  ISETP.LT.AND P6, PT, R26, UR5, !P5 ;  /* 0x000000051a007c0c */ /* 0x001fe2000efc1270 */
[----:B------:R-:W0:Y:S02]  /*baed0*/  LDCU UR5, c[0x0][0x398] ;  /* 0x00007300ff0577ac */ /* 0x000e240008000800 */
[----:B-1----:R-:W3:Y:S01]  /*baee0*/  LDL.LU.64 R4, [R1+0x1020] ;  /* 0x0010200001047983 */ /* 0x002ee20000300a00 */
[----:B------:R-:W-:-:S09]  /*baef0*/  PRMT R6, R2, 0x7770, RZ ;  /* 0x0000777002067816 */ /* 0x000fd200000000ff */
[----:B------:R1:W-:Y:S01]  /*baf00*/  @P6 STG.E.U8 desc[UR34][R22.64], R6 ;  /* 0x0000000616006986 */ /* 0x0003e2000c101122 */
        /* <DEDUP_REMOVED lines=8> */
[----:B------:R-:W-:-:S03]  /*baf90*/  PRMT R8, R2, 0x7772, RZ ;  /* 0x0000777202087816 */ /* 0x000fc600000000ff */
[----:B------:R-:W3:Y:S01]  /*bafa0*/  LDL.LU R17, [R1+0x1c8] ;  /* 0x0001c80001117983 */ /* 0x000ee20000300800 */
[----:B0-----:R-:W-:Y:S02]  /*bafb0*/  ISETP.LT.AND P5, PT, R27, UR5, !P5 ;  /* 0x000000051b007c0c */ /* 0x001fe4000efa1270 */
[----:B------:R-:W-:Y:S01]  /*bafc0*/  PRMT R2, R2, 0x7773, RZ ;  /* 0x0000777302027816 */ /* 0x000fe200000000ff */
[----:B------:R-:W0:Y:S02]  /*bafd0*/  LDCU UR5, c[0x0][0x398] ;  /* 0x00007300ff0577ac */ /* 0x000e240008000800 */
[----:B----4-:R1:W-:Y:S04]  /*bafe0*/  @P6 STG.E.U8 desc[UR34][R28.64], R8 ;  /* 0x000000081c006986 */ /* 0x0103e8000c101122 */
[----:B-1----:R-:W4:Y:S04]  /*baff0*/  LDL.LU.64 R28, [R1+0xfe8] ;  /* 0x000fe800011c7983 */ /* 0x002f280000300a00 */
[----:B------:R1:W-:Y:S04]  /*bb000*/  @P5 STG.E.U8 desc[UR34][R18.64], R2 ;  /* 0x0000000212005986 */ /* 0x0003e8000c101122 */
[----:B-1----:R-:W4:Y:S01]  /*bb010*/  LDL.LU.64 R18, [R1+0xfe0] ;  /* 0x000fe00001127983 */ /* 0x002f220000300a00 */
[----:B------:R-:W-:-:S05]  /*bb020*/  VIADD R8, R10, 0x14 ;  /* 0x000000140a087836 */ /* 0x000fca0000000000 */
[----:B--2---:R-:W-:Y:S02]  /*bb030*/  ISETP.GE.AND P5, PT, R8, UR25, PT ;  /* 0x0000001908007c0c */ /* 0x004fe4000bfa6270 */
[----:B------:R-:W2:Y:S02]  /*bb040*/  LDL.LU.64 R8, [R1+0xfd8] ;  /* 0x000fd80001087983 */ /* 0x000ea40000300a00 */
[----:B0-----:R-:W-:Y:S01]  /*bb050*/  ISETP.LT.AND P6, PT, R12, UR5, !P5 ;  /* 0x000000050c007c0c */ /* 0x001fe2000efc1270 */
[----:B------:R-:W0:Y:S01]  /*bb060*/  LDCU UR5, c[0x0][0x398] ;  /* 0x00007300ff0577ac */ /* 0x000e220008000800 */
[----:B------:R-:W-:-:S11]  /*bb070*/  PRMT R2, R16, 0x7770, RZ ;  /* 0x0000777010027816 */ /* 0x000fd600000000ff */
[----:B------:R1:W-:Y:S01]  /*bb080*/  @P6 STG.E.U8 desc[UR34][R24.64], R2 ;  /* 0x0000000218006986 */ /* 0x0003e2000c101122 */
[----:B0-----:R-:W-:Y:S01]  /*bb090*/  ISETP.LT.AND P6, PT, R13, UR5, !P5 ;  /* 0x000000050d007c0c */ /* 0x001fe2000efc1270 */
[----:B------:R-:W0:Y:S02]  /*bb0a0*/  LDCU UR5, c[0x0][0x398] ;  /* 0x00007300ff0577ac */ /* 0x000e240008000800 */
[----:B-1----:R-:W2:Y:S01]  /*bb0b0*/  LDL.LU.64 R24, [R1+0xfb8] ;  /* 0x000fb80001187983 */ /* 0x002ea20000300a00 */
[----:B------:R-:W-:-:S09]  /*bb0c0*/  PRMT R2, R16, 0x7771, RZ ;  /* 0x0000777110027816 */ /* 0x000fd200000000ff */
[----:B---3--:R1:W-:Y:S01]  /*bb0d0*/  @P6 STG.E.U8 desc[UR34][R4.64], R2 ;  /* 0x0000000204006986 */ /* 0x0083e2000c101122 */
[----:B0-----:R-:W-:Y:S01]  /*bb0e0*/  ISETP.LT.AND P6, PT, R11, UR5, !P5 ;  /* 0x000000050b007c0c */ /* 0x001fe2000efc1270 */
[----:B------:R-:W0:Y:S01]  /*bb0f0*/  LDCU UR5, c[0x0][0x398] ;  /* 0x00007300ff0577ac */ /* 0x000e220008000800 */
[C---:B-1----:R-:W-:Y:S01]  /*bb100*/  PRMT R4, R16.reuse, 0x7772, RZ ;  /* 0x0000777210047816 */ /* 0x042fe200000000ff */
[----:B------:R-:W3:Y:S10]  /*bb110*/  LDL.LU R2, [R1+0x1b8] ;  /* 0x0001b80001027983 */ /* 0x000ef40000300800 */
[----:B------:R1:W-:Y:S01]  /*bb120*/  @P6 STG.E.U8 desc[UR34][R22.64], R4 ;  /* 0x0000000416006986 */ /* 0x0003e2000c101122 */
[----:B------:R-:W-:Y:S01]  /*bb130*/  ISETP.LT.AND P6, PT, R3, UR32, !P5 ;  /* 0x0000002003007c0c */ /* 0x000fe2000efc1270 */
[----:B------:R-:W0:Y:S02]  /*bb140*/  LDCU.64 UR32, c[0x0][0x398] ;  /* 0x00007300ff2077ac */ /* 0x000e240008000a00 */
[----:B-1----:R-:W3:Y:S01]  /*bb150*/  LDL.LU.64 R22, [R1+0xfb0] ;  /* 0x000fb00001167983 */ /* 0x002ee20000300a00 */
[----:B------:R-:W-:-:S03]  /*bb160*/  PRMT R4, R16, 0x7773, RZ ;  /* 0x0000777310047816 */ /* 0x000fc600000000ff */
[----:B------:R-:W3:Y:S06]  /*bb170*/  LDL.LU.64 R14, [R1+0xfa8] ;  /* 0x000fa800010e7983 */ /* 0x000eec0000300a00 */
[----:B------:R1:W-:Y:S01]  /*bb180*/  @P6 STG.E.U8 desc[UR34][R6.64], R4 ;  /* 0x0000000406006986 */ /* 0x0003e2000c101122 */
[----:B0-----:R-:W-:Y:S01]  /*bb190*/  ISETP.LT.AND P6, PT, R26, UR5, !P5 ;  /* 0x000000051a007c0c */ /* 0x001fe2000efc1270 */
[----:B------:R-:W0:Y:S01]  /*bb1a0*/  LDCU UR5, c[0x0][0x398] ;  /* 0x00007300ff0577ac */ /* 0x000e220008000800 */
[----:B-1----:R-:W-:-:S11]  /*bb1b0*/  PRMT R4, R17, 0x7770, RZ ;  /* 0x0000777011047816 */ /* 0x002fd600000000ff */
        /* <DEDUP_REMOVED lines=19> */
[----:B------:R-:W-:-:S04]  /*bb2f0*/  ISETP.GE.AND P5, PT, R7, UR33, PT ;  /* 0x0000002107007c0c */ /* 0x000fc8000bfa6270 */
[----:B0-----:R-:W-:Y:S01]  /*bb300*/  ISETP.LT.AND P6, PT, R12, UR5, !P5 ;  /* 0x000000050c007c0c */ /* 0x001fe2000efc1270 */
[----:B------:R-:W0:Y:S01]  /*bb310*/  LDCU UR5, c[0x0][0x398] ;  /* 0x00007300ff0577ac */ /* 0x000e220008000800 */
[----:B-1----:R-:W2:Y:S01]  /*bb320*/  LDL.LU.64 R24, [R1+0xf58] ;  /* 0x000f580001187983 */ /* 0x002ea20000300a00 */
[----:B---3--:R-:W-:-:S10]  /*bb330*/  PRMT R6, R2, 0x7770, RZ ;  /* 0x0000777002067816 */ /* 0x008fd400000000ff */
[----:B------:R1:W-:Y:S01]  /*bb340*/  @P6 STG.E.U8 desc[UR34][R22.64], R6 ;  /* 0x0000000616006986 */ /* 0x0003e2000c101122 */
[----:B0-----:R-:W-:Y:S01]  /*bb350*/  ISETP.LT.AND P6, PT, R13, UR5, !P5 ;  /* 0x000000050d007c0c */ /* 0x001fe2000efc1270 */
[----:B------:R-:W0:Y:S02]  /*bb360*/  LDCU UR5, c[0x0][0x398] ;  /* 0x00007300ff0577ac */ /* 0x000e240008000800 */
[----:B-1----:R-:W3:Y:S01]  /*bb370*/  LDL.LU.64 R22, [R1+0xf48] ;  /* 0x000f480001167983 */ /* 0x002ee20000300a00 */
[----:B------:R-:W-:-:S03]  /*bb380*/  PRMT R6, R2, 0x7771, RZ ;  /* 0x0000777102067816 */ /* 0x000fc600000000ff */
[----:B------:R-:W3:Y:S06]  /*bb390*/  LDL.LU R17, [R1+0x1dc] ;  /* 0x0001dc0001117983 */ /* 0x000eec0000300800 */
[----:B------:R1:W-:Y:S01]  /*bb3a0*/  @P6 STG.E.U8 desc[UR34][R14.64], R6 ;  /* 0x000000060e006986 */ /* 0x0003e2000c101122 */
[----:B0-----:R-:W-:Y:S01]  /*bb3b0*/  ISETP.LT.AND P6, PT, R11, UR5, !P5 ;  /* 0x000000050b007c0c */ /* 0x001fe2000efc1270 */
[----:B------:R-:W0:Y:S01]  /*bb3c0*/  LDCU UR5, c[0x0][0x398] ;  /* 0x00007300ff0577ac */ /* 0x000e220008000800 */
[C---:B-1----:R-:W-:Y:S02]  /*bb3d0*/  PRMT R6, R2.reuse, 0x7772, RZ ;  /* 0x0000777202067816 */ /* 0x042fe400000000ff */
[----:B------:R-:W-:-:S09]  /*bb3e0*/  PRMT R2, R2, 0x7773, RZ ;  /* 0x0000777302027816 */ /* 0x000fd200000000ff */
[----:B----4-:R1:W-:Y:S01]  /*bb3f0*/  @P6 STG.E.U8 desc[UR34][R28.64], R6 ;  /* 0x000000061c006986 */ /* 0x0103e2000c101122 */
[----:B------:R-:W-:Y:S01]  /*bb400*/  ISETP.LT.AND P6, PT, R3, UR30, !P5 ;  /* 0x0000001e03007c0c */ /* 0x000fe2000efc1270 */
[----:B------:R-:W4:Y:S02]  /*bb410*/  LDCU.64 UR30, c[0x0][0x398] ;  /* 0x00007300ff1e77ac */ /* 0x000f240008000a00 */
[----:B-1----:R-:W3:Y:S10]  /*bb420*/  LDL.LU.64 R28, [R1+0xf40] ;  /* 0x000f4000011c7983 */ /* 0x002ef40000300a00 */
[----:B------:R1:W-:Y:S04]  /*bb430*/  @P6 STG.E.U8 desc[UR34][R18.64], R2 ;  /* 0x0000000212006986 */ /* 0x0003e8000c101122 */
[----:B-1----:R-:W3:Y:S04]  /*bb440*/  LDL.LU.64 R18, [R1+0xf38] ;  /* 0x000f380001127983 */ /* 0x002ee80000300a00 */
[----:B------:R-:W3:Y:S01]  /*bb450*/  LDL.LU.64 R14, [R1+0xf10] ;  /* 0x000f1000010e7983 */ /* 0x000ee20000300a00 */
[----:B0-----:R-:W-:Y:S01]  /*bb460*/  ISETP.LT.AND P6, PT, R26, UR5, !P5 ;  /* 0x000000051a007c0c */ /* 0x001fe2000efc1270 */
[----:B------:R-:W0:Y:S01]  /*bb470*/  LDCU UR5, c[0x0][0x398] ;  /* 0x00007300ff0577ac */ /* 0x000e220008000800 */
[----:B------:R-:W-:Y:S01]  /*bb480*/  PRMT R2, R16, 0x7770, RZ ;  /* 0x0000777010027816 */ /* 0x000fe200000000ff */
[----:B------:R-:W3:Y:S10]  /*bb490*/  LDL.LU.64 R6, [R1+0xf08] ;  /* 0x000f080001067983 */ /* 0x000ef40000300a00 */
[----:B--2---:R1:W-:Y:S01]  /*bb4a0*/  @P6 STG.E.U8 desc[UR34][R4.64], R2 ;  /* 0x0000000204006986 */ /* 0x0043e2000c101122 */
[----:B0-----:R-:W-:Y:S01]  /*bb4b0*/  ISETP.LT.AND P6, PT, R20, UR5, !P5 ;  /* 0x0000000514007c0c */ /* 0x001fe2000efc1270 */
[----:B------:R-:W0:Y:S01]  /*bb4c0*/  LDCU UR5, c[0x0][0x398] ;  /* 0x00007300ff0577ac */ /* 0x000e220008000800 */
[----:B-1----:R-:W-:-:S11]  /*bb4d0*/  PRMT R2, R16, 0x7771, RZ ;  /* 0x0000777110027816 */ /* 0x002fd600000000ff */
[----:B------:R1:W-:Y:S01]  /*bb4e0*/  @P6 STG.E.U8 desc[UR34][R8.64], R2 ;  /* 0x0000000208006986 */ /* 0x0003e2000c101122 */
[----:B0-----:R-:W-:Y:S02]  /*bb4f0*/  ISETP.LT.AND P6, PT, R21, UR5, !P5 ;  /* 0x0000000515007c0c */ /* 0x001fe4000efc1270 */
[----:B------:R-:W-:Y:S01]  /*bb500*/  PRMT R4, R16, 0x7772, RZ ;  /* 0x0000777210047816 */ /* 0x000fe200000000ff */
[----:B------:R-:W0:Y:S01]  /*bb510*/  LDCU UR5, c[0x0][0x398] ;  /* 0x00007300ff0577ac */ /* 0x000e220008000800 */
[----:B-1----:R-:W2:Y:S01]  /*bb520*/  LDL.LU R2, [R1+0x1cc] ;  /* 0x0001cc0001027983 */ /* 0x002ea20000300800 */
[----:B------:R-:W-:Y:S01]  /*bb530*/  VIADD R5, R10, 0x16 ;  /* 0x000000160a057836 */ /* 0x000fe20000000000 */
[----:B0-----:R-:W-:Y:S01]  /*bb540*/  ISETP.LT.AND P5, PT, R27, UR5, !P5 ;  /* 0x000000051b007c0c */ /* 0x001fe2000efa1270 */
[----:B------:R-:W0:Y:S06]  /*bb550*/  LDCU UR5, c[0x0][0x398] ;  /* 0x00007300ff0577ac */ /* 0x000e2c0008000800 */
[----:B------:R1:W-:Y:S04]  /*bb560*/  @P6 STG.E.U8 desc[UR34][R24.64], R4 ;  /* 0x0000000418006986 */ /* 0x0003e8000c101122 */
[----:B-1----:R-:W2:Y:S04]  /*bb570*/  LDL.LU.64 R24, [R1+0xf00] ;  /* 0x000f000001187983 */ /* 0x002ea80000300a00 */
[----:B------:R-:W2:Y:S01]  /*bb580*/  LDL.LU.64 R8, [R1+0xef8] ;  /* 0x000ef80001087983 */ /* 0x000ea20000300a00 */
[----:B------:R-:W-:-:S05]  /*bb590*/  PRMT R4, R16, 0x7773, RZ ;  /* 0x0000777310047816 */ /* 0x000fca00000000ff */
[----:B---3--:R1:W-:Y:S01]  /*bb5a0*/  @P5 STG.E.U8 desc[UR34][R22.64], R4 ;  /* 0x0000000416005986 */ /* 0x0083e2000c101122 */
[----:B----4-:R-:W-:-:S04]  /*bb5b0*/  ISETP.GE.AND P5, PT, R5, UR31, PT ;  /* 0x0000001f05007c0c */ /* 0x010fc8000bfa6270 */
[----:B0-----:R-:W-:Y:S01]  /*bb5c0*/  ISETP.LT.AND P6, PT, R12, UR5, !P5 ;  /* 0x000000050c007c0c */ /* 0x001fe2000efc1270 */
[----:B------:R-:W0:Y:S01]  /*bb5d0*/  LDCU UR5, c[0x0][0x398] ;  /* 0x00007300ff0577ac */ /* 0x000e220008000800 */
[----:B-1----:R-:W3:Y:S01]  /*bb5e0*/  LDL.LU.64 R22, [R1+0xef0] ;  /* 0x000ef00001167983 */ /* 0x002ee20000300a00 */
[----:B------:R-:W-:-:S10]  /*bb5f0*/  PRMT R4, R17, 0x7770, RZ ;  /* 0x0000777011047816 */ /* 0x000fd400000000ff */
[----:B------:R1:W-:Y:S01]  /*bb600*/  @P6 STG.E.U8 desc[UR34][R28.64], R4 ;  /* 0x000000041c006986 */ /* 0x0003e2000c101122 */
[----:B0-----:R-:W-:Y:S01]  /*bb610*/  ISETP.LT.AND P6, PT, R13, UR5, !P5 ;  /* 0x000000050d007c0c */ /* 0x001fe2000efc1270 */
[----:B------:R-:W0:Y:S01]  /*bb620*/  LDCU UR5, c[0x0][0x398] ;  /* 0x00007300ff0577ac */ /* 0x000e220008000800 */
[----:B-1----:R-:W-:Y:S01]  /*bb630*/  PRMT R4, R17, 0x7771, RZ ;  /* 0x0000777111047816 */ /* 0x002fe200000000ff */
[----:B------:R-:W4:Y:S10]  /*bb640*/  LDL.LU.64 R28, [R1+0xed8] ;  /* 0x000ed800011c7983 */ /* 0x000f340000300a00 */
[----:B------:R1:W-:Y:S01]  /*bb650*/  @P6 STG.E.U8 desc[UR34][R18.64], R4 ;  /* 0x0000000412006986 */ /* 0x0003e2000c101122 */
[----:B0-----:R-:W-:Y:S01]  /*bb660*/  ISETP.LT.AND P6, PT, R11, UR5, !P5 ;  /* 0x000000050b007c0c */ /* 0x001fe2000efc1270 */
[----:B------:R-:W0:Y:S01]  /*bb670*/  LDCU UR5, c[0x0][0x398] ;  /* 0x00007300ff0577ac */ /* 0x000e220008000800 */
[C---:B-1----:R-:W-:Y:S01]  /*bb680*/  PRMT R4, R17.reuse, 0x7772, RZ ;  /* 0x0000777211047816 */ /* 0x042fe200000000ff */
[----:B------:R-:W4:Y:S10]  /*bb690*/  LDL.LU R19, [R1+0x1bc] ;  /* 0x0001bc0001137983 */ /* 0x000f340000300800 */
[----:B------:R1:W-:Y:S02]  /*bb6a0*/  @P6 STG.E.U8 desc[UR34][R14.64], R4 ;  /* 0x000000040e006986 */ /* 0x0003e4000c101122 */
[----:B-1----:R-:W-:-:S02]  /*bb6b0*/  PRMT R4, R17, 0x7773, RZ ;  /* 0x0000777311047816 */ /* 0x002fc400000000ff */
[----:B------:R-:W4:Y:S01]  /*bb6c0*/  LDL.LU.64 R16, [R1+0xed0] ;  /* 0x000ed00001107983 */ /* 0x000f220000300a00 */
[----:B------:R-:W-:Y:S01]  /*bb6d0*/  ISETP.LT.AND P6, PT, R3, UR24, !P5 ;  /* 0x0000001803007c0c */ /* 0x000fe2000efc1270 */
[----:B------:R-:W1:-:S12]  /*bb6e0*/  LDCU.64 UR24, c[0x0][0x398] ;  /* 0x00007300ff1877ac */ /* 0x000e580008000a00 */
[----:B------:R1:W-:Y:S01]  /*bb6f0*/  @P6 STG.E.U8 desc[UR34][R6.64], R4 ;  /* 0x0000000406006986 */ /* 0x0003e2000c101122 */
[----:B0-----:R-:W-:Y:S01]  /*bb700*/  ISETP.LT.AND P6, PT, R26, UR5, !P5 ;  /* 0x000000051a007c0c */ /* 0x001fe2000efc1270 */
[----:B------:R-:W0:Y:S02]  /*bb710*/  LDCU UR5, c[0x0][0x398] ;  /* 0x00007300ff0577ac */ /* 0x000e240008000800 */
[----:B-1----:R-:W4:Y:S01]  /*bb720*/  LDL.LU.64 R4, [R1+0xec8] ;  /* 0x000ec80001047983 */ /* 0x002f220000300a00 */
[----:B--2---:R-:W-:Y:S01]  /*bb730*/  PRMT R6, R2, 0x7770, RZ ;  /* 0x0000777002067816 */ /* 0x004fe200000000ff */
[----:B------:R-:W-:-:S08]  /*bb740*/  VIADD R14, R10, 0x17 ;  /* 0x000000170a0e7836 */ /* 0x000fd00000000000 */
[----:B------:R1:W-:Y:S01]  /*bb750*/  @P6 STG.E.U8 desc[UR34][R24.64], R6 ;  /* 0x0000000618006986 */ /* 0x0003e2000c101122 */
[----:B0-----:R-:W-:Y:S01]  /*bb760*/  ISETP.LT.AND P6, PT, R20, UR5, !P5 ;  /* 0x0000000514007c0c */ /* 0x001fe2000efc1270 */
[----:B------:R-:W0:Y:S02]  /*bb770*/  LDCU UR5, c[0x0][0x398] ;  /* 0x00007300ff0577ac */ /* 0x000e240008000800 */
[----:B-1----:R-:W2:Y:S01]  /*bb780*/  LDL.LU.64 R24, [R1+0xea0] ;  /* 0x000ea00001187983 */ /* 0x002ea20000300a00 */
[----:B------:R-:W-:-:S09]  /*bb790*/  PRMT R6, R2, 0x7771, RZ ;  /* 0x0000777102067816 */ /* 0x000fd200000000ff */
[----:B------:R1:W-:Y:S01]  /*bb7a0*/  @P6 STG.E.U8 desc[UR34][R8.64], R6 ;  /* 0x0000000608006986 */ /* 0x0003e2000c101122 */
[----:B0-----:R-:W-:Y:S01]  /*bb7b0*/  ISETP.LT.AND P6, PT, R21, UR5, !P5 ;  /* 0x0000000515007c0c */ /* 0x001fe2000efc1270 */
[----:B------:R-:W0:Y:S02]  /*bb7c0*/  LDCU UR5, c[0x0][0x398] ;  /* 0x00007300ff0577ac */ /* 0x000e240008000800 */
[----:B-1----:R-:W2:Y:S01]  /*bb7d0*/  LDL.LU.64 R6, [R1+0xe98] ;  /* 0x000e980001067983 */ /* 0x002ea20000300a00 */
[----:B------:R-:W-:-:S03]  /*bb7e0*/  PRMT R8, R2, 0x7772, RZ ;  /* 0x0000777202087816 */ /* 0x000fc600000000ff */
[----:B------:R-:W2:Y:S01]  /*bb7f0*/  LDL.LU R18, [R1+0x1ac] ;  /* 0x0001ac0001127983 */ /* 0x000ea20000300800 */
[----:B0-----:R-:W-:Y:S01]  /*bb800*/  ISETP.LT.AND P5, PT, R27, UR5, !P5 ;  /* 0x000000051b007c0c */ /* 0x001fe2000efa1270 */
[----:B------:R-:W0:Y:S01]  /*bb810*/  LDCU UR5, c[0x0][0x398] ;  /* 0x00007300ff0577ac */ /* 0x000e220008000800 */
[----:B------:R-:W-:-:S03]  /*bb820*/  PRMT R2, R2, 0x7773, RZ ;  /* 0x0000777302027816 */ /* 0x000fc600000000ff */
[----:B---3--:R1:W-:Y:S04]  /*bb830*/  @P6 STG.E.U8 desc[UR34][R22.64], R8 ;  /* 0x0000000816006986 */ /* 0x0083e8000c101122 */
[----:B-1----:R-:W3:Y:S04]  /*bb840*/  LDL.LU.64 R22, [R1+0xe90] ;  /* 0x000e900001167983 */ /* 0x002ee80000300a00 */
[----:B------:R-:W3:Y:S04]  /*bb850*/  LDL.LU.64 R8, [R1+0xe88] ;  /* 0x000e880001087983 */ /* 0x000ee80000300a00 */
        /* <DEDUP_REMOVED lines=14> */
[----:B-1----:R-:W-:Y:S01]  /*bb940*/  PRMT R4, R19, 0x7772, RZ ;  /* 0x0000777213047816 */ /* 0x002fe200000000ff */
[----:B------:R-:W4:Y:S10]  /*bb950*/  LDL.LU R2, [R1+0x190] ;  /* 0x0001900001027983 */ /* 0x000f340000300800 */
[----:B--2---:R1:W-:Y:S01]  /*bb960*/  @P6 STG.E.U8 desc[UR34][R24.64], R4 ;  /* 0x0000000418006986 */ /* 0x0043e2000c101122 */
[----:B------:R-:W-:Y:S01]  /*bb970*/  ISETP.LT.AND P6, PT, R3, UR32, !P5 ;  /* 0x0000002003007c0c */ /* 0x000fe2000efc1270 */
[----:B------:R-:W2:Y:S02]  /*bb980*/  LDCU.64 UR32, c[0x0][0x398] ;  /* 0x00007300ff2077ac */ /* 0x000ea40008000a00 */
        /* <DEDUP_REMOVED lines=16> */
[----:B-1----:R-:W3:Y:S04]  /*bba90*/  LDL.LU.64 R4, [R1+0xe08] ;  /* 0x000e080001047983 */ /* 0x002ee80000300a00 */
[----:B------:R-:W3:Y:S04]  /*bbaa0*/  LDL.LU R19, [R1+0x180] ;  /* 0x0001800001137983 */ /* 0x000ee80000300800 */
[----:B------:R-:W3:Y:S01]  /*bbab0*/  LDL.LU.64 R8, [R1+0xe00] ;  /* 0x000e000001087983 */ /* 0x000ee20000300a00 */
[----:B0-----:R-:W-:Y:S01]  /*bbac0*/  ISETP.LT.AND P5, PT, R27, UR5, !P5 ;  /* 0x000000051b007c0c */ /* 0x001fe2000efa1270 */
[----:B------:R-:W0:Y:S02]  /*bbad0*/  LDCU UR5, c[0x0][0x398] ;  /* 0x00007300ff0577ac */ /* 0x000e240008000800 */
[----:B----4-:R1:W-:Y:S02]  /*bbae0*/  @P6 STG.E.U8 desc[UR34][R28.64], R6 ;  /* 0x000000061c006986 */ /* 0x0103e4000c101122 */
[----:B-1----:R-:W-:-:S08]  /*bbaf0*/  PRMT R6, R18, 0x7773, RZ ;  /* 0x0000777312067816 */ /* 0x002fd000000000ff */
[----:B------:R1:W-:Y:S04]  /*bbb00*/  @P5 STG.E.U8 desc[UR34][R16.64], R6 ;  /* 0x0000000610005986 */ /* 0x0003e8000c101122 */
[----:B-1----:R-:W4:Y:S01]  /*bbb10*/  LDL.LU.64 R16, [R1+0xdf8] ;  /* 0x000df80001107983 */ /* 0x002f220000300a00 */
[----:B------:R-:W-:-:S03]  /*bbb20*/  VIADD R7, R10, 0x18 ;  /* 0x000000180a077836 */ /* 0x000fc60000000000 */
[----:B------:R-:W4:Y:S02]  /*bbb30*/  LDL.LU.64 R28, [R1+0xdf0] ;  /* 0x000df000011c7983 */ /* 0x000f240000300a00 */
[----:B--2---:R-:W-:-:S04]  /*bbb40*/  ISETP.GE.AND P5, PT, R7, UR33, PT ;  /* 0x0000002107007c0c */ /* 0x004fc8000bfa6270 */
[----:B0-----:R-:W-:Y:S01]  /*bbb50*/  ISETP.LT.AND P6, PT, R12, UR5, !P5 ;  /* 0x000000050c007c0c */ /* 0x001fe2000efc1270 */
[----:B------:R-:W0:Y:S01]  /*bbb60*/  LDCU UR5, c[0x0][0x398] ;  /* 0x00007300ff0577ac */ /* 0x000e220008000800 */
[----:B------:R-:W-:-:S11]  /*bbb70*/  PRMT R6, R2, 0x7770, RZ ;  /* 0x0000777002067816 */ /* 0x000fd600000000ff */
        /* <DEDUP_REMOVED lines=9> */
[C---:B-1----:R-:W-:Y:S02]  /*bbc10*/  PRMT R6, R2.reuse, 0x7772, RZ ;  /* 0x0000777202067816 */ /* 0x042fe400000000ff */
[----:B------:R-:W-:-:S09]  /*bbc20*/  PRMT R2, R2, 0x7773, RZ ;  /* 0x0000777302027816 */ /* 0x000fd200000000ff */
[----:B---3--:R1:W-:Y:S01]  /*bbc30*/  @P6 STG.E.U8 desc[UR34][R22.64], R6 ;  /* 0x0000000616006986 */ /* 0x0083e2000c101122 */
[----:B------:R-:W-:Y:S01]  /*bbc40*/  ISETP.LT.AND P6, PT, R3, UR30, !P5 ;  /* 0x0000001e03007c0c */ /* 0x000fe2000efc1270 */
[----:B------:R-:W3:Y:S02]  /*bbc50*/  LDCU.64 UR30, c[0x0][0x398] ;  /* 0x00007300ff1e77ac */ /* 0x000ee40008000a00 */
[----:B-1----:R-:W2:Y:S04]  /*bbc60*/  LDL.LU.64 R22, [R1+0xdd0] ;  /* 0x000dd00001167983 */ /* 0x002ea80000300a00 */
[----:B------:R-:W2:Y:S04]  /*bbc70*/  LDL.LU.64 R14, [R1+0xdc8] ;  /* 0x000dc800010e7983 */ /* 0x000ea80000300a00 */
[----:B------:R-:W2:Y:S04]  /*bbc80*/  LDL.LU.64 R6, [R1+0xd98] ;  /* 0x000d980001067983 */ /* 0x000ea80000300a00 */
[----:B------:R1:W-:Y:S01]  /*bbc90*/  @P6 STG.E.U8 desc[UR34][R4.64], R2 ;  /* 0x0000000204006986 */ /* 0x0003e2000c101122 */
[----:B0-----:R-:W-:Y:S01]  /*bbca0*/  ISETP.LT.AND P6, PT, R26, UR5, !P5 ;  /* 0x000000051a007c0c */ /* 0x001fe2000efc1270 */
[----:B------:R-:W0:Y:S01]  /*bbcb0*/  LDCU UR5, c[0x0][0x398] ;  /* 0x00007300ff0577ac */ /* 0x000e220008000800 */
[----:B-1----:R-:W-:-:S11]  /*bbcc0*/  PRMT R2, R19, 0x7770, RZ ;  /* 0x0000777013027816 */ /* 0x002fd600000000ff */
[----:B------:R1:W-:Y:S01]  /*bbcd0*/  @P6 STG.E.U8 desc[UR34][R8.64], R2 ;  /* 0x0000000208006986 */ /* 0x0003e2000c101122 */
[----:B0-----:R-:W-:Y:S01]  /*bbce0*/  ISETP.LT.AND P6, PT, R20, UR5, !P5 ;  /* 0x0000000514007c0c */ /* 0x001fe2000efc1270 */
[----:B------:R-:W0:Y:S01]  /*bbcf0*/  LDCU UR5, c[0x0][0x398] ;  /* 0x00007300ff0577ac */ /* 0x000e220008000800 */
[----:B-1----:R-:W-:-:S11]  /*bbd00*/  PRMT R2, R19, 0x7771, RZ ;  /* 0x0000777113027816 */ /* 0x002fd600000000ff */
[----:B----4-:R1:W-:Y:S04]  /*bbd10*/  @P6 STG.E.U8 desc[UR34][R16.64], R2 ;  /* 0x0000000210006986 */ /* 0x0103e8000c101122 */
[----:B-1----:R-:W4:Y:S01]  /*bbd20*/  LDL.LU.64 R16, [R1+0xd90] ;  /* 0x000d900001107983 */ /* 0x002f220000300a00 */
[----:B0-----:R-:W-:Y:S01]  /*bbd30*/  ISETP.LT.AND P6, PT, R21, UR5, !P5 ;  /* 0x0000000515007c0c */ /* 0x001fe2000efc1270 */
[----:B------:R-:W0:Y:S02]  /*bbd40*/  LDCU UR5, c[0x0][0x398] ;  /* 0x00007300ff0577ac */ /* 0x000e240008000800 */
[----:B------:R-:W4:Y:S04]  /*bbd50*/  LDL.LU R2, [R1+0x160] ;  /* 0x0001600001027983 */ /* 0x000f280000300800 */
[----:B------:R-:W4:Y:S01]  /*bbd60*/  LDL.LU.64 R8, [R1+0xd88] ;  /* 0x000d880001087983 */ /* 0x000f220000300a00 */
[----:B------:R-:W-:Y:S01]  /*bbd70*/  PRMT R4, R19, 0x7772, RZ ;  /* 0x0000777213047816 */ /* 0x000fe200000000ff */
[----:B------:R-:W-:Y:S01]  /*bbd80*/  VIADD R5, R10, 0x19 ;  /* 0x000000190a057836 */ /* 0x000fe20000000000 */
[----:B0-----:R-:W-:Y:S01]  /*bbd90*/  ISETP.LT.AND P5, PT, R27, UR5, !P5 ;  /* 0x000000051b007c0c */ /* 0x001fe2000efa1270 */
[----:B------:R-:W0:Y:S02]  /*bbda0*/  LDCU UR5, c[0x0][0x398] ;  /* 0x00007300ff0577ac */ /* 0x000e240008000800 */
[----:B------:R1:W-:Y:S02]  /*bbdb0*/  @P6 STG.E.U8 desc[UR34][R28.64], R4 ;  /* 0x000000041c006986 */ /* 0x0003e4000c101122 */
[----:B-1----:R-:W-:-:S02]  /*bbdc0*/  PRMT R4, R19, 0x7773, RZ ;  /* 0x0000777313047816 */ /* 0x002fc400000000ff */
[----:B------:R-:W4:Y:S06]  /*bbdd0*/  LDL.LU.64 R28, [R1+0xd80] ;  /* 0x000d8000011c7983 */ /* 0x000f2c0000300a00 */
[----:B--2---:R1:W-:Y:S01]  /*bbde0*/  @P5 STG.E.U8 desc[UR34][R24.64], R4 ;  /* 0x0000000418005986 */ /* 0x0043e2000c101122 */
[----:B---3--:R-:W-:-:S04]  /*bbdf0*/  ISETP.GE.AND P5, PT, R5, UR31, PT ;  /* 0x0000001f05007c0c */ /* 0x008fc8000bfa6270 */
[----:B0-----:R-:W-:Y:S01]  /*bbe00*/  ISETP.LT.AND P6, PT, R12, UR5, !P5 ;  /* 0x000000050c007c0c */ /* 0x001fe2000efc1270 */
[----:B------:R-:W0:Y:S01]  /*bbe10*/  LDCU UR5, c[0x0][0x398] ;  /* 0x00007300ff0577ac */ /* 0x000e220008000800 */
[C---:B-1----:R-:W-:Y:S01]  /*bbe20*/  PRMT R4, R18.reuse, 0x7770, RZ ;  /* 0x0000777012047816 */ /* 0x042fe200000000ff */
[----:B------:R-:W2:Y:S10]  /*bbe30*/  LDL.LU.64 R24, [R1+0xd78] ;  /* 0x000d780001187983 */ /* 0x000eb40000300a00 */
        /* <DEDUP_REMOVED lines=9> */
[----:B-1----:R-:W-:-:S11]  /*bbed0*/  PRMT R4, R18, 0x7772, RZ ;  /* 0x0000777212047816 */ /* 0x002fd600000000ff */
[----:B------:R1:W-:Y:S01]  /*bbee0*/  @P6 STG.E.U8 desc[UR34][R6.64], R4 ;  /* 0x0000000406006986 */ /* 0x0003e2000c101122 */
[----:B------:R-:W-:Y:S01]  /*bbef0*/  ISETP.LT.AND P6, PT, R3, UR24, !P5 ;  /* 0x0000001803007c0c */ /* 0x000fe2000efc1270 */
[----:B------:R-:W0:Y:S02]  /*bbf00*/  LDCU.64 UR24, c[0x0][0x398] ;  /* 0x00007300ff1877ac */ /* 0x000e240008000a00 */
[----:B-1----:R-:W3:Y:S01]  /*bbf10*/  LDL.LU.64 R6, [R1+0xd58] ;  /* 0x000d580001067983 */ /* 0x002ee20000300a00 */
[----:B------:R-:W-:-:S09]  /*bbf20*/  PRMT R4, R18, 0x7773, RZ ;  /* 0x0000777312047816 */ /* 0x000fd200000000ff */
[----:B----4-:R1:W-:Y:S04]  /*bbf30*/  @P6 STG.E.U8 desc[UR34][R16.64], R4 ;  /* 0x0000000410006986 */ /* 0x0103e8000c101122 */
        /* <DEDUP_REMOVED lines=12> */
[----:B-1----:R-:W4:Y:S04]  /*bc000*/  LDL.LU.64 R8, [R1+0xd20] ;  /* 0x000d200001087983 */ /* 0x002f280000300a00 */
[----:B------:R-:W4:Y:S04]  /*bc010*/  LDL.LU R18, [R1+0x184] ;  /* 0x0001840001127983 */ /* 0x000f280000300800 */
[----:B------:R-:W4:Y:S01]  /*bc020*/  LDL.LU.64 R28, [R1+0xd18] ;  /* 0x000d1800011c7983 */ /* 0x000f220000300a00 */
[----:B------:R-:W-:-:S02]  /*bc030*/  PRMT R14, R2, 0x7772, RZ ;  /* 0x00007772020e7816 */ /* 0x000fc400000000ff */
[----:B------:R-:W-:Y:S02]  /*bc040*/  PRMT R2, R2, 0x7773, RZ ;  /* 0x0000777302027816 */ /* 0x000fe400000000ff */
[----:B0-----:R-:W-:Y:S01]  /*bc050*/  ISETP.LT.AND P5, PT, R27, UR5, !P5 ;  /* 0x000000051b007c0c */ /* 0x001fe2000efa1270 */
[----:B------:R-:W0:Y:S01]  /*bc060*/  LDCU UR5, c[0x0][0x398] ;  /* 0x00007300ff0577ac */ /* 0x000e220008000800 */
[----:B--2---:R1:W-:Y:S02]  /*bc070*/  @P6 STG.E.U8 desc[UR34][R24.64], R14 ;  /* 0x0000000e18006986 */ /* 0x0043e4000c101122 */
[----:B-1----:R-:W-:Y:S02]  /*bc080*/  VIADD R14, R10, 0x1a ;  /* 0x0000001a0a0e7836 */ /* 0x002fe40000000000 */
[----:B------:R-:W2:Y:S07]  /*bc090*/  LDL.LU.64 R24, [R1+0xd10] ;  /* 0x000d100001187983 */ /* 0x000eae0000300a00 */
[----:B---3--:R1:W-:Y:S01]  /*bc0a0*/  @P5 STG.E.U8 desc[UR34][R22.64], R2 ;  /* 0x0000000216005986 */ /* 0x0083e2000c101122 */
[----:B------:R-:W-:-:S04]  /*bc0b0*/  ISETP.GE.AND P5, PT, R14, UR25, PT ;  /* 0x000000190e007c0c */ /* 0x000fc8000bfa6270 */
[----:B0-----:R-:W-:Y:S01]  /*bc0c0*/  ISETP.LT.AND P6, PT, R12, UR5, !P5 ;  /* 0x000000050c007c0c */ /* 0x001fe2000efc1270 */
[----:B------:R-:W0:Y:S01]  /*bc0d0*/  LDCU UR5, c[0x0][0x398] ;  /* 0x00007300ff0577ac */ /* 0x000e220008000800 */
[----:B-1----:R-:W-:Y:S01]  /*bc0e0*/  PRMT R2, R19, 0x7770, RZ ;  /* 0x0000777013027816 */ /* 0x002fe200000000ff */
[----:B------:R-:W3:Y:S10]  /*bc0f0*/  LDL.LU.64 R22, [R1+0xd08] ;  /* 0x000d080001167983 */ /* 0x000ef40000300a00 */
[----:B------:R1:W-:Y:S01]  /*bc100*/  @P6 STG.E.U8 desc[UR34][R6.64], R2 ;  /* 0x0000000206006986 */ /* 0x0003e2000c101122 */
[----:B0-----:R-:W-:Y:S01]  /*bc110*/  ISETP.LT.AND P6, PT, R13, UR5, !P5 ;  /* 0x000000050d007c0c */ /* 0x001fe2000efc1270 */
[----:B------:R-:W0:Y:S01]  /*bc120*/  LDCU UR5, c[0x0][0x398] ;  /* 0x00007300ff0577ac */ /* 0x000e220008000800 */
[----:B-1----:R-:W-:-:S11]  /*bc130*/  PRMT R2, R19, 0x7771, RZ ;  /* 0x0000777113027816 */ /* 0x002fd600000000ff */
[----:B----4-:R1:W-:Y:S04]  /*bc140*/  @P6 STG.E.U8 desc[UR34][R16.64], R2 ;  /* 0x0000000210006986 */ /* 0x0103e8000c101122 */
[----:B-1----:R-:W4:Y:S01]  /*bc150*/  LDL.LU.64 R16, [R1+0xcf0] ;  /* 0x000cf00001107983 */ /* 0x002f220000300a00 */
[----:B0-----:R-:W-:Y:S02]  /*bc160*/  ISETP.LT.AND P6, PT, R11, UR5, !P5 ;  /* 0x000000050b007c0c */ /* 0x001fe4000efc1270 */
[----:B------:R-:W-:Y:S01]  /*bc170*/  PRMT R2, R19, 0x7772, RZ ;  /* 0x0000777213027816 */ /* 0x000fe200000000ff */
[----:B------:R-:W0:Y:S01]  /*bc180*/  LDCU UR5, c[0x0][0x398] ;  /* 0x00007300ff0577ac */ /* 0x000e220008000800 */
[----:B------:R-:W4:Y:S04]  /*bc190*/  LDL.LU.64 R14, [R1+0xce8] ;  /* 0x000ce800010e7983 */ /* 0x000f280000300a00 */
[----:B------:R-:W4:Y:S05]  /*bc1a0*/  LDL.LU.64 R6, [R1+0xce0] ;  /* 0x000ce00001067983 */ /* 0x000f2a0000300a00 */
[----:B------:R1:W-:Y:S01]  /*bc1b0*/  @P6 STG.E.U8 desc[UR34][R4.64], R2 ;  /* 0x0000000204006986 */ /* 0x0003e2000c101122 */
[----:B------:R-:W-:Y:S01]  /*bc1c0*/  ISETP.LT.AND P6, PT, R3, UR32, !P5 ;  /* 0x0000002003007c0c */ /* 0x000fe2000efc1270 */
[----:B------:R-:W-:Y:S01]  /*bc1d0*/  VIADD R10, R10, 0x1b ;  /* 0x0000001b0a0a7836 */ /* 0x000fe20000000000 */
[----:B------:R-:W2:Y:S01]  /*bc1e0*/  LDCU.64 UR32, c[0x0][0x398] ;  /* 0x00007300ff2077ac */ /* 0x000ea20008000a00 */
[----:B-1----:R-:W-:-:S10]  /*bc1f0*/  PRMT R2, R19, 0x7773, RZ ;  /* 0x0000777313027816 */ /* 0x002fd400000000ff */
[----:B------:R1:W-:Y:S01]  /*bc200*/  @P6 STG.E.U8 desc[UR34][R8.64], R2 ;  /* 0x0000000208006986 */ /* 0x0003e2000c101122 */
[----:B0-----:R-:W-:Y:S01]  /*bc210*/  ISETP.LT.AND P6, PT, R26, UR5, !P5 ;  /* 0x000000051a007c0c */ /* 0x001fe2000efc1270 */
[----:B------:R-:W0:Y:S01]  /*bc220*/  LDCU UR5, c[0x0][0x398] ;  /* 0x00007300ff0577ac */ /* 0x000e220008000800 */
[C---:B-1----:R-:W-:Y:S02]  /*bc230*/  PRMT R2, R18.reuse, 0x7770, RZ ;  /* 0x0000777012027816 */ /* 0x042fe400000000ff */
[----:B------:R-:W-:Y:S01]  /*bc240*/  PRMT R4, R18, 0x7771, RZ ;  /* 0x0000777112047816 */ /* 0x000fe200000000ff */
[----:B------:R-:W4:Y:S08]  /*bc250*/  LDL.LU.64 R8, [R1+0xcb8] ;  /* 0x000cb80001087983 */ /* 0x000f300000300a00 */
[----:B------:R1:W-:Y:S01]  /*bc260*/  @P6 STG.E.U8 desc[UR34][R28.64], R2 ;  /* 0x000000021c006986 */ /* 0x0003e2000c101122 */
[----:B0-----:R-:W-:Y:S01]  /*bc270*/  ISETP.LT.AND P6, PT, R20, UR5, !P5 ;  /* 0x0000000514007c0c */ /* 0x001fe2000efc1270 */
[----:B------:R-:W0:Y:S02]  /*bc280*/  LDCU UR5, c[0x0][0x398] ;  /* 0x00007300ff0577ac */ /* 0x000e240008000800 */
[----:B-1----:R-:W4:Y:S04]  /*bc290*/  LDL.LU.64 R28, [R1+0xcb0] ;  /* 0x000cb000011c7983 */ /* 0x002f280000300a00 */
[----:B------:R-:W4:Y:S06]  /*bc2a0*/  LDL.LU R2, [R1+0x164] ;  /* 0x0001640001027983 */ /* 0x000f2c0000300800 */
[----:B--2---:R1:W-:Y:S01]  /*bc2b0*/  @P6 STG.E.U8 desc[UR34][R24.64], R4 ;  /* 0x0000000418006986 */ /* 0x0043e2000c101122 */
[----:B0-----:R-:W-:Y:S01]  /*bc2c0*/  ISETP.LT.AND P6, PT, R21, UR5, !P5 ;  /* 0x0000000515007c0c */ /* 0x001fe2000efc1270 */
[----:B------:R-:W0:Y:S01]  /*bc2d0*/  LDCU UR5, c[0x0][0x398] ;  /* 0x00007300ff0577ac */ /* 0x000e220008000800 */
[C---:B-1----:R-:W-:Y:S01]  /*bc2e0*/  PRMT R4, R18.reuse, 0x7772, RZ ;  /* 0x0000777212047816 */ /* 0x042fe200000000ff */
[----:B------:R-:W2:Y:S01]  /*bc2f0*/  LDL.LU.64 R24, [R1+0xca8] ;  /* 0x000ca80001187983 */ /* 0x000ea20000300a00 */
[----:B0-----:R-:W-:Y:S01]  /*bc300*/  ISETP.LT.AND P5, PT, R27, UR5, !P5 ;  /* 0x000000051b007c0c */ /* 0x001fe2000efa1270 */
[----:B------:R-:W0:Y:S08]  /*bc310*/  LDCU UR5, c[0x0][0x398] ;  /* 0x00007300ff0577ac */ /* 0x000e300008000800 */
[----:B---3--:R1:W-:Y:S02]  /*bc320*/  @P6 STG.E.U8 desc[UR34][R22.64], R4 ;  /* 0x0000000416006986 */ /* 0x0083e4000c101122 */
[----:B-1----:R-:W-:-:S02]  /*bc330*/  PRMT R4, R18, 0x7773, RZ ;  /* 0x0000777312047816 */ /* 0x002fc400000000ff */
[----:B------:R-:W3:Y:S04]  /*bc340*/  LDL.LU.64 R22, [R1+0xca0] ;  /* 0x000ca00001167983 */ /* 0x000ee80000300a00 */
[----:B------:R-:W2:Y:S04]  /*bc350*/  LDL.LU.64 R18, [R1+0xc98] ;  /* 0x000c980001127983 */ /* 0x000ea80000300a00 */
[----:B----4-:R1:W-:Y:S04]  /*bc360*/  @P5 STG.E.U8 desc[UR34][R16.64], R4 ;  /* 0x0000000410005986 */ /* 0x0103e8000c101122 */
[----:B-1----:R-:W4:Y:S01]  /*bc370*/  LDL.LU.64 R16, [R1+0x3ed0] ;  /* 0x003ed00001107983 */ /* 0x002f220000300a00 */
[----:B------:R-:W-:-:S03]  /*bc380*/  ISETP.GE.AND P5, PT, R10, UR55, PT ;  /* 0x000000370a007c0c */ /* 0x000fc6000bfa6270 */
[----:B------:R-:W2:Y:S01]  /*bc390*/  LDL.LU R4, [R1+0x3d0] ;  /* 0x0003d00001047983 */ /* 0x000ea20000300800 */
[----:B0-----:R-:W-:Y:S01]  /*bc3a0*/  ISETP.LT.AND P6, PT, R12, UR5, !P5 ;  /* 0x000000050c007c0c */ /* 0x001fe2000efc1270 */
[----:B------:R-:W0:Y:S01]  /*bc3b0*/  LDCU UR5, c[0x0][0x398] ;  /* 0x00007300ff0577ac */ /* 0x000e220008000800 */
[----:B----4-:R-:W-:-:S11]  /*bc3c0*/  PRMT R5, R16, 0x7770, RZ ;  /* 0x0000777010057816 */ /* 0x010fd600000000ff */
        /* <DEDUP_REMOVED lines=8> */
[----:B------:R1:W-:Y:S01]  /*bc450*/  @P6 STG.E.U8 desc[UR34][R8.64], R5 ;  /* 0x0000000508006986 */ /* 0x0003e2000c101122 */
[----:B------:R-:W-:Y:S02]  /*bc460*/  ISETP.LT.AND P6, PT, R3, UR30, !P5 ;  /* 0x0000001e03007c0c */ /* 0x000fe4000efc1270 */
[----:B--2---:R-:W-:Y:S01]  /*bc470*/  LOP3.LUT R4, R4, 0xffffffef, RZ, 0xc0, !PT ;  /* 0xffffffef04047812 */ /* 0x004fe200078ec0ff */
[----:B------:R-:W2:Y:S01]  /*bc480*/  LDCU.64 UR30, c[0x0][0x398] ;  /* 0x00007300ff1e77ac */ /* 0x000ea20008000a00 */
[----:B-1----:R-:W-:Y:S02]  /*bc490*/  PRMT R5, R16, 0x7773, RZ ;  /* 0x0000777310057816 */ /* 0x002fe400000000ff */
[----:B------:R-:W4:Y:S07]  /*bc4a0*/  LDL.LU R16, [R1+0x3ecc] ;  /* 0x003ecc0001107983 */ /* 0x000f2e0000300800 */
[----:B------:R1:W-:Y:S01]  /*bc4b0*/  @P6 STG.E.U8 desc[UR34][R28.64], R5 ;  /* 0x000000051c006986 */ /* 0x0003e2000c101122 */
[----:B0-----:R-:W-:Y:S01]  /*bc4c0*/  ISETP.LT.AND P6, PT, R26, UR5, !P5 ;  /* 0x000000051a007c0c */ /* 0x001fe2000efc1270 */
[----:B------:R-:W0:Y:S02]  /*bc4d0*/  LDCU UR5, c[0x0][0x398] ;  /* 0x00007300ff0577ac */ /* 0x000e240008000800 */
[----:B------:R-:W2:Y:S04]  /*bc4e0*/  LDL.LU.64 R14, [R1+0xc70] ;  /* 0x000c7000010e7983 */ /* 0x000ea80000300a00 */
[----:B------:R-:W4:Y:S01]  /*bc4f0*/  LDL.LU.64 R6, [R1+0xc68] ;  /* 0x000c680001067983 */ /* 0x000f220000300a00 */
[----:B-1----:R-:W-:-:S05]  /*bc500*/  PRMT R5, R2, 0x7770, RZ ;  /* 0x0000777002057816 */ /* 0x002fca00000000ff */
[----:B------:R1:W-:Y:S01]  /*bc510*/  @P6 STG.E.U8 desc[UR34][R24.64], R5 ;  /* 0x0000000518006986 */ /* 0x0003e2000c101122 */
[----:B0-----:R-:W-:Y:S01]  /*bc520*/  ISETP.LT.AND P6, PT, R20, UR5, !P5 ;  /* 0x0000000514007c0c */ /* 0x001fe2000efc1270 */
[----:B------:R-:W0:Y:S01]  /*bc530*/  LDCU UR5, c[0x0][0x398] ;  /* 0x00007300ff0577ac */ /* 0x000e220008000800 */
[C---:B-1----:R-:W-:Y:S01]  /*bc540*/  PRMT R5, R2.reuse, 0x7771, RZ ;  /* 0x0000777102057816 */ /* 0x042fe200000000ff */
[----:B------:R-:W4:Y:S04]  /*bc550*/  LDL.LU.64 R24, [R1+0xc60] ;  /* 0x000c600001187983 */ /* 0x000f280000300a00 */
[----:B------:R-:W4:Y:S06]  /*bc560*/  LDL.LU.64 R8, [R1+0xc38] ;  /* 0x000c380001087983 */ /* 0x000f2c0000300a00 */
[----:B---3--:R1:W-:Y:S01]  /*bc570*/  @P6 STG.E.U8 desc[UR34][R22.64], R5 ;  /* 0x0000000516006986 */ /* 0x0083e2000c101122 */
[----:B0-----:R-:W-:Y:S01]  /*bc580*/  ISETP.LT.AND P6, PT, R21, UR5, !P5 ;  /* 0x0000000515007c0c */ /* 0x001fe2000efc1270 */
[----:B------:R-:W0:Y:S01]  /*bc590*/  LDCU UR5, c[0x0][0x398] ;  /* 0x00007300ff0577ac */ /* 0x000e220008000800 */
[----:B-1----:R-:W-:-:S11]  /*bc5a0*/  PRMT R5, R2, 0x7772, RZ ;  /* 0x0000777202057816 */ /* 0x002fd600000000ff */
[----:B------:R1:W-:Y:S04]  /*bc5b0*/  @P6 STG.E.U8 desc[UR34][R18.64], R5 ;  /* 0x0000000512006986 */ /* 0x0003e8000c101122 */
[----:B-1----:R-:W3:Y:S04]  /*bc5c0*/  LDL.LU R18, [R1+0x198] ;  /* 0x0001980001127983 */ /* 0x002ee80000300800 */
[----:B------:R-:W4:Y:S04]  /*bc5d0*/  LDL.LU.64 R22, [R1+0xc30] ;  /* 0x000c300001167983 */ /* 0x000f280000300a00 */
[----:B------:R-:W4:Y:S04]  /*bc5e0*/  LDL.LU.64 R20, [R1+0xc28] ;  /* 0x000c280001147983 */ /* 0x000f280000300a00 */
[----:B------:R-:W4:Y:S04]  /*bc5f0*/  LDL.LU.64 R28, [R1+0xc20] ;  /* 0x000c2000011c7983 */ /* 0x000f280000300a00 */
[----:B------:R-:W4:Y:S01]  /*bc600*/  LDL.LU R19, [R1+0x188] ;  /* 0x0001880001137983 */ /* 0x000f220000300800 */
[----:B0-----:R-:W-:Y:S01]  /*bc610*/  ISETP.LT.AND P5, PT, R27, UR5, !P5 ;  /* 0x000000051b007c0c */ /* 0x001fe2000efa1270 */
[----:B------:R-:W0:Y:S01]  /*bc620*/  LDCU UR5, c[0x0][0x398] ;  /* 0x00007300ff0577ac */ /* 0x000e220008000800 */
[----:B------:R-:W-:Y:S01]  /*bc630*/  PRMT R2, R2, 0x7773, RZ ;  /* 0x0000777302027816 */ /* 0x000fe200000000ff */
[----:B------:R-:W4:Y:S10]  /*bc640*/  LDL.LU.64 R26, [R1+0xc18] ;  /* 0x000c1800011a7983 */ /* 0x000f340000300a00 */
[----:B--2---:R3:W-:Y:S01]  /*bc650*/  @P5 STG.E.U8 desc[UR34][R14.64], R2 ;  /* 0x000000020e005986 */ /* 0x0047e2000c101122 */
[----:B0-----:R-:W-:Y:S01]  /*bc660*/  ISETP.LT.AND P5, PT, R12, UR5, !P4 ;  /* 0x000000050c007c0c */ /* 0x001fe2000e7a1270 */
[----:B------:R-:W0:Y:S01]  /*bc670*/  LDCU UR5, c[0x0][0x398] ;  /* 0x00007300ff0577ac */ /* 0x000e220008000800 */
[----:B---3--:R-:W-:-:S11]  /*bc680*/  PRMT R2, R18, 0x7770, RZ ;  /* 0x0000777012027816 */ /* 0x008fd600000000ff */
[----:B----4-:R1:W-:Y:S01]  /*bc690*/  @P5 STG.E.U8 desc[UR34][R6.64], R2 ;  /* 0x0000000206005986 */ /* 0x0103e2000c101122 */
[----:B0-----:R-:W-:Y:S01]  /*bc6a0*/  ISETP.LT.AND P5, PT, R13, UR5, !P4 ;  /* 0x000000050d007c0c */ /* 0x001fe2000e7a1270 */
[----:B------:R-:W0:Y:S02]  /*bc6b0*/  LDCU UR5, c[0x0][0x398] ;  /* 0x00007300ff0577ac */ /* 0x000e240008000800 */
[----:B------:R-:W2:Y:S01]  /*bc6c0*/  LDL.LU.64 R12, [R1+0xbf8] ;  /* 0x000bf800010c7983 */ /* 0x000ea20000300a00 */
[----:B-1----:R-:W-:-:S09]  /*bc6d0*/  PRMT R2, R18, 0x7771, RZ ;  /* 0x0000777112027816 */ /* 0x002fd200000000ff */
[----:B------:R1:W-:Y:S01]  /*bc6e0*/  @P5 STG.E.U8 desc[UR34][R24.64], R2 ;  /* 0x0000000218005986 */ /* 0x0003e2000c101122 */
[----:B0-----:R-:W-:Y:S02]  /*bc6f0*/  ISETP.LT.AND P5, PT, R11, UR5, !P4 ;  /* 0x000000050b007c0c */ /* 0x001fe4000e7a1270 */
[----:B------:R-:W-:Y:S02]  /*bc700*/  ISETP.LT.AND P4, PT, R3, UR24, !P4 ;  /* 0x0000001803007c0c */ /* 0x000fe4000e781270 */
[----:B------:R-:W-:Y:S01]  /*bc710*/  LOP3.LUT P6, RZ, R16, 0x10000, RZ, 0xc0, !PT ;  /* 0x0001000010ff7812 */ /* 0x000fe200078cc0ff */
[----:B------:R-:W0:Y:S01]  /*bc720*/  LDCU.64 UR24, c[0x0][0x398] ;  /* 0x00007300ff1877ac */ /* 0x000e220008000a00 */
[----:B------:R-:W3:Y:S01]  /*bc730*/  LDCU UR5, c[0x0][0x39c] ;  /* 0x00007380ff0577ac */ /* 0x000ee20008000800 */
[C---:B-1----:R-:W-:Y:S01]  /*bc740*/  PRMT R2, R18.reuse, 0x7772, RZ ;  /* 0x0000777212027816 */ /* 0x042fe200000000ff */
[----:B------:R-:W4:Y:S05]  /*bc750*/  LDL.LU.64 R24, [R1+0xbf0] ;  /* 0x000bf00001187983 */ /* 0x000f2a0000300a00 */
[----:B------:R1:W-:Y:S02]  /*bc760*/  @P5 STG.E.U8 desc[UR34][R8.64], R2 ;  /* 0x0000000208005986 */ /* 0x0003e4000c101122 */
[----:B-1----:R-:W-:-:S05]  /*bc770*/  PRMT R2, R18, 0x7773, RZ ;  /* 0x0000777312027816 */ /* 0x002fca00000000ff */
[----:B------:R1:W-:Y:S02]  /*bc780*/  @P4 STG.E.U8 desc[UR34][R22.64], R2 ;  /* 0x0000000216004986 */ /* 0x0003e4000c101122 */
[----:B-1----:R-:W-:Y:S02]  /*bc790*/  PRMT R2, R19, 0x7770, RZ ;  /* 0x0000777013027816 */ /* 0x002fe400000000ff */
[----:B------:R-:W2:Y:S04]  /*bc7a0*/  LDL.LU.64 R22, [R1+0xbe8] ;  /* 0x000be80001167983 */ /* 0x000ea80000300a00 */
[----:B------:R1:W-:Y:S04]  /*bc7b0*/  @P3 STG.E.U8 desc[UR34][R20.64], R2 ;  /* 0x0000000214003986 */ /* 0x0003e8000c101122 */
[----:B-1----:R-:W2:Y:S04]  /*bc7c0*/  LDL.LU.64 R20, [R1+0xbd0] ;  /* 0x000bd00001147983 */ /* 0x002ea80000300a00 */
[----:B------:R-:W2:Y:S04]  /*bc7d0*/  LDL.LU R18, [R1+0x168] ;  /* 0x0001680001127983 */ /* 0x000ea80000300800 */
[----:B------:R-:W2:Y:S04]  /*bc7e0*/  LDL.LU.64 R14, [R1+0xbb8] ;  /* 0x000bb800010e7983 */ /* 0x000ea80000300a00 */
[----:B--2---:R1:W-:Y:S04]  /*bc7f0*/  STL.64 [R1+0x3eb8], R14 ;  /* 0x003eb80e01007387 */ /* 0x0043e80000100a00 */
[----:B-1----:R-:W2:Y:S01]  /*bc800*/  LDL.LU.64 R14, [R1+0xbc0] ;  /* 0x000bc000010e7983 */ /* 0x002ea20000300a00 */
[----:B------:R-:W-:-:S02]  /*bc810*/  @P6 LOP3.LUT R4, R4, 0x10, RZ, 0xfc, !PT ;  /* 0x0000001004046812 */ /* 0x000fc400078efcff */
[----:B------:R-:W-:Y:S02]  /*bc820*/  LOP3.LUT P6, RZ, R16, 0x400, RZ, 0xc0, !PT ;  /* 0x0000040010ff7812 */ /* 0x000fe400078cc0ff */
[----:B------:R-:W-:-:S11]  /*bc830*/  LOP3.LUT R4, R4, 0xffffffdf, RZ, 0xc0, !PT ;  /* 0xffffffdf04047812 */ /* 0x000fd600078ec0ff */
[----:B------:R-:W-:Y:S02]  /*bc840*/  @P6 LOP3.LUT R4, R4, 0x20, RZ, 0xfc, !PT ;  /* 0x0000002004046812 */ /* 0x000fe400078efcff */
        /* <DEDUP_REMOVED lines=12> */
[----:B------:R-:W-:Y:S01]  /*bc910*/  LOP3.LUT P6, RZ, R16, 0x8, RZ, 0xc0, !PT ;  /* 0x0000000810ff7812 */ /* 0x000fe200078cc0ff */
[----:B--2---:R1:W-:Y:S04]  /*bc920*/  STL.64 [R1+0x3ec0], R14 ;  /* 0x003ec00e01007387 */ /* 0x0043e80000100a00 */
[----:B-1----:R-:W2:Y:S01]  /*bc930*/  LDL.LU.64 R14, [R1+0xbc8] ;  /* 0x000bc800010e7983 */ /* 0x002ea20000300a00 */
[----:B------:R-:W-:Y:S02]  /*bc940*/  LOP3.LUT R4, R4, 0xfffffbff, RZ, 0xc0, !PT ;  /* 0xfffffbff04047812 */ /* 0x000fe400078ec0ff */
[----:B------:R-:W-:Y:S01]  /*bc950*/  PRMT R2, R19, 0x7771, RZ ;  /* 0x0000777113027816 */ /* 0x000fe200000000ff */
[----:B------:R-:W3:Y:S04]  /*bc960*/  LDL.LU.64 R6, [R1+0xbb0] ;  /* 0x000bb00001067983 */ /* 0x000ee80000300a00 */
[----:B------:R-:W3:Y:S01]  /*bc970*/  LDL.LU.64 R10, [R1+0xb90] ;  /* 0x000b9000010a7983 */ /* 0x000ee20000300a00 */
[----:B------:R-:W-:-:S02]  /*bc980*/  @P6 LOP3.LUT R4, R4, 0x400, RZ, 0xfc, !PT ;  /* 0x0000040004046812 */ /* 0x000fc400078efcff */
[----:B------:R-:W-:Y:S01]  /*bc990*/  LOP3.LUT P6, RZ, R16, 0x4, RZ, 0xc0, !PT ;  /* 0x0000000410ff7812 */ /* 0x000fe200078cc0ff */
[----:B------:R1:W-:Y:S04]  /*bc9a0*/  @P2 STG.E.U8 desc[UR34][R28.64], R2 ;  /* 0x000000021c002986 */ /* 0x0003e8000c101122 */
[----:B------:R-:W3:Y:S01]  /*bc9b0*/  LDL.LU.64 R8, [R1+0xb88] ;  /* 0x000b880001087983 */ /* 0x000ee20000300a00 */
[----:B------:R-:W-:Y:S02]  /*bc9c0*/  LOP3.LUT R4, R4, 0xfffff7ff, RZ, 0xc0, !PT ;  /* 0xfffff7ff04047812 */ /* 0x000fe400078ec0ff */
[----:B-1----:R-:W-:-:S05]  /*bc9d0*/  PRMT R2, R19, 0x7772, RZ ;  /* 0x0000777213027816 */ /* 0x002fca00000000ff */
[----:B------:R-:W-:Y:S02]  /*bc9e0*/  @P6 LOP3.LUT R4, R4, 0x800, RZ, 0xfc, !PT ;  /* 0x0000080004046812 */ /* 0x000fe400078efcff */
[----:B------:R-:W-:Y:S01]  /*bc9f0*/  LOP3.LUT P6, RZ, R16, 0x2, RZ, 0xc0, !PT ;  /* 0x0000000210ff7812 */ /* 0x000fe200078cc0ff */
[----:B------:R-:W3:Y:S04]  /*bca00*/  LDL.LU.64 R28, [R1+0xb80] ;  /* 0x000b8000011c7983 */ /* 0x000ee80000300a00 */
[----:B------:R1:W-:Y:S02]  /*bca10*/  @P1 STG.E.U8 desc[UR34][R26.64], R2 ;  /* 0x000000021a001986 */ /* 0x0003e4000c101122 */
[----:B-1----:R-:W-:Y:S02]  /*bca20*/  PRMT R2, R19, 0x7773, RZ ;  /* 0x0000777313027816 */ /* 0x002fe400000000ff */
[----:B------:R-:W3:Y:S04]  /*bca30*/  LDL.LU.64 R26, [R1+0xb68] ;  /* 0x000b6800011a7983 */ /* 0x000ee80000300a00 */
[----:B------:R1:W-:Y:S02]  /*bca40*/  @P0 STG.E.U8 desc[UR34][R12.64], R2 ;  /* 0x000000020c000986 */ /* 0x0003e4000c101122 */
[----:B-1----:R-:W-:-:S02]  /*bca50*/  PRMT R2, R17, 0x7770, RZ ;  /* 0x0000777011027816 */ /* 0x002fc400000000ff */
[----:B------:R-:W3:Y:S04]  /*bca60*/  LDL.LU.64 R12, [R1+0xb60] ;  /* 0x000b6000010c7983 */ /* 0x000ee80000300a00 */
[----:B------:R-:W3:Y:S04]  /*bca70*/  LDL.LU R19, [R1+0x18c] ;  /* 0x00018c0001137983 */ /* 0x000ee80000300800 */
[----:B----4-:R1:W-:Y:S01]  /*bca80*/  @P6 STG.E.U8 desc[UR34][R24.64], R2 ;  /* 0x0000000218006986 */ /* 0x0103e2000c101122 */
[C---:B------:R-:W-:Y:S02]  /*bca90*/  LOP3.LUT P6, RZ, R4.reuse, 0x800, RZ, 0xc0, !PT ;  /* 0x0000080004ff7812 */ /* 0x040fe400078cc0ff */
[----:B-1----:R-:W-:Y:S01]  /*bcaa0*/  PRMT R2, R17, 0x7771, RZ ;  /* 0x0000777111027816 */ /* 0x002fe200000000ff */
[----:B------:R-:W4:Y:S10]  /*bcab0*/  LDL.LU.64 R24, [R1+0xb58] ;  /* 0x000b580001187983 */ /* 0x000f340000300a00 */
[----:B------:R1:W-:Y:S01]  /*bcac0*/  @P6 STG.E.U8 desc[UR34][R22.64], R2 ;  /* 0x0000000216006986 */ /* 0x0003e2000c101122 */
[----:B------:R-:W-:-:S02]  /*bcad0*/  LOP3.LUT P6, RZ, R4, 0x400, RZ, 0xc0, !PT ;  /* 0x0000040004ff7812 */ /* 0x000fc400078cc0ff */
[----:B-1----:R-:W-:Y:S01]  /*bcae0*/  PRMT R2, R17, 0x7772, RZ ;  /* 0x0000777211027816 */ /* 0x002fe200000000ff */
[----:B------:R-:W3:Y:S10]  /*bcaf0*/  LDL.LU.64 R22, [R1+0xb50] ;  /* 0x000b500001167983 */ /* 0x000ef40000300a00 */
[----:B------:R1:W-:Y:S01]  /*bcb00*/  @P6 STG.E.U8 desc[UR34][R20.64], R2 ;  /* 0x0000000214006986 */ /* 0x0003e2000c101122 */
[----:B------:R-:W-:-:S02]  /*bcb10*/  LOP3.LUT P6, RZ, R4, 0x200, RZ, 0xc0, !PT ;  /* 0x0000020004ff7812 */ /* 0x000fc400078cc0ff */
[----:B-1----:R-:W-:Y:S01]  /*bcb20*/  PRMT R2, R17, 0x7773, RZ ;  /* 0x0000777311027816 */ /* 0x002fe200000000ff */
[----:B------:R-:W3:Y:S04]  /*bcb30*/  LDL.LU.64 R20, [R1+0xb48] ;  /* 0x000b480001147983 */ /* 0x000ee80000300a00 */
[----:B------:R-:W3:Y:S06]  /*bcb40*/  LDL.LU R17, [R1+0x3ec8] ;  /* 0x003ec80001117983 */ /* 0x000eec0000300800 */
[----:B--2---:R1:W-:Y:S04]  /*bcb50*/  @P6 STG.E.U8 desc[UR34][R14.64], R2 ;  /* 0x000000020e006986 */ /* 0x0043e8000c101122 */
[----:B-1----:R-:W2:Y:S01]  /*bcb60*/  LDL.LU.64 R14, [R1+0x3ec0] ;  /* 0x003ec000010e7983 */ /* 0x002ea20000300a00 */
[----:B------:R-:W-:-:S02]  /*bcb70*/  LOP3.LUT P6, RZ, R4, 0x100, RZ, 0xc0, !PT ;  /* 0x0000010004ff7812 */ /* 0x000fc400078cc0ff */
[----:B------:R-:W-:-:S11]  /*bcb80*/  PRMT R2, R18, 0x7770, RZ ;  /* 0x0000777012027816 */ /* 0x000fd600000000ff */
[----:B--2---:R1:W-:Y:S04]  /*bcb90*/  @P6 STG.E.U8 desc[UR34][R14.64], R2 ;  /* 0x000000020e006986 */ /* 0x0043e8000c101122 */
[----:B-1----:R-:W2:Y:S01]  /*bcba0*/  LDL.LU.64 R14, [R1+0x3eb8] ;  /* 0x003eb800010e7983 */ /* 0x002ea20000300a00 */
[----:B------:R-:W-:Y:S02]  /*bcbb0*/  LOP3.LUT P6, RZ, R4, 0x80, RZ, 0xc0, !PT ;  /* 0x0000008004ff7812 */ /* 0x000fe400078cc0ff */
[----:B------:R-:W-:Y:S02]  /*bcbc0*/  PRMT R2, R18, 0x7771, RZ ;  /* 0x0000777112027816 */ /* 0x000fe400000000ff */
[C---:B------:R-:W-:Y:S02]  /*bcbd0*/  LOP3.LUT P1, RZ, R16.reuse, 0x800, RZ, 0xc0, !PT ;  /* 0x0000080010ff7812 */ /* 0x040fe4000782c0ff */
[----:B------:R-:W-:-:S02]  /*bcbe0*/  LOP3.LUT P2, RZ, R16, 0x1000, RZ, 0xc0, !PT ;  /* 0x0000100010ff7812 */ /* 0x000fc4000784c0ff */
[C---:B------:R-:W-:Y:S02]  /*bcbf0*/  LOP3.LUT P3, RZ, R16.reuse, 0x2000, RZ, 0xc0, !PT ;  /* 0x0000200010ff7812 */ /* 0x040fe4000786c0ff */
[C---:B------:R-:W-:Y:S02]  /*bcc00*/  LOP3.LUT P4, RZ, R16.reuse, 0x4000, RZ, 0xc0, !PT ;  /* 0x0000400010ff7812 */ /* 0x040fe4000788c0ff */
[C---:B------:R-:W-:Y:S02]  /*bcc10*/  LOP3.LUT P5, RZ, R16.reuse, 0x8000, RZ, 0xc0, !PT ;  /* 0x0000800010ff7812 */ /* 0x040fe400078ac0ff */
[----:B------:R-:W-:Y:S01]  /*bcc20*/  LOP3.LUT P0, RZ, R16, 0x20000, RZ, 0xc0, !PT ;  /* 0x0002000010ff7812 */ /* 0x000fe2000780c0ff */
[----:B--2---:R1:W-:Y:S01]  /*bcc30*/  @P6 STG.E.U8 desc[UR34][R14.64], R2 ;  /* 0x000000020e006986 */ /* 0x0043e2000c101122 */
[----:B------:R-:W-:Y:S02]  /*bcc40*/  LOP3.LUT P6, RZ, R4, 0x40, RZ, 0xc0, !PT ;  /* 0x0000004004ff7812 */ /* 0x000fe400078cc0ff */
[----:B-1----:R-:W-:-:S11]  /*bcc50*/  PRMT R2, R18, 0x7772, RZ ;  /* 0x0000777212027816 */ /* 0x002fd600000000ff */
[----:B---3--:R1:W-:Y:S01]  /*bcc60*/  @P6 STG.E.U8 desc[UR34][R6.64], R2 ;  /* 0x0000000206006986 */ /* 0x0083e2000c101122 */
[----:B------:R-:W-:Y:S02]  /*bcc70*/  LOP3.LUT P6, RZ, R4, 0x20, RZ, 0xc0, !PT ;  /* 0x0000002004ff7812 */ /* 0x000fe400078cc0ff */
[----:B-1----:R-:W-:-:S11]  /*bcc80*/  PRMT R2, R18, 0x7773, RZ ;  /* 0x0000777312027816 */ /* 0x002fd600000000ff */
[----:B------:R1:W-:Y:S02]  /*bcc90*/  @P6 STG.E.U8 desc[UR34][R10.64], R2 ;  /* 0x000000020a006986 */ /* 0x0003e4000c101122 */
[----:B-1----:R-:W-:-:S05]  /*bcca0*/  PRMT R2, R17, 0x7770, RZ ;  /* 0x0000777011027816 */ /* 0x002fca00000000ff */
[----:B------:R1:W-:Y:S02]  /*bccb0*/  @P1 STG.E.U8 desc[UR34][R8.64], R2 ;  /* 0x0000000208001986 */ /* 0x0003e4000c101122 */
[----:B-1----:R-:W-:-:S05]  /*bccc0*/  PRMT R2, R17, 0x7771, RZ ;  /* 0x0000777111027816 */ /* 0x002fca00000000ff */
[----:B------:R1:W-:Y:S01]  /*bccd0*/  @P2 STG.E.U8 desc[UR34][R28.64], R2 ;  /* 0x000000021c002986 */ /* 0x0003e2000c101122 */
[----:B------:R-:W-:Y:S02]  /*bcce0*/  LOP3.LUT P6, RZ, R4, 0x10, RZ, 0xc0, !PT ;  /* 0x0000001004ff7812 */ /* 0x000fe400078cc0ff */
[----:B-1----:R-:W-:-:S05]  /*bccf0*/  PRMT R2, R17, 0x7772, RZ ;  /* 0x0000777211027816 */ /* 0x002fca00000000ff */
[----:B------:R1:W-:Y:S02]  /*bcd00*/  @P3 STG.E.U8 desc[UR34][R26.64], R2 ;  /* 0x000000021a003986 */ /* 0x0003e4000c101122 */
[----:B-1----:R-:W-:Y:S02]  /*bcd10*/  PRMT R2, R17, 0x7773, RZ ;  /* 0x0000777311027816 */ /* 0x002fe400000000ff */
[----:B------:R-:W2:Y:S04]  /*bcd20*/  LDL.LU R17, [R1+0x3eb0] ;  /* 0x003eb00001117983 */ /* 0x000ea80000300800 */
[----:B------:R1:W-:Y:S02]  /*bcd30*/  @P4 STG.E.U8 desc[UR34][R12.64], R2 ;  /* 0x000000020c004986 */ /* 0x0003e4000c101122 */
[----:B-1----:R-:W-:-:S05]  /*bcd40*/  PRMT R2, R19, 0x7770, RZ ;  /* 0x0000777013027816 */ /* 0x002fca00000000ff */
[----:B----4-:R1:W-:Y:S02]  /*bcd50*/  @P5 STG.E.U8 desc[UR34][R24.64], R2 ;  /* 0x0000000218005986 */ /* 0x0103e4000c101122 */
[----:B-1----:R-:W-:-:S05]  /*bcd60*/  PRMT R2, R19, 0x7771, RZ ;  /* 0x0000777113027816 */ /* 0x002fca00000000ff */
[----:B------:R1:W-:Y:S02]  /*bcd70*/  @P6 STG.E.U8 desc[UR34][R22.64], R2 ;  /* 0x0000000216006986 */ /* 0x0003e4000c101122 */
[----:B-1----:R-:W-:Y:S02]  /*bcd80*/  PRMT R2, R19, 0x7772, RZ ;  /* 0x0000777213027816 */ /* 0x002fe400000000ff */
[----:B------:R-:W3:Y:S04]  /*bcd90*/  LDL.LU.64 R22, [R1+0xb40] ;  /* 0x000b400001167983 */ /* 0x000ee80000300a00 */
[----:B------:R1:W-:Y:S04]  /*bcda0*/  @P0 STG.E.U8 desc[UR34][R20.64], R2 ;  /* 0x0000000214000986 */ /* 0x0003e8000c101122 */
[----:B-1----:R-:W4:Y:S04]  /*bcdb0*/  LDL.LU.64 R20, [R1+0xb38] ;  /* 0x000b380001147983 */ /* 0x002f280000300a00 */
[----:B------:R-:W2:Y:S04]  /*bcdc0*/  LDL.LU.64 R26, [R1+0xb30] ;  /* 0x000b3000011a7983 */ /* 0x000ea80000300a00 */
[----:B------:R-:W2:Y:S04]  /*bcdd0*/  LDL.LU.64 R12, [R1+0xb08] ;  /* 0x000b0800010c7983 */ /* 0x000ea80000300a00 */
[----:B------:R-:W2:Y:S01]  /*bcde0*/  LDL.LU R18, [R1+0x17c] ;  /* 0x00017c0001127983 */ /* 0x000ea20000300800 */
[----:B------:R-:W-:-:S02]  /*bcdf0*/  LOP3.LUT P4, RZ, R16, 0x40000, RZ, 0xc0, !PT ;  /* 0x0004000010ff7812 */ /* 0x000fc4000788c0ff */
[----:B------:R-:W-:Y:S02]  /*bce00*/  LOP3.LUT P5, RZ, R16, 0x80000, RZ, 0xc0, !PT ;  /* 0x0008000010ff7812 */ /* 0x000fe400078ac0ff */
[----:B------:R-:W-:Y:S01]  /*bce10*/  PRMT R2, R19, 0x7773, RZ ;  /* 0x0000777313027816 */ /* 0x000fe200000000ff */
[----:B------:R-:W4:Y:S04]  /*bce20*/  LDL.LU.64 R24, [R1+0xb00] ;  /* 0x000b000001187983 */ /* 0x000f280000300a00 */
[----:B------:R-:W4:Y:S04]  /*bce30*/  LDL.LU R5, [R1+0x16c] ;  /* 0x00016c0001057983 */ /* 0x000f280000300800 */
[----:B---3--:R1:W-:Y:S04]  /*bce40*/  @P4 STG.E.U8 desc[UR34][R22.64], R2 ;  /* 0x0000000216004986 */ /* 0x0083e8000c101122 */
[----:B-1----:R-:W3:Y:S01]  /*bce50*/  LDL.LU.64 R22, [R1+0xaf8] ;  /* 0x000af80001167983 */ /* 0x002ee20000300a00 */
[----:B--2---:R-:W-:-:S05]  /*bce60*/  PRMT R2, R18, 0x7770, RZ ;  /* 0x0000777012027816 */ /* 0x004fca00000000ff */
[----:B----4-:R1:W-:Y:S04]  /*bce70*/  @P5 STG.E.U8 desc[UR34][R20.64], R2 ;  /* 0x0000000214005986 */ /* 0x0103e8000c101122 */
[----:B-1----:R-:W2:Y:S04]  /*bce80*/  LDL.LU.64 R20, [R1+0xaf0] ;  /* 0x000af00001147983 */ /* 0x002ea80000300a00 */
[----:B------:R-:W4:Y:S04]  /*bce90*/  LDL.LU R2, [R1+0x150] ;  /* 0x0001500001027983 */ /* 0x000f280000300800 */
[----:B------:R-:W2:Y:S04]  /*bcea0*/  LDL.LU.64 R14, [R1+0xab8] ;  /* 0x000ab800010e7983 */ /* 0x000ea80000300a00 */
[----:B--2---:R1:W-:Y:S04]  /*bceb0*/  STL.64 [R1+0x3e98], R14 ;  /* 0x003e980e01007387 */ /* 0x0043e80000100a00 */
[----:B-1----:R-:W2:Y:S01]  /*bcec0*/  LDL.LU.64 R14, [R1+0xac0] ;  /* 0x000ac000010e7983 */ /* 0x002ea20000300a00 */
[----:B------:R-:W-:-:S13]  /*bced0*/  LOP3.LUT P1, RZ, R16, 0x40000000, RZ, 0xc0, !PT ;  /* 0x4000000010ff7812 */ /* 0x000fda000782c0ff */
        /* <DEDUP_REMOVED lines=14> */
[----:B------:R-:W-:Y:S01]  /*bcfc0*/  LOP3.LUT R4, R4, 0xfffffffd, RZ, 0xc0, !PT ;  /* 0xfffffffd04047812 */ /* 0x000fe200078ec0ff */
[----:B--2---:R1:W-:Y:S04]  /*bcfd0*/  STL.64 [R1+0x3ea8], R14 ;  /* 0x003ea80e01007387 */ /* 0x0043e80000100a00 */
[----:B-1----:R-:W2:Y:S06]  /*bcfe0*/  LDL.LU.64 R14, [R1+0xae8] ;  /* 0x000ae800010e7983 */ /* 0x002eac0000300a00 */
[----:B------:R-:W-:-:S02]  /*bcff0*/  @P1 LOP3.LUT R4, R4, 0x2, RZ, 0xfc, !PT ;  /* 0x0000000204041812 */ /* 0x000fc400078efcff */
[C---:B------:R-:W-:Y:S02]  /*bd000*/  LOP3.LUT P1, RZ, R16.reuse, 0x1000000, RZ, 0xc0, !PT ;  /* 0x0100000010ff7812 */ /* 0x040fe4000782c0ff */
[C---:B------:R-:W-:Y:S02]  /*bd010*/  LOP3.LUT P6, RZ, R16.reuse, 0x100000, RZ, 0xc0, !PT ;  /* 0x0010000010ff7812 */ /* 0x040fe400078cc0ff */
[----:B------:R-:W-:Y:S02]  /*bd020*/  LOP3.LUT P0, RZ, R16, 0x200000, RZ, 0xc0, !PT ;  /* 0x0020000010ff7812 */ /* 0x000fe4000780c0ff */
[----:B------:R-:W-:Y:S02]  /*bd030*/  LOP3.LUT R4, R4, 0xfffffffb, RZ, 0xc0, !PT ;  /* 0xfffffffb04047812 */ /* 0x000fe400078ec0ff */
[----:B------:R-:W-:Y:S01]  /*bd040*/  PRMT R3, R18, 0x7771, RZ ;  /* 0x0000777112037816 */ /* 0x000fe200000000ff */
[----:B------:R-:W4:Y:S04]  /*bd050*/  LDL.LU.64 R6, [R1+0xab0] ;  /* 0x000ab00001067983 */ /* 0x000f280000300a00 */
[----:B------:R-:W4:Y:S04]  /*bd060*/  LDL.LU.64 R10, [R1+0xa78] ;  /* 0x000a7800010a7983 */ /* 0x000f280000300a00 */
[----:B------:R-:W4:Y:S04]  /*bd070*/  LDL.LU R19, [R1+0x140] ;  /* 0x0001400001137983 */ /* 0x000f280000300800 */
[----:B------:R-:W4:Y:S04]  /*bd080*/  LDL.LU.64 R8, [R1+0xa70] ;  /* 0x000a700001087983 */ /* 0x000f280000300a00 */
[----:B------:R-:W4:Y:S01]  /*bd090*/  LDL.LU.64 R28, [R1+0xa68] ;  /* 0x000a6800011c7983 */ /* 0x000f220000300a00 */
[----:B------:R-:W-:-:S02]  /*bd0a0*/  @P1 LOP3.LUT R4, R4, 0x4, RZ, 0xfc, !PT ;  /* 0x0000000404041812 */ /* 0x000fc400078efcff */
[----:B------:R-:W-:Y:S02]  /*bd0b0*/  LOP3.LUT P1, RZ, R16, 0x800000, RZ, 0xc0, !PT ;  /* 0x0080000010ff7812 */ /* 0x000fe4000782c0ff */
[----:B------:R-:W-:Y:S01]  /*bd0c0*/  LOP3.LUT R4, R4, 0xfffffff7, RZ, 0xc0, !PT ;  /* 0xfffffff704047812 */ /* 0x000fe200078ec0ff */
[----:B------:R1:W-:Y:S10]  /*bd0d0*/  @P6 STG.E.U8 desc[UR34][R26.64], R3 ;  /* 0x000000031a006986 */ /* 0x0003f4000c101122 */
[----:B------:R-:W-:-:S02]  /*bd0e0*/  @P1 LOP3.LUT R4, R4, 0x8, RZ, 0xfc, !PT ;  /* 0x0000000804041812 */ /* 0x000fc400078efcff */
[----:B------:R-:W-:Y:S02]  /*bd0f0*/  LOP3.LUT P1, RZ, R16, 0x400000, RZ, 0xc0, !PT ;  /* 0x0040000010ff7812 */ /* 0x000fe4000782c0ff */
[C---:B-1----:R-:W-:Y:S01]  /*bd100*/  PRMT R3, R18.reuse, 0x7772, RZ ;  /* 0x0000777212037816 */ /* 0x042fe200000000ff */
[----:B------:R-:W4:Y:S04]  /*bd110*/  LDL.LU.64 R26, [R1+0xa60] ;  /* 0x000a6000011a7983 */ /* 0x000f280000300a00 */
[----:B------:R1:W-:Y:S02]  /*bd120*/  @P0 STG.E.U8 desc[UR34][R12.64], R3 ;  /* 0x000000030c000986 */ /* 0x0003e4000c101122 */
[----:B-1----:R-:W-:Y:S02]  /*bd130*/  PRMT R3, R18, 0x7773, RZ ;  /* 0x0000777312037816 */ /* 0x002fe400000000ff */
[----:B------:R-:W4:Y:S04]  /*bd140*/  LDL.LU.64 R12, [R1+0xa58] ;  /* 0x000a5800010c7983 */ /* 0x000f280000300a00 */
[----:B------:R1:W-:Y:S01]  /*bd150*/  @P1 STG.E.U8 desc[UR34][R24.64], R3 ;  /* 0x0000000318001986 */ /* 0x0003e2000c101122 */
[----:B------:R-:W-:-:S02]  /*bd160*/  LOP3.LUT P1, RZ, R4, 0x8, RZ, 0xc0, !PT ;  /* 0x0000000804ff7812 */ /* 0x000fc4000782c0ff */
[----:B------:R-:W-:Y:S01]  /*bd170*/  PRMT R18, R5, 0x7770, RZ ;  /* 0x0000777005127816 */ /* 0x000fe200000000ff */
[----:B-1----:R-:W4:Y:S10]  /*bd180*/  LDL.LU R3, [R1+0x130] ;  /* 0x0001300001037983 */ /* 0x002f340000300800 */
[----:B---3--:R1:W-:Y:S01]  /*bd190*/  @P1 STG.E.U8 desc[UR34][R22.64], R18 ;  /* 0x0000001216001986 */ /* 0x0083e2000c101122 */
[----:B------:R-:W-:-:S03]  /*bd1a0*/  LOP3.LUT P1, RZ, R4, 0x4, RZ, 0xc0, !PT ;  /* 0x0000000404ff7812 */ /* 0x000fc6000782c0ff */
[----:B------:R-:W3:Y:S01]  /*bd1b0*/  LDL.LU.64 R24, [R1+0xa48] ;  /* 0x000a480001187983 */ /* 0x000ee20000300a00 */
[----:B-1----:R-:W-:-:S03]  /*bd1c0*/  PRMT R18, R5, 0x7771, RZ ;  /* 0x0000777105127816 */ /* 0x002fc600000000ff */
[----:B------:R-:W3:Y:S06]  /*bd1d0*/  LDL.LU.64 R22, [R1+0xa40] ;  /* 0x000a400001167983 */ /* 0x000eec0000300a00 */
[----:B------:R1:W-:Y:S01]  /*bd1e0*/  @P1 STG.E.U8 desc[UR34][R20.64], R18 ;  /* 0x0000001214001986 */ /* 0x0003e2000c101122 */
[C---:B------:R-:W-:Y:S02]  /*bd1f0*/  LOP3.LUT P1, RZ, R4.reuse, 0x2, RZ, 0xc0, !PT ;  /* 0x0000000204ff7812 */ /* 0x040fe4000782c0ff */
[----:B-1----:R-:W-:Y:S01]  /*bd200*/  PRMT R18, R5, 0x7772, RZ ;  /* 0x0000777205127816 */ /* 0x002fe200000000ff */
[----:B------:R-:W3:Y:S10]  /*bd210*/  LDL.LU.64 R20, [R1+0xa38] ;  /* 0x000a380001147983 */ /* 0x000ef40000300a00 */
[----:B--2---:R1:W-:Y:S04]  /*bd220*/  @P1 STG.E.U8 desc[UR34][R14.64], R18 ;  /* 0x000000120e001986 */ /* 0x0043e8000c101122 */
[----:B-1----:R-:W2:Y:S01]  /*bd230*/  LDL.LU.64 R14, [R1+0x3ea8] ;  /* 0x003ea800010e7983 */ /* 0x002ea20000300a00 */
[----:B------:R-:W-:-:S02]  /*bd240*/  LOP3.LUT P1, RZ, R4, 0x1, RZ, 0xc0, !PT ;  /* 0x0000000104ff7812 */ /* 0x000fc4000782c0ff */
[----:B------:R-:W-:Y:S01]  /*bd250*/  PRMT R4, R5, 0x7773, RZ ;  /* 0x0000777305047816 */ /* 0x000fe200000000ff */
[----:B------:R-:W3:Y:S10]  /*bd260*/  LDL.LU R18, [R1+0x3ea0] ;  /* 0x003ea00001127983 */ /* 0x000ef40000300800 */
[----:B--2---:R1:W-:Y:S04]  /*bd270*/  @P1 STG.E.U8 desc[UR34][R14.64], R4 ;  /* 0x000000040e001986 */ /* 0x0043e8000c101122 */
[----:B-1----:R-:W2:Y:S01]  /*bd280*/  LDL.LU.64 R14, [R1+0x3e98] ;  /* 0x003e9800010e7983 */ /* 0x002ea20000300a00 */
[----:B------:R-:W-:-:S02]  /*bd290*/  LOP3.LUT P1, RZ, R0, 0x80000000, RZ, 0xc0, !PT ;  /* 0x8000000000ff7812 */ /* 0x000fc4000782c0ff */
[----:B----4-:R-:W-:Y:S02]  /*bd2a0*/  PRMT R4, R2, 0x7770, RZ ;  /* 0x0000777002047816 */ /* 0x010fe400000000ff */
[----:B------:R-:W-:Y:S02]  /*bd2b0*/  LOP3.LUT P2, RZ, R16, 0x80000000, RZ, 0xc0, !PT ;  /* 0x8000000010ff7812 */ /* 0x000fe4000784c0ff */
[C---:B------:R-:W-:Y:S02]  /*bd2c0*/  LOP3.LUT P3, RZ, R17.reuse, 0x1, RZ, 0xc0, !PT ;  /* 0x0000000111ff7812 */ /* 0x040fe4000786c0ff */
[C---:B------:R-:W-:Y:S02]  /*bd2d0*/  LOP3.LUT P4, RZ, R17.reuse, 0x2, RZ, 0xc0, !PT ;  /* 0x0000000211ff7812 */ /* 0x040fe4000788c0ff */
[----:B------:R-:W-:-:S03]  /*bd2e0*/  LOP3.LUT P5, RZ, R17, 0x4, RZ, 0xc0, !PT ;  /* 0x0000000411ff7812 */ /* 0x000fc600078ac0ff */
[----:B--2---:R1:W-:Y:S01]  /*bd2f0*/  @P1 STG.E.U8 desc[UR34][R14.64], R4 ;  /* 0x000000040e001986 */ /* 0x0043e2000c101122 */
[----:B------:R-:W-:Y:S02]  /*bd300*/  LOP3.LUT P1, RZ, R0, 0x40000000, RZ, 0xc0, !PT ;  /* 0x4000000000ff7812 */ /* 0x000fe4000782c0ff */
[----:B-1----:R-:W-:-:S11]  /*bd310*/  PRMT R4, R2, 0x7771, RZ ;  /* 0x0000777102047816 */ /* 0x002fd600000000ff */
[----:B------:R1:W-:Y:S01]  /*bd320*/  @P1 STG.E.U8 desc[UR34][R6.64], R4 ;  /* 0x0000000406001986 */ /* 0x0003e2000c101122 */
[----:B------:R-:W-:Y:S02]  /*bd330*/  LOP3.LUT P1, RZ, R0, 0x20000000, RZ, 0xc0, !PT ;  /* 0x2000000000ff7812 */ /* 0x000fe4000782c0ff */
[----:B-1----:R-:W-:-:S11]  /*bd340*/  PRMT R4, R2, 0x7772, RZ ;  /* 0x0000777202047816 */ /* 0x002fd600000000ff */
[----:B------:R-:W-:Y:S01]  /*bd350*/  @P1 STG.E.U8 desc[UR34][R10.64], R4 ;  /* 0x000000040a001986 */ /* 0x000fe2000c101122 */
[----:B------:R-:W-:Y:S02]  /*bd360*/  LOP3.LUT P1, RZ, R0, 0x10000000, RZ, 0xc0, !PT ;  /* 0x1000000000ff7812 */ /* 0x000fe4000782c0ff */
[----:B------:R-:W-:-:S11]  /*bd370*/  PRMT R2, R2, 0x7773, RZ ;  /* 0x0000777302027816 */ /* 0x000fd600000000ff */
[----:B------:R1:W-:Y:S02]  /*bd380*/  @P1 STG.E.U8 desc[UR34][R8.64], R2 ;  /* 0x0000000208001986 */ /* 0x0003e4000c101122 */
[----:B-1----:R-:W-:-:S05]  /*bd390*/  PRMT R2, R19, 0x7770, RZ ;  /* 0x0000777013027816 */ /* 0x002fca00000000ff */
[----:B------:R1:W-:Y:S02]  /*bd3a0*/  @P2 STG.E.U8 desc[UR34][R28.64], R2 ;  /* 0x000000021c002986 */ /* 0x0003e4000c101122 */
[C---:B-1----:R-:W-:Y:S02]  /*bd3b0*/  PRMT R2, R19.reuse, 0x7771, RZ ;  /* 0x0000777113027816 */ /* 0x042fe400000000ff */
[----:B------:R-:W2:Y:S04]  /*bd3c0*/  LDL.LU.64 R28, [R1+0xa00] ;  /* 0x000a0000011c7983 */ /* 0x000ea80000300a00 */
[----:B------:R1:W-:Y:S02]  /*bd3d0*/  @P3 STG.E.U8 desc[UR34][R26.64], R2 ;  /* 0x000000021a003986 */ /* 0x0003e4000c101122 */
[----:B-1----:R-:W-:-:S05]  /*bd3e0*/  PRMT R2, R19, 0x7772, RZ ;  /* 0x0000777213027816 */ /* 0x002fca00000000ff */
[----:B------:R1:W-:Y:S02]  /*bd3f0*/  @P4 STG.E.U8 desc[UR34][R12.64], R2 ;  /* 0x000000020c004986 */ /* 0x0003e4000c101122 */
[----:B-1----:R-:W-:-:S05]  /*bd400*/  PRMT R2, R19, 0x7773, RZ ;  /* 0x0000777313027816 */ /* 0x002fca00000000ff */
[----:B---3--:R1:W-:Y:S04]  /*bd410*/  @P5 STG.E.U8 desc[UR34][R24.64], R2 ;  /* 0x0000000218005986 */ /* 0x0083e8000c101122 */
[----:B-1----:R-:W3:Y:S01]  /*bd420*/  LDL.LU.64 R24, [R1+0x9f8] ;  /* 0x0009f80001187983 */ /* 0x002ee20000300a00 */
[C---:B------:R-:W-:Y:S02]  /*bd430*/  LOP3.LUT P6, RZ, R17.reuse, 0x8, RZ, 0xc0, !PT ;  /* 0x0000000811ff7812 */ /* 0x040fe400078cc0ff */
[C---:B------:R-:W-:Y:S02]  /*bd440*/  LOP3.LUT P0, RZ, R17.reuse, 0x10, RZ, 0xc0, !PT ;  /* 0x0000001011ff7812 */ /* 0x040fe4000780c0ff */
[----:B------:R-:W-:Y:S02]  /*bd450*/  LOP3.LUT P4, RZ, R17, 0x20, RZ, 0xc0, !PT ;  /* 0x0000002011ff7812 */ /* 0x000fe4000788c0ff */
[----:B------:R-:W-:-:S02]  /*bd460*/  PRMT R2, R3, 0x7770, RZ ;  /* 0x0000777003027816 */ /* 0x000fc400000000ff */
[----:B------:R-:W-:Y:S02]  /*bd470*/  LOP3.LUT P5, RZ, R17, 0x40, RZ, 0xc0, !PT ;  /* 0x0000004011ff7812 */ /* 0x000fe400078ac0ff */
[C---:B------:R-:W-:Y:S01]  /*bd480*/  PRMT R4, R3.reuse, 0x7772, RZ ;  /* 0x0000777203047816 */ /* 0x040fe200000000ff */
[----:B------:R-:W4:Y:S04]  /*bd490*/  LDL.LU.64 R26, [R1+0x9f0] ;  /* 0x0009f000011a7983 */ /* 0x000f280000300a00 */
[----:B------:R-:W4:Y:S04]  /*bd4a0*/  LDL.LU.64 R12, [R1+0x9e8] ;  /* 0x0009e800010c7983 */ /* 0x000f280000300a00 */
[----:B------:R1:W-:Y:S02]  /*bd4b0*/  @P6 STG.E.U8 desc[UR34][R22.64], R2 ;  /* 0x0000000216006986 */ /* 0x0003e4000c101122 */
[----:B-1----:R-:W-:-:S02]  /*bd4c0*/  PRMT R2, R3, 0x7771, RZ ;  /* 0x0000777103027816 */ /* 0x002fc400000000ff */
[----:B------:R-:W-:Y:S01]  /*bd4d0*/  PRMT R3, R3, 0x7773, RZ ;  /* 0x0000777303037816 */ /* 0x000fe200000000ff */
[----:B------:R-:W4:Y:S04]  /*bd4e0*/  LDL.LU.64 R22, [R1+0x9e0] ;  /* 0x0009e00001167983 */ /* 0x000f280000300a00 */
[----:B------:R1:W-:Y:S04]  /*bd4f0*/  @P0 STG.E.U8 desc[UR34][R20.64], R2 ;  /* 0x0000000214000986 */ /* 0x0003e8000c101122 */
[----:B------:R-:W4:Y:S04]  /*bd500*/  LDL.LU R19, [R1+0x120] ;  /* 0x0001200001137983 */ /* 0x000f280000300800 */
[----:B-1----:R-:W4:Y:S04]  /*bd510*/  LDL.LU.64 R20, [R1+0x9c0] ;  /* 0x0009c00001147983 */ /* 0x002f280000300a00 */
[----:B------:R-:W4:Y:S04]  /*bd520*/  LDL.LU R2, [R1+0x154] ;  /* 0x0001540001027983 */ /* 0x000f280000300800 */
[----:B--2---:R-:W-:Y:S04]  /*bd530*/  @P4 STG.E.U8 desc[UR34][R28.64], R4 ;  /* 0x000000041c004986 */ /* 0x004fe8000c101122 */
[----:B---3--:R1:W-:Y:S04]  /*bd540*/  @P5 STG.E.U8 desc[UR34][R24.64], R3 ;  /* 0x0000000318005986 */ /* 0x0083e8000c101122 */
[----:B-1----:R-:W2:Y:S04]  /*bd550*/  LDL.LU.64 R24, [R1+0x9b8] ;  /* 0x0009b80001187983 */ /* 0x002ea80000300a00 */
[----:B------:R-:W3:Y:S04]  /*bd560*/  LDL.LU R3, [R1+0x144] ;  /* 0x0001440001037983 */ /* 0x000ee80000300800 */
[----:B------:R-:W2:Y:S04]  /*bd570*/  LDL.LU.64 R14, [R1+0x988] ;  /* 0x00098800010e7983 */ /* 0x000ea80000300a00 */
[----:B--2---:R1:W-:Y:S04]  /*bd580*/  STL.64 [R1+0x3e80], R14 ;  /* 0x003e800e01007387 */ /* 0x0043e80000100a00 */
[----:B-1----:R-:W2:Y:S01]  /*bd590*/  LDL.LU.64 R14, [R1+0x990] ;  /* 0x00099000010e7983 */ /* 0x002ea20000300a00 */
[----:B------:R-:W-:-:S02]  /*bd5a0*/  LOP3.LUT P1, RZ, R17, 0x20000, RZ, 0xc0, !PT ;  /* 0x0002000011ff7812 */ /* 0x000fc4000782c0ff */
        /* <DEDUP_REMOVED lines=23> */
[C---:B----4-:R-:W-:Y:S02]  /*bd720*/  PRMT R4, R19.reuse, 0x7770, RZ ;  /* 0x0000777013047816 */ /* 0x050fe400000000ff */
[----:B------:R-:W-:Y:S01]  /*bd730*/  PRMT R8, R19, 0x7772, RZ ;  /* 0x0000777213087816 */ /* 0x000fe200000000ff */
[----:B------:R-:W4:Y:S02]  /*bd740*/  LDL.LU.64 R6, [R1+0x980] ;  /* 0x0009800001067983 */ /* 0x000f240000300a00 */
[----:B------:R-:W-:-:S02]  /*bd750*/  @P1 LOP3.LUT R0, R0, 0x4000000, RZ, 0xfc, !PT ;  /* 0x0400000000001812 */ /* 0x000fc400078efcff */
[----:B------:R-:W-:Y:S02]  /*bd760*/  LOP3.LUT P1, RZ, R17, 0x400, RZ, 0xc0, !PT ;  /* 0x0000040011ff7812 */ /* 0x000fe4000782c0ff */
[----:B------:R-:W-:Y:S01]  /*bd770*/  LOP3.LUT R0, R0, 0xf7ffffff, RZ, 0xc0, !PT ;  /* 0xf7ffffff00007812 */ /* 0x000fe200078ec0ff */
[----:B------:R1:W-:Y:S10]  /*bd780*/  @P6 STG.E.U8 desc[UR34][R26.64], R4 ;  /* 0x000000041a006986 */ /* 0x0003f4000c101122 */
[----:B------:R-:W-:-:S02]  /*bd790*/  @P1 LOP3.LUT R0, R0, 0x8000000, RZ, 0xfc, !PT ;  /* 0x0800000000001812 */ /* 0x000fc400078efcff */
[----:B------:R-:W-:Y:S02]  /*bd7a0*/  LOP3.LUT P1, RZ, R17, 0x200, RZ, 0xc0, !PT ;  /* 0x0000020011ff7812 */ /* 0x000fe4000782c0ff */
[----:B-1----:R-:W-:-:S05]  /*bd7b0*/  PRMT R4, R19, 0x7771, RZ ;  /* 0x0000777113047816 */ /* 0x002fca00000000ff */
[----:B------:R1:W-:Y:S06]  /*bd7c0*/  @P0 STG.E.U8 desc[UR34][R12.64], R4 ;  /* 0x000000040c000986 */ /* 0x0003ec000c101122 */
[----:B------:R0:W-:Y:S01]  /*bd7d0*/  @P1 STG.E.U8 desc[UR34][R22.64], R8 ;  /* 0x0000000816001986 */ /* 0x0001e2000c101122 */
[C---:B------:R-:W-:Y:S02]  /*bd7e0*/  LOP3.LUT P1, RZ, R0.reuse, 0x8000000, RZ, 0xc0, !PT ;  /* 0x0800000000ff7812 */ /* 0x040fe4000782c0ff */
[----:B-1----:R-:W-:Y:S01]  /*bd7f0*/  PRMT R12, R19, 0x7773, RZ ;  /* 0x00007773130c7816 */ /* 0x002fe200000000ff */
[----:B------:R-:W3:Y:S04]  /*bd800*/  LDL.LU.64 R4, [R1+0x978] ;  /* 0x0009780001047983 */ /* 0x000ee80000300a00 */
[----:B------:R-:W3:Y:S04]  /*bd810*/  LDL.LU.64 R10, [R1+0x970] ;  /* 0x00097000010a7983 */ /* 0x000ee80000300a00 */
[----:B0-----:R-:W3:Y:S04]  /*bd820*/  LDL.LU.64 R8, [R1+0x950] ;  /* 0x0009500001087983 */ /* 0x001ee80000300a00 */
[----:B------:R0:W-:Y:S01]  /*bd830*/  @P1 STG.E.U8 desc[UR34][R20.64], R12 ;  /* 0x0000000c14001986 */ /* 0x0001e2000c101122 */
[----:B------:R-:W-:-:S03]  /*bd840*/  LOP3.LUT P1, RZ, R0, 0x4000000, RZ, 0xc0, !PT ;  /* 0x0400000000ff7812 */ /* 0x000fc6000782c0ff */
[----:B------:R-:W3:Y:S04]  /*bd850*/  LDL.LU.64 R28, [R1+0x948] ;  /* 0x00094800011c7983 */ /* 0x000ee80000300a00 */
[----:B------:R-:W3:Y:S01]  /*bd860*/  LDL.LU.64 R26, [R1+0x940] ;  /* 0x00094000011a7983 */ /* 0x000ee20000300a00 */
[----:B0-----:R-:W-:-:S03]  /*bd870*/  PRMT R20, R2, 0x7770, RZ ;  /* 0x0000777002147816 */ /* 0x001fc600000000ff */
[----:B------:R-:W3:Y:S04]  /*bd880*/  LDL.LU.64 R12, [R1+0x920] ;  /* 0x00092000010c7983 */ /* 0x000ee80000300a00 */
[----:B------:R-:W3:Y:S04]  /*bd890*/  LDL.LU.64 R22, [R1+0x918] ;  /* 0x0009180001167983 */ /* 0x000ee80000300a00 */
[----:B------:R-:W3:Y:S04]  /*bd8a0*/  LDL.LU R19, [R1+0x124] ;  /* 0x0001240001137983 */ /* 0x000ee80000300800 */
[----:B------:R0:W-:Y:S01]  /*bd8b0*/  @P1 STG.E.U8 desc[UR34][R24.64], R20 ;  /* 0x0000001418001986 */ /* 0x0001e2000c101122 */
[----:B------:R-:W-:-:S02]  /*bd8c0*/  LOP3.LUT P1, RZ, R0, 0x2000000, RZ, 0xc0, !PT ;  /* 0x0200000000ff7812 */ /* 0x000fc4000782c0ff */
[----:B0-----:R-:W-:Y:S01]  /*bd8d0*/  PRMT R25, R2, 0x7771, RZ ;  /* 0x0000777102197816 */ /* 0x001fe200000000ff */
[----:B------:R-:W3:Y:S04]  /*bd8e0*/  LDL.LU R24, [R1+0x3e90] ;  /* 0x003e900001187983 */ /* 0x000ee80000300800 */
[----:B------:R-:W3:Y:S06]  /*bd8f0*/  LDL.LU.64 R20, [R1+0x910] ;  /* 0x0009100001147983 */ /* 0x000eec0000300a00 */
[----:B--2---:R0:W-:Y:S04]  /*bd900*/  @P1 STG.E.U8 desc[UR34][R14.64], R25 ;  /* 0x000000190e001986 */ /* 0x0041e8000c101122 */
[----:B0-----:R-:W2:Y:S01]  /*bd910*/  LDL.LU.64 R14, [R1+0x3e88] ;  /* 0x003e8800010e7983 */ /* 0x001ea20000300a00 */
[----:B------:R-:W-:-:S02]  /*bd920*/  LOP3.LUT P1, RZ, R0, 0x1000000, RZ, 0xc0, !PT ;  /* 0x0100000000ff7812 */ /* 0x000fc4000782c0ff */
[C---:B------:R-:W-:Y:S02]  /*bd930*/  PRMT R25, R2.reuse, 0x7772, RZ ;  /* 0x0000777202197816 */ /* 0x040fe400000000ff */
[----:B------:R-:W-:-:S09]  /*bd940*/  PRMT R2, R2, 0x7773, RZ ;  /* 0x0000777302027816 */ /* 0x000fd200000000ff */
[----:B--2---:R0:W-:Y:S04]  /*bd950*/  @P1 STG.E.U8 desc[UR34][R14.64], R25 ;  /* 0x000000190e001986 */ /* 0x0041e8000c101122 */
[----:B0-----:R-:W2:Y:S01]  /*bd960*/  LDL.LU.64 R14, [R1+0x3e80] ;  /* 0x003e8000010e7983 */ /* 0x001ea20000300a00 */
[----:B------:R-:W-:Y:S02]  /*bd970*/  LOP3.LUT P1, RZ, R0, 0x800000, RZ, 0xc0, !PT ;  /* 0x0080000000ff7812 */ /* 0x000fe4000782c0ff */
[C---:B------:R-:W-:Y:S02]  /*bd980*/  LOP3.LUT P2, RZ, R17.reuse, 0x40000, RZ, 0xc0, !PT ;  /* 0x0004000011ff7812 */ /* 0x040fe4000784c0ff */
[C---:B------:R-:W-:Y:S02]  /*bd990*/  LOP3.LUT P3, RZ, R17.reuse, 0x80000, RZ, 0xc0, !PT ;  /* 0x0008000011ff7812 */ /* 0x040fe4000786c0ff */
[----:B------:R-:W-:-:S02]  /*bd9a0*/  LOP3.LUT P4, RZ, R17, 0x100000, RZ, 0xc0, !PT ;  /* 0x0010000011ff7812 */ /* 0x000fc4000788c0ff */
[C---:B------:R-:W-:Y:S02]  /*bd9b0*/  LOP3.LUT P5, RZ, R17.reuse, 0x200000, RZ, 0xc0, !PT ;  /* 0x0020000011ff7812 */ /* 0x040fe400078ac0ff */
[C---:B------:R-:W-:Y:S02]  /*bd9c0*/  LOP3.LUT P6, RZ, R17.reuse, 0x400000, RZ, 0xc0, !PT ;  /* 0x0040000011ff7812 */ /* 0x040fe400078cc0ff */
[----:B------:R-:W-:Y:S01]  /*bd9d0*/  LOP3.LUT P0, RZ, R17, 0x800000, RZ, 0xc0, !PT ;  /* 0x0080000011ff7812 */ /* 0x000fe2000780c0ff */
[----:B--2---:R3:W-:Y:S01]  /*bd9e0*/  @P1 STG.E.U8 desc[UR34][R14.64], R2 ;  /* 0x000000020e001986 */ /* 0x0047e2000c101122 */
[----:B------:R-:W-:Y:S02]  /*bd9f0*/  LOP3.LUT P1, RZ, R0, 0x400000, RZ, 0xc0, !PT ;  /* 0x0040000000ff7812 */ /* 0x000fe4000782c0ff */
[----:B---3--:R-:W-:-:S11]  /*bda00*/  PRMT R2, R3, 0x7770, RZ ;  /* 0x0000777003027816 */ /* 0x008fd600000000ff */
[----:B----4-:R0:W-:Y:S01]  /*bda10*/  @P1 STG.E.U8 desc[UR34][R6.64], R2 ;  /* 0x0000000206001986 */ /* 0x0101e2000c101122 */
[----:B------:R-:W-:Y:S02]  /*bda20*/  LOP3.LUT P1, RZ, R0, 0x200000, RZ, 0xc0, !PT ;  /* 0x0020000000ff7812 */ /* 0x000fe4000782c0ff */
[----:B0-----:R-:W-:-:S11]  /*bda30*/  PRMT R2, R3, 0x7771, RZ ;  /* 0x0000777103027816 */ /* 0x001fd600000000ff */
[----:B------:R0:W-:Y:S01]  /*bda40*/  @P1 STG.E.U8 desc[UR34][R4.64], R2 ;  /* 0x0000000204001986 */ /* 0x0001e2000c101122 */
[----:B------:R-:W-:Y:S02]  /*bda50*/  LOP3.LUT P1, RZ, R0, 0x100000, RZ, 0xc0, !PT ;  /* 0x0010000000ff7812 */ /* 0x000fe4000782c0ff */
[----:B0-----:R-:W-:-:S11]  /*bda60*/  PRMT R2, R3, 0x7772, RZ ;  /* 0x0000777203027816 */ /* 0x001fd600000000ff */
[----:B------:R0:W-:Y:S02]  /*bda70*/  @P1 STG.E.U8 desc[UR34][R10.64], R2 ;  /* 0x000000020a001986 */ /* 0x0001e4000c101122 */
[----:B0-----:R-:W-:-:S05]  /*bda80*/  PRMT R2, R3, 0x7773, RZ ;  /* 0x0000777303027816 */ /* 0x001fca00000000ff */
[----:B------:R0:W-:Y:S02]  /*bda90*/  @P2 STG.E.U8 desc[UR34][R8.64], R2 ;  /* 0x0000000208002986 */ /* 0x0001e4000c101122 */
[----:B0-----:R-:W-:-:S05]  /*bdaa0*/  PRMT R2, R18, 0x7770, RZ ;  /* 0x0000777012027816 */ /* 0x001fca00000000ff */
[----:B------:R0:W-:Y:S02]  /*bdab0*/  @P3 STG.E.U8 desc[UR34][R28.64], R2 ;  /* 0x000000021c003986 */ /* 0x0001e4000c101122 */
[----:B0-----:R-:W-:-:S05]  /*bdac0*/  PRMT R2, R18, 0x7771, RZ ;  /* 0x0000777112027816 */ /* 0x001fca00000000ff */
[----:B------:R0:W-:Y:S02]  /*bdad0*/  @P4 STG.E.U8 desc[UR34][R26.64], R2 ;  /* 0x000000021a004986 */ /* 0x0001e4000c101122 */
[----:B0-----:R-:W-:-:S05]  /*bdae0*/  PRMT R2, R18, 0x7772, RZ ;  /* 0x0000777212027816 */ /* 0x001fca00000000ff */
[----:B------:R0:W-:Y:S02]  /*bdaf0*/  @P5 STG.E.U8 desc[UR34][R12.64], R2 ;  /* 0x000000020c005986 */ /* 0x0001e4000c101122 */
[----:B0-----:R-:W-:Y:S02]  /*bdb00*/  PRMT R2, R18, 0x7773, RZ ;  /* 0x0000777312027816 */ /* 0x001fe400000000ff */
[----:B------:R-:W2:Y:S04]  /*bdb10*/  LDL.LU R18, [R1+0x3e78] ;  /* 0x003e780001127983 */ /* 0x000ea80000300800 */
[----:B------:R0:W-:Y:S02]  /*bdb20*/  @P6 STG.E.U8 desc[UR34][R22.64], R2 ;  /* 0x0000000216006986 */ /* 0x0001e4000c101122 */
[----:B0-----:R-:W-:-:S05]  /*bdb30*/  PRMT R2, R19, 0x7770, RZ ;  /* 0x0000777013027816 */ /* 0x001fca00000000ff */
[----:B------:R0:W-:Y:S04]  /*bdb40*/  @P0 STG.E.U8 desc[UR34][R20.64], R2 ;  /* 0x0000000214000986 */ /* 0x0001e8000c101122 */
[----:B0-----:R-:W3:Y:S04]  /*bdb50*/  LDL.LU.64 R2, [R1+0x908] ;  /* 0x0009080001027983 */ /* 0x001ee80000300a00 */
[----:B------:R-:W4:Y:S01]  /*bdb60*/  LDL.LU.64 R20, [R1+0x900] ;  /* 0x0009000001147983 */ /* 0x000f220000300a00 */
[----:B------:R-:W-:Y:S02]  /*bdb70*/  LOP3.LUT R0, R0, 0xffffefff, RZ, 0xc0, !PT ;  /* 0xffffefff00007812 */ /* 0x000fe400078ec0ff */
[----:B------:R-:W-:-:S02]  /*bdb80*/  LOP3.LUT P4, RZ, R17, 0x1000000, RZ, 0xc0, !PT ;  /* 0x0100000011ff7812 */ /* 0x000fc4000788c0ff */
[C---:B------:R-:W-:Y:S02]  /*bdb90*/  LOP3.LUT P5, RZ, R17.reuse, 0x2000000, RZ, 0xc0, !PT ;  /* 0x0200000011ff7812 */ /* 0x040fe400078ac0ff */
[C---:B------:R-:W-:Y:S02]  /*bdba0*/  LOP3.LUT P6, RZ, R17.reuse, 0x4000000, RZ, 0xc0, !PT ;  /* 0x0400000011ff7812 */ /* 0x040fe400078cc0ff */
[----:B------:R-:W-:Y:S01]  /*bdbb0*/  LOP3.LUT P0, RZ, R17, 0x8000000, RZ, 0xc0, !PT ;  /* 0x0800000011ff7812 */ /* 0x000fe2000780c0ff */
[----:B------:R-:W3:Y:S04]  /*bdbc0*/  LDL.LU.64 R26, [R1+0x8c8] ;  /* 0x0008c800011a7983 */ /* 0x000ee80000300a00 */
[----:B------:R-:W3:Y:S04]  /*bdbd0*/  LDL.LU.64 R12, [R1+0x8c0] ;  /* 0x0008c000010c7983 */ /* 0x000ee80000300a00 */
[----:B------:R-:W3:Y:S04]  /*bdbe0*/  LDL.LU.64 R22, [R1+0x8b8] ;  /* 0x0008b80001167983 */ /* 0x000ee80000300a00 */
[----:B------:R-:W3:Y:S01]  /*bdbf0*/  LDL.LU R6, [R1+0x158] ;  /* 0x0001580001067983 */ /* 0x000ee20000300800 */
[----:B--2---:R-:W-:-:S13]  /*bdc00*/  LOP3.LUT P1, RZ, R18, 0x10, RZ, 0xc0, !PT ;  /* 0x0000001012ff7812 */ /* 0x004fda000782c0ff */
        /* <DEDUP_REMOVED lines=23> */
[----:B------:R-:W-:-:S05]  /*bdd80*/  PRMT R17, R19, 0x7771, RZ ;  /* 0x0000777113117816 */ /* 0x000fca00000000ff */
[----:B---3--:R0:W-:Y:S02]  /*bdd90*/  @P4 STG.E.U8 desc[UR34][R2.64], R17 ;  /* 0x0000001102004986 */ /* 0x0081e4000c101122 */
[C---:B0-----:R-:W-:Y:S02]  /*bdda0*/  PRMT R17, R19.reuse, 0x7772, RZ ;  /* 0x0000777213117816 */ /* 0x041fe400000000ff */
[----:B------:R-:W2:Y:S04]  /*bddb0*/  LDL.LU.64 R2, [R1+0x8a0] ;  /* 0x0008a00001027983 */ /* 0x000ea80000300a00 */
[----:B------:R-:W3:Y:S04]  /*bddc0*/  LDL.LU R7, [R1+0x148] ;  /* 0x0001480001077983 */ /* 0x000ee80000300800 */
[----:B----4-:R0:W-:Y:S04]  /*bddd0*/  @P5 STG.E.U8 desc[UR34][R20.64], R17 ;  /* 0x0000001114005986 */ /* 0x0101e8000c101122 */
[----:B0-----:R-:W4:Y:S04]  /*bdde0*/  LDL.LU.64 R20, [R1+0x898] ;  /* 0x0008980001147983 */ /* 0x001f280000300a00 */
[----:B------:R-:W2:Y:S04]  /*bddf0*/  LDL.LU.64 R14, [R1+0x880] ;  /* 0x00088000010e7983 */ /* 0x000ea80000300a00 */
[----:B--2---:R0:W-:Y:S04]  /*bde00*/  STL.64 [R1+0x3e68], R14 ;  /* 0x003e680e01007387 */ /* 0x0041e80000100a00 */
[----:B0-----:R-:W2:Y:S01]  /*bde10*/  LDL.LU.64 R14, [R1+0x888] ;  /* 0x00088800010e7983 */ /* 0x001ea20000300a00 */
[----:B------:R-:W-:-:S05]  /*bde20*/  PRMT R17, R19, 0x7773, RZ ;  /* 0x0000777313117816 */ /* 0x000fca00000000ff */
[----:B------:R0:W-:Y:S02]  /*bde30*/  @P6 STG.E.U8 desc[UR34][R26.64], R17 ;  /* 0x000000111a006986 */ /* 0x0001e4000c101122 */
[----:B0-----:R-:W-:-:S05]  /*bde40*/  PRMT R17, R6, 0x7770, RZ ;  /* 0x0000777006117816 */ /* 0x001fca00000000ff */
[----:B------:R0:W-:Y:S02]  /*bde50*/  @P0 STG.E.U8 desc[UR34][R12.64], R17 ;  /* 0x000000110c000986 */ /* 0x0001e4000c101122 */
[----:B0-----:R-:W-:-:S05]  /*bde60*/  PRMT R17, R6, 0x7771, RZ ;  /* 0x0000777106117816 */ /* 0x001fca00000000ff */
[----:B------:R-:W-:Y:S04]  /*bde70*/  @P1 STG.E.U8 desc[UR34][R22.64], R17 ;  /* 0x0000001116001986 */ /* 0x000fe8000c101122 */
[----:B--2---:R0:W-:Y:S04]  /*bde80*/  STL.64 [R1+0x3e70], R14 ;  /* 0x003e700e01007387 */ /* 0x0041e80000100a00 */
[----:B0-----:R-:W2:Y:S01]  /*bde90*/  LDL.LU.64 R14, [R1+0x890] ;  /* 0x00089000010e7983 */ /* 0x001ea20000300a00 */
[----:B------:R-:W-:Y:S02]  /*bdea0*/  LOP3.LUT P1, RZ, R0, 0x80000, RZ, 0xc0, !PT ;  /* 0x0008000000ff7812 */ /* 0x000fe4000782c0ff */
[----:B------:R-:W-:Y:S01]  /*bdeb0*/  PRMT R17, R6, 0x7772, RZ ;  /* 0x0000777206117816 */ /* 0x000fe200000000ff */
[----:B------:R-:W2:Y:S04]  /*bdec0*/  LDL.LU.64 R4, [R1+0x858] ;  /* 0x0008580001047983 */ /* 0x000ea80000300a00 */
[----:B------:R-:W2:Y:S04]  /*bded0*/  LDL.LU R25, [R1+0x138] ;  /* 0x0001380001197983 */ /* 0x000ea80000300800 */
[----:B------:R-:W2:Y:S04]  /*bdee0*/  LDL.LU.64 R10, [R1+0x850] ;  /* 0x00085000010a7983 */ /* 0x000ea80000300a00 */
[----:B------:R-:W2:Y:S04]  /*bdef0*/  LDL.LU.64 R8, [R1+0x848] ;  /* 0x0008480001087983 */ /* 0x000ea80000300a00 */
[----:B------:R-:W2:Y:S04]  /*bdf00*/  LDL.LU R19, [R1+0x128] ;  /* 0x0001280001137983 */ /* 0x000ea80000300800 */
[----:B------:R-:W2:Y:S04]  /*bdf10*/  LDL.LU.64 R28, [R1+0x830] ;  /* 0x00083000011c7983 */ /* 0x000ea80000300a00 */
[----:B------:R-:W2:Y:S04]  /*bdf20*/  LDL.LU.64 R26, [R1+0x828] ;  /* 0x00082800011a7983 */ /* 0x000ea80000300a00 */
[----:B------:R-:W2:Y:S04]  /*bdf30*/  LDL.LU.64 R12, [R1+0x820] ;  /* 0x00082000010c7983 */ /* 0x000ea80000300a00 */
[----:B------:R-:W2:Y:S04]  /*bdf40*/  LDL.LU.64 R22, [R1+0x818] ;  /* 0x0008180001167983 */ /* 0x000ea80000300a00 */
[----:B------:R0:W-:Y:S01]  /*bdf50*/  @P1 STG.E.U8 desc[UR34][R2.64], R17 ;  /* 0x0000001102001986 */ /* 0x0001e2000c101122 */
[----:B------:R-:W-:-:S02]  /*bdf60*/  LOP3.LUT P1, RZ, R0, 0x40000, RZ, 0xc0, !PT ;  /* 0x0004000000ff7812 */ /* 0x000fc4000782c0ff */
[----:B0-----:R-:W-:Y:S01]  /*bdf70*/  PRMT R17, R6, 0x7773, RZ ;  /* 0x0000777306117816 */ /* 0x001fe200000000ff */
[----:B------:R-:W2:Y:S10]  /*bdf80*/  LDL.LU.64 R2, [R1+0x810] ;  /* 0x0008100001027983 */ /* 0x000eb40000300a00 */
[----:B----4-:R3:W-:Y:S01]  /*bdf90*/  @P1 STG.E.U8 desc[UR34][R20.64], R17 ;  /* 0x0000001114001986 */ /* 0x0107e2000c101122 */
[----:B------:R-:W-:-:S02]  /*bdfa0*/  LOP3.LUT P1, RZ, R0, 0x20000, RZ, 0xc0, !PT ;  /* 0x0002000000ff7812 */ /* 0x000fc4000782c0ff */
[----:B---3--:R-:W-:Y:S01]  /*bdfb0*/  PRMT R17, R7, 0x7770, RZ ;  /* 0x0000777007117816 */ /* 0x008fe200000000ff */
[----:B------:R-:W3:Y:S10]  /*bdfc0*/  LDL.LU.64 R20, [R1+0x7f0] ;  /* 0x0007f00001147983 */ /* 0x000ef40000300a00 */
[----:B--2---:R0:W-:Y:S04]  /*bdfd0*/  @P1 STG.E.U8 desc[UR34][R14.64], R17 ;  /* 0x000000110e001986 */ /* 0x0041e8000c101122 */
[----:B0-----:R-:W2:Y:S01]  /*bdfe0*/  LDL.LU.64 R14, [R1+0x3e70] ;  /* 0x003e7000010e7983 */ /* 0x001ea20000300a00 */
[----:B------:R-:W-:-:S02]  /*bdff0*/  LOP3.LUT P1, RZ, R0, 0x10000, RZ, 0xc0, !PT ;  /* 0x0001000000ff7812 */ /* 0x000fc4000782c0ff */
[----:B------:R-:W-:-:S11]  /*be000*/  PRMT R17, R7, 0x7771, RZ ;  /* 0x0000777107117816 */ /* 0x000fd600000000ff */
[----:B--2---:R0:W-:Y:S04]  /*be010*/  @P1 STG.E.U8 desc[UR34][R14.64], R17 ;  /* 0x000000110e001986 */ /* 0x0041e8000c101122 */
[----:B0-----:R-:W2:Y:S01]  /*be020*/  LDL.LU.64 R14, [R1+0x3e68] ;  /* 0x003e6800010e7983 */ /* 0x001ea20000300a00 */
        /* <DEDUP_REMOVED lines=10> */
[----:B0-----:R-:W-:-:S11]  /*be0d0*/  PRMT R17, R7, 0x7773, RZ ;  /* 0x0000777307117816 */ /* 0x001fd600000000ff */
[----:B------:R0:W-:Y:S01]  /*be0e0*/  @P1 STG.E.U8 desc[UR34][R4.64], R17 ;  /* 0x0000001104001986 */ /* 0x0001e2000c101122 */
        /* <DEDUP_REMOVED lines=17> */
[----:B---3--:R0:W-:Y:S04]  /*be200*/  @P0 STG.E.U8 desc[UR34][R20.64], R17 ;  /* 0x0000001114000986 */ /* 0x0081e8000c101122 */
[----:B0-----:R-:W2:Y:S04]  /*be210*/  LDL.LU.64 R20, [R1+0x7e8] ;  /* 0x0007e80001147983 */ /* 0x001ea80000300a00 */
[----:B------:R-:W3:Y:S04]  /*be220*/  LDL.LU.64 R2, [R1+0x7e0] ;  /* 0x0007e00001027983 */ /* 0x000ee80000300a00 */
[----:B------:R-:W4:Y:S04]  /*be230*/  LDL.LU.64 R28, [R1+0x7c0] ;  /* 0x0007c000011c7983 */ /* 0x000f280000300a00 */
[----:B------:R-:W2:Y:S04]  /*be240*/  LDL.LU R25, [R1+0x15c] ;  /* 0x00015c0001197983 */ /* 0x000ea80000300800 */
[----:B------:R-:W3:Y:S04]  /*be250*/  LDL.LU.64 R26, [R1+0x7b8] ;  /* 0x0007b800011a7983 */ /* 0x000ee80000300a00 */
[----:B------:R-:W3:Y:S04]  /*be260*/  LDL.LU.64 R12, [R1+0x7b0] ;  /* 0x0007b000010c7983 */ /* 0x000ee80000300a00 */
[----:B------:R-:W3:Y:S04]  /*be270*/  LDL.LU.64 R22, [R1+0x7a8] ;  /* 0x0007a80001167983 */ /* 0x000ee80000300a00 */
[----:B------:R-:W3:Y:S01]  /*be280*/  LDL.LU R19, [R1+0x14c] ;  /* 0x00014c0001137983 */ /* 0x000ee20000300800 */
[----:B------:R-:W-:-:S02]  /*be290*/  LOP3.LUT P4, RZ, R18, 0x800, RZ, 0xc0, !PT ;  /* 0x0000080012ff7812 */ /* 0x000fc4000788c0ff */
[C---:B------:R-:W-:Y:S02]  /*be2a0*/  LOP3.LUT P5, RZ, R18.reuse, 0x1000, RZ, 0xc0, !PT ;  /* 0x0000100012ff7812 */ /* 0x040fe400078ac0ff */
        /* <DEDUP_REMOVED lines=13> */
[----:B------:R-:W-:Y:S02]  /*be380*/  LOP3.LUT R0, R0, 0xfffffeff, RZ, 0xc0, !PT ;  /* 0xfffffeff00007812 */ /* 0x000fe400078ec0ff */
[----:B--2---:R-:W-:-:S05]  /*be390*/  PRMT R17, R25, 0x7770, RZ ;  /* 0x0000777019117816 */ /* 0x004fca00000000ff */
[----:B------:R0:W-:Y:S02]  /*be3a0*/  @P4 STG.E.U8 desc[UR34][R20.64], R17 ;  /* 0x0000001114004986 */ /* 0x0001e4000c101122 */
[----:B0-----:R-:W-:Y:S02]  /*be3b0*/  PRMT R17, R25, 0x7771, RZ ;  /* 0x0000777119117816 */ /* 0x001fe400000000ff */
[----:B------:R-:W2:Y:S04]  /*be3c0*/  LDL.LU.64 R20, [R1+0x7a0] ;  /* 0x0007a00001147983 */ /* 0x000ea80000300a00 */
[----:B---3--:R0:W-:Y:S04]  /*be3d0*/  @P5 STG.E.U8 desc[UR34][R2.64], R17 ;  /* 0x0000001102005986 */ /* 0x0081e8000c101122 */
[----:B0-----:R-:W3:Y:S04]  /*be3e0*/  LDL.LU.64 R2, [R1+0x780] ;  /* 0x0007800001027983 */ /* 0x001ee80000300a00 */
[----:B------:R-:W3:Y:S01]  /*be3f0*/  LDL.LU.64 R14, [R1+0x770] ;  /* 0x00077000010e7983 */ /* 0x000ee20000300a00 */
[----:B------:R-:W-:-:S02]  /*be400*/  @P1 LOP3.LUT R0, R0, 0x100, RZ, 0xfc, !PT ;  /* 0x0000010000001812 */ /* 0x000fc400078efcff */
[----:B------:R-:W-:Y:S02]  /*be410*/  LOP3.LUT P1, RZ, R18, 0x40000, RZ, 0xc0, !PT ;  /* 0x0004000012ff7812 */ /* 0x000fe4000782c0ff */
[----:B------:R-:W-:-:S11]  /*be420*/  LOP3.LUT R0, R0, 0xfffffdff, RZ, 0xc0, !PT ;  /* 0xfffffdff00007812 */ /* 0x000fd600078ec0ff */
[----:B------:R-:W-:Y:S02]  /*be430*/  @P1 LOP3.LUT R0, R0, 0x200, RZ, 0xfc, !PT ;  /* 0x0000020000001812 */ /* 0x000fe400078efcff */
[----:B------:R-:W-:Y:S02]  /*be440*/  LOP3.LUT P1, RZ, R18, 0x20000, RZ, 0xc0, !PT ;  /* 0x0002000012ff7812 */ /* 0x000fe4000782c0ff */
[----:B------:R-:W-:Y:S02]  /*be450*/  LOP3.LUT R0, R0, 0xfffffbff, RZ, 0xc0, !PT ;  /* 0xfffffbff00007812 */ /* 0x000fe400078ec0ff */
[----:B------:R-:W-:-:S09]  /*be460*/  LOP3.LUT P6, RZ, R18, 0x2000, RZ, 0xc0, !PT ;  /* 0x0000200012ff7812 */ /* 0x000fd200078cc0ff */
[----:B------:R-:W-:Y:S02]  /*be470*/  @P1 LOP3.LUT R0, R0, 0x400, RZ, 0xfc, !PT ;  /* 0x0000040000001812 */ /* 0x000fe400078efcff */
[C---:B------:R-:W-:Y:S02]  /*be480*/  LOP3.LUT P1, RZ, R18.reuse, 0x10000, RZ, 0xc0, !PT ;  /* 0x0001000012ff7812 */ /* 0x040fe4000782c0ff */
[----:B------:R-:W-:Y:S02]  /*be490*/  LOP3.LUT P0, RZ, R18, 0x4000, RZ, 0xc0, !PT ;  /* 0x0000400012ff7812 */ /* 0x000fe4000780c0ff */
[----:B------:R-:W-:Y:S02]  /*be4a0*/  PRMT R17, R25, 0x7772, RZ ;  /* 0x0000777219117816 */ /* 0x000fe400000000ff */
[----:B------:R-:W-:-:S03]  /*be4b0*/  LOP3.LUT R0, R0, 0xfffff7ff, RZ, 0xc0, !PT ;  /* 0xfffff7ff00007812 */ /* 0x000fc600078ec0ff */
[----:B----4-:R0:W-:Y:S04]  /*be4c0*/  @P6 STG.E.U8 desc[UR34][R28.64], R17 ;  /* 0x000000111c006986 */ /* 0x0101e8000c101122 */
[----:B------:R-:W-:Y:S02]  /*be4d0*/  @P1 LOP3.LUT R0, R0, 0x800, RZ, 0xfc, !PT ;  /* 0x0000080000001812 */ /* 0x000fe400078efcff */
[----:B------:R-:W-:Y:S02]  /*be4e0*/  LOP3.LUT P1, RZ, R18, 0x8000, RZ, 0xc0, !PT ;  /* 0x0000800012ff7812 */ /* 0x000fe4000782c0ff */
[----:B0-----:R-:W-:-:S05]  /*be4f0*/  PRMT R17, R25, 0x7773, RZ ;  /* 0x0000777319117816 */ /* 0x001fca00000000ff */
[----:B------:R0:W-:Y:S02]  /*be500*/  @P0 STG.E.U8 desc[UR34][R26.64], R17 ;  /* 0x000000111a000986 */ /* 0x0001e4000c101122 */
[----:B0-----:R-:W-:-:S05]  /*be510*/  PRMT R17, R19, 0x7770, RZ ;  /* 0x0000777013117816 */ /* 0x001fca00000000ff */
[----:B------:R0:W-:Y:S01]  /*be520*/  @P1 STG.E.U8 desc[UR34][R12.64], R17 ;  /* 0x000000110c001986 */ /* 0x0001e2000c101122 */
[----:B------:R-:W-:Y:S02]  /*be530*/  LOP3.LUT P1, RZ, R0, 0x800, RZ, 0xc0, !PT ;  /* 0x0000080000ff7812 */ /* 0x000fe4000782c0ff */
[----:B0-----:R-:W-:-:S11]  /*be540*/  PRMT R17, R19, 0x7771, RZ ;  /* 0x0000777113117816 */ /* 0x001fd600000000ff */
[----:B------:R0:W-:Y:S01]  /*be550*/  @P1 STG.E.U8 desc[UR34][R22.64], R17 ;  /* 0x0000001116001986 */ /* 0x0001e2000c101122 */
[----:B------:R-:W-:Y:S02]  /*be560*/  LOP3.LUT P1, RZ, R0, 0x400, RZ, 0xc0, !PT ;  /* 0x0000040000ff7812 */ /* 0x000fe4000782c0ff */
[----:B0-----:R-:W-:-:S11]  /*be570*/  PRMT R17, R19, 0x7772, RZ ;  /* 0x0000777213117816 */ /* 0x001fd600000000ff */
[----:B--2---:R0:W-:Y:S01]  /*be580*/  @P1 STG.E.U8 desc[UR34][R20.64], R17 ;  /* 0x0000001114001986 */ /* 0x0041e2000c101122 */
[----:B------:R-:W-:-:S03]  /*be590*/  LOP3.LUT P1, RZ, R0, 0x200, RZ, 0xc0, !PT ;  /* 0x0000020000ff7812 */ /* 0x000fc6000782c0ff */
[----:B---3--:R1:W-:Y:S01]  /*be5a0*/  STL.64 [R1+0x3e50], R14 ;  /* 0x003e500e01007387 */ /* 0x0083e20000100a00 */
[----:B0-----:R-:W-:-:S03]  /*be5b0*/  PRMT R17, R19, 0x7773, RZ ;  /* 0x0000777313117816 */ /* 0x001fc600000000ff */
[----:B-1----:R-:W2:Y:S04]  /*be5c0*/  LDL.LU.64 R14, [R1+0x778] ;  /* 0x00077800010e7983 */ /* 0x002ea80000300a00 */
[----:B------:R-:W3:Y:S04]  /*be5d0*/  LDL.LU.64 R6, [R1+0x758] ;  /* 0x0007580001067983 */ /* 0x000ee80000300a00 */
[----:B------:R-:W4:Y:S04]  /*be5e0*/  LDL.LU.64 R4, [R1+0x750] ;  /* 0x0007500001047983 */ /* 0x000f280000300a00 */
[----:B------:R-:W2:Y:S04]  /*be5f0*/  LDL.LU.64 R10, [R1+0x748] ;  /* 0x00074800010a7983 */ /* 0x000ea80000300a00 */
[----:B------:R-:W2:Y:S04]  /*be600*/  LDL.LU.64 R8, [R1+0x740] ;  /* 0x0007400001087983 */ /* 0x000ea80000300a00 */
[----:B------:R-:W2:Y:S04]  /*be610*/  LDL.LU.64 R28, [R1+0x738] ;  /* 0x00073800011c7983 */ /* 0x000ea80000300a00 */
[----:B------:R-:W2:Y:S04]  /*be620*/  LDL.LU.64 R26, [R1+0x6f0] ;  /* 0x0006f000011a7983 */ /* 0x000ea80000300a00 */
[----:B------:R-:W2:Y:S04]  /*be630*/  LDL.LU R25, [R1+0x110] ;  /* 0x0001100001197983 */ /* 0x000ea80000300800 */
[----:B------:R-:W2:Y:S04]  /*be640*/  LDL.LU.64 R12, [R1+0x6e8] ;  /* 0x0006e800010c7983 */ /* 0x000ea80000300a00 */
[----:B------:R-:W2:Y:S04]  /*be650*/  LDL.LU.64 R22, [R1+0x6e0] ;  /* 0x0006e00001167983 */ /* 0x000ea80000300a00 */
[----:B------:R-:W2:Y:S04]  /*be660*/  LDL.LU.64 R20, [R1+0x698] ;  /* 0x0006980001147983 */ /* 0x000ea80000300a00 */
[----:B------:R-:W2:Y:S04]  /*be670*/  LDL.LU R19, [R1+0x3e60] ;  /* 0x003e600001137983 */ /* 0x000ea80000300800 */
[----:B------:R0:W-:Y:S04]  /*be680*/  @P1 STG.E.U8 desc[UR34][R2.64], R17 ;  /* 0x0000001102001986 */ /* 0x0001e8000c101122 */
[----:B0-----:R-:W2:Y:S01]  /*be690*/  LDL.LU.64 R2, [R1+0x3e58] ;  /* 0x003e580001027983 */ /* 0x001ea20000300a00 */
[----:B------:R-:W-:-:S02]  /*be6a0*/  LOP3.LUT P1, RZ, R0, 0x100, RZ, 0xc0, !PT ;  /* 0x0000010000ff7812 */ /* 0x000fc4000782c0ff */
[----:B--2---:R-:W-:-:S11]  /*be6b0*/  PRMT R17, R2, 0x7770, RZ ;  /* 0x0000777002117816 */ /* 0x004fd600000000ff */
[----:B------:R0:W-:Y:S04]  /*be6c0*/  @P1 STG.E.U8 desc[UR34][R14.64], R17 ;  /* 0x000000110e001986 */ /* 0x0001e8000c101122 */
[----:B0-----:R-:W2:Y:S01]  /*be6d0*/  LDL.LU.64 R14, [R1+0x3e50] ;  /* 0x003e5000010e7983 */ /* 0x001ea20000300a00 */
[----:B------:R-:W-:Y:S02]  /*be6e0*/  LOP3.LUT P1, RZ, R0, 0x80, RZ, 0xc0, !PT ;  /* 0x0000008000ff7812 */ /* 0x000fe4000782c0ff */
[----:B------:R-:W-:Y:S02]  /*be6f0*/  PRMT R17, R2, 0x7771, RZ ;  /* 0x0000777102117816 */ /* 0x000fe400000000ff */
[C---:B------:R-:W-:Y:S02]  /*be700*/  LOP3.LUT P2, RZ, R18.reuse, 0x1000000, RZ, 0xc0, !PT ;  /* 0x0100000012ff7812 */ /* 0x040fe4000784c0ff */
[----:B------:R-:W-:-:S02]  /*be710*/  LOP3.LUT P3, RZ, R18, 0x2000000, RZ, 0xc0, !PT ;  /* 0x0200000012ff7812 */ /* 0x000fc4000786c0ff */
[C---:B------:R-:W-:Y:S02]  /*be720*/  LOP3.LUT P4, RZ, R18.reuse, 0x4000000, RZ, 0xc0, !PT ;  /* 0x0400000012ff7812 */ /* 0x040fe4000788c0ff */
[C---:B------:R-:W-:Y:S02]  /*be730*/  LOP3.LUT P5, RZ, R18.reuse, 0x8000000, RZ, 0xc0, !PT ;  /* 0x0800000012ff7812 */ /* 0x040fe400078ac0ff */
[----:B------:R-:W-:Y:S01]  /*be740*/  LOP3.LUT P6, RZ, R18, 0x10000000, RZ, 0xc0, !PT ;  /* 0x1000000012ff7812 */ /* 0x000fe200078cc0ff */
[----:B--2---:R0:W-:Y:S01]  /*be750*/  @P1 STG.E.U8 desc[UR34][R14.64], R17 ;  /* 0x000000110e001986 */ /* 0x0041e2000c101122 */
[----:B------:R-:W-:Y:S02]  /*be760*/  LOP3.LUT P1, RZ, R0, 0x40, RZ, 0xc0, !PT ;  /* 0x0000004000ff7812 */ /* 0x000fe4000782c0ff */
[----:B0-----:R-:W-:-:S11]  /*be770*/  PRMT R17, R2, 0x7772, RZ ;  /* 0x0000777202117816 */ /* 0x001fd600000000ff */
[----:B---3--:R0:W-:Y:S01]  /*be780*/  @P1 STG.E.U8 desc[UR34][R6.64], R17 ;  /* 0x0000001106001986 */ /* 0x0081e2000c101122 */
[----:B------:R-:W-:Y:S02]  /*be790*/  LOP3.LUT P1, RZ, R0, 0x20, RZ, 0xc0, !PT ;  /* 0x0000002000ff7812 */ /* 0x000fe4000782c0ff */
[----:B0-----:R-:W-:Y:S02]  /*be7a0*/  PRMT R17, R2, 0x7773, RZ ;  /* 0x0000777302117816 */ /* 0x001fe400000000ff */
[----:B------:R-:W2:Y:S09]  /*be7b0*/  LDL.LU R2, [R1+0x3e4c] ;  /* 0x003e4c0001027983 */ /* 0x000eb20000300800 */
[----:B----4-:R0:W-:Y:S01]  /*be7c0*/  @P1 STG.E.U8 desc[UR34][R4.64], R17 ;  /* 0x0000001104001986 */ /* 0x0101e2000c101122 */
[----:B------:R-:W-:-:S02]  /*be7d0*/  LOP3.LUT P1, RZ, R0, 0x10, RZ, 0xc0, !PT ;  /* 0x0000001000ff7812 */ /* 0x000fc4000782c0ff */
[----:B0-----:R-:W-:-:S11]  /*be7e0*/  PRMT R17, R19, 0x7770, RZ ;  /* 0x0000777013117816 */ /* 0x001fd600000000ff */
[----:B------:R0:W-:Y:S02]  /*be7f0*/  @P1 STG.E.U8 desc[UR34][R10.64], R17 ;  /* 0x000000110a001986 */ /* 0x0001e4000c101122 */
[----:B0-----:R-:W-:-:S05]  /*be800*/  PRMT R17, R19, 0x7771, RZ ;  /* 0x0000777113117816 */ /* 0x001fca00000000ff */
[----:B------:R0:W-:Y:S02]  /*be810*/  @P2 STG.E.U8 desc[UR34][R8.64], R17 ;  /* 0x0000001108002986 */ /* 0x0001e4000c101122 */
[----:B0-----:R-:W-:-:S05]  /*be820*/  PRMT R17, R19, 0x7772, RZ ;  /* 0x0000777213117816 */ /* 0x001fca00000000ff */
[----:B------:R0:W-:Y:S02]  /*be830*/  @P3 STG.E.U8 desc[UR34][R28.64], R17 ;  /* 0x000000111c003986 */ /* 0x0001e4000c101122 */
[----:B0-----:R-:W-:Y:S02]  /*be840*/  PRMT R17, R19, 0x7773, RZ ;  /* 0x0000777313117816 */ /* 0x001fe400000000ff */
[----:B------:R-:W3:Y:S04]  /*be850*/  LDL.LU R19, [R1+0x3e48] ;  /* 0x003e480001137983 */ /* 0x000ee80000300800 */
[----:B------:R0:W-:Y:S02]  /*be860*/  @P4 STG.E.U8 desc[UR34][R26.64], R17 ;  /* 0x000000111a004986 */ /* 0x0001e4000c101122 */
[----:B0-----:R-:W-:-:S05]  /*be870*/  PRMT R17, R25, 0x7770, RZ ;  /* 0x0000777019117816 */ /* 0x001fca00000000ff */
[----:B------:R0:W-:Y:S02]  /*be880*/  @P5 STG.E.U8 desc[UR34][R12.64], R17 ;  /* 0x000000110c005986 */ /* 0x0001e4000c101122 */
[----:B0-----:R-:W-:-:S05]  /*be890*/  PRMT R17, R25, 0x7771, RZ ;  /* 0x0000777119117816 */ /* 0x001fca00000000ff */
[----:B------:R0:W-:Y:S04]  /*be8a0*/  @P6 STG.E.U8 desc[UR34][R22.64], R17 ;  /* 0x0000001116006986 */ /* 0x0001e8000c101122 */
[----:B0-----:R-:W4:Y:S01]  /*be8b0*/  LDL.LU.64 R22, [R1+0x6d8] ;  /* 0x0006d80001167983 */ /* 0x001f220000300a00 */
[C---:B------:R-:W-:Y:S02]  /*be8c0*/  LOP3.LUT P0, RZ, R18.reuse, 0x20000000, RZ, 0xc0, !PT ;  /* 0x2000000012ff7812 */ /* 0x040fe4000780c0ff */
[----:B------:R-:W-:Y:S02]  /*be8d0*/  LOP3.LUT P4, RZ, R18, 0x40000000, RZ, 0xc0, !PT ;  /* 0x4000000012ff7812 */ /* 0x000fe4000788c0ff */
[C---:B------:R-:W-:Y:S01]  /*be8e0*/  PRMT R17, R25.reuse, 0x7772, RZ ;  /* 0x0000777219117816 */ /* 0x040fe200000000ff */
[----:B------:R-:W4:Y:S08]  /*be8f0*/  LDL.LU.64 R4, [R1+0x6d0] ;  /* 0x0006d00001047983 */ /* 0x000f300000300a00 */
[----:B------:R0:W-:Y:S04]  /*be900*/  @P0 STG.E.U8 desc[UR34][R20.64], R17 ;  /* 0x0000001114000986 */ /* 0x0001e8000c101122 */
[----:B0-----:R-:W4:Y:S04]  /*be910*/  LDL.LU.64 R20, [R1+0x6c8] ;  /* 0x0006c80001147983 */ /* 0x001f280000300a00 */
[----:B------:R-:W4:Y:S01]  /*be920*/  LDL.LU.64 R8, [R1+0x6c0] ;  /* 0x0006c00001087983 */ /* 0x000f220000300a00 */
[----:B------:R-:W-:-:S03]  /*be930*/  PRMT R17, R25, 0x7773, RZ ;  /* 0x0000777319117816 */ /* 0x000fc600000000ff */
[----:B------:R-:W4:Y:S04]  /*be940*/  LDL.LU R29, [R1+0x100] ;  /* 0x00010000011d7983 */ /* 0x000f280000300800 */
[----:B------:R-:W4:Y:S04]  /*be950*/  LDL.LU.64 R26, [R1+0x690] ;  /* 0x00069000011a7983 */ /* 0x000f280000300a00 */
[----:B------:R-:W4:Y:S04]  /*be960*/  LDL.LU.64 R12, [R1+0x688] ;  /* 0x00068800010c7983 */ /* 0x000f280000300a00 */
[----:B------:R-:W4:Y:S01]  /*be970*/  LDL.LU R10, [R1+0xf0] ;  /* 0x0000f000010a7983 */ /* 0x000f220000300800 */
[----:B--2---:R-:W-:-:S02]  /*be980*/  LOP3.LUT R2, R2, 0xefffffff, RZ, 0xc0, !PT ;  /* 0xefffffff02027812 */ /* 0x004fc400078ec0ff */
[----:B---3--:R-:W-:-:S13]  /*be990*/  LOP3.LUT P1, RZ, R19, 0x400, RZ, 0xc0, !PT ;  /* 0x0000040013ff7812 */ /* 0x008fda000782c0ff */
        /* <DEDUP_REMOVED lines=9> */
[----:B----4-:R0:W-:Y:S10]  /*bea30*/  @P4 STG.E.U8 desc[UR34][R22.64], R17 ;  /* 0x0000001116004986 */ /* 0x0101f4000c101122 */
[----:B------:R-:W-:-:S05]  /*bea40*/  @P1 LOP3.LUT R2, R2, 0x80000000, RZ, 0xfc, !PT ;  /* 0x8000000002021812 */ /* 0x000fca00078efcff */
[----:B------:R1:W-:Y:S04]  /*bea50*/  STL.64 [R1+0x3e38], R2 ;  /* 0x003e380201007387 */ /* 0x0003e80000100a00 */
[----:B0-----:R-:W2:Y:S04]  /*bea60*/  LDL.LU.64 R22, [R1+0x680] ;  /* 0x0006800001167983 */ /* 0x001ea80000300a00 */
[----:B-1----:R-:W3:Y:S01]  /*bea70*/  LDL.LU.64 R2, [R1+0x660] ;  /* 0x0006600001027983 */ /* 0x002ee20000300a00 */
[----:B------:R-:W-:Y:S02]  /*bea80*/  LOP3.LUT P1, RZ, R19, 0x40, RZ, 0xc0, !PT ;  /* 0x0000004013ff7812 */ /* 0x000fe4000782c0ff */
[----:B------:R-:W-:-:S11]  /*bea90*/  LOP3.LUT R0, R0, 0xfffffffe, RZ, 0xc0, !PT ;  /* 0xfffffffe00007812 */ /* 0x000fd600078ec0ff */
[----:B------:R-:W-:Y:S02]  /*beaa0*/  @P1 LOP3.LUT R0, R0, 0x1, RZ, 0xfc, !PT ;  /* 0x0000000100001812 */ /* 0x000fe400078efcff */
[----:B------:R-:W-:Y:S02]  /*beab0*/  LOP3.LUT P1, RZ, R19, 0x20, RZ, 0xc0, !PT ;  /* 0x0000002013ff7812 */ /* 0x000fe4000782c0ff */
[----:B------:R-:W-:-:S11]  /*beac0*/  LOP3.LUT R0, R0, 0xfffffffd, RZ, 0xc0, !PT ;  /* 0xfffffffd00007812 */ /* 0x000fd600078ec0ff */
[----:B------:R-:W-:Y:S02]  /*bead0*/  @P1 LOP3.LUT R0, R0, 0x2, RZ, 0xfc, !PT ;  /* 0x0000000200001812 */ /* 0x000fe400078efcff */
[C---:B------:R-:W-:Y:S02]  /*beae0*/  LOP3.LUT P1, RZ, R19.reuse, 0x10, RZ, 0xc0, !PT ;  /* 0x0000001013ff7812 */ /* 0x040fe4000782c0ff */
[----:B------:R-:W-:Y:S02]  /*beaf0*/  LOP3.LUT P5, RZ, R18, 0x80000000, RZ, 0xc0, !PT ;  /* 0x8000000012ff7812 */ /* 0x000fe400078ac0ff */
[----:B------:R-:W-:Y:S02]  /*beb00*/  LOP3.LUT R0, R0, 0xfffffffb, RZ, 0xc0, !PT ;  /* 0xfffffffb00007812 */ /* 0x000fe400078ec0ff */
[----:B------:R-:W-:Y:S02]  /*beb10*/  LOP3.LUT P6, RZ, R19, 0x1, RZ, 0xc0, !PT ;  /* 0x0000000113ff7812 */ /* 0x000fe400078cc0ff */
[----:B------:R-:W-:-:S05]  /*beb20*/  PRMT R17, R29, 0x7770, RZ ;  /* 0x000077701d117816 */ /* 0x000fca00000000ff */
[----:B------:R-:W-:Y:S02]  /*beb30*/  @P1 LOP3.LUT R0, R0, 0x4, RZ, 0xfc, !PT ;  /* 0x0000000400001812 */ /* 0x000fe400078efcff */
[C---:B------:R-:W-:Y:S02]  /*beb40*/  LOP3.LUT P1, RZ, R19.reuse, 0x8, RZ, 0xc0, !PT ;  /* 0x0000000813ff7812 */ /* 0x040fe4000782c0ff */
[----:B------:R-:W-:Y:S01]  /*beb50*/  LOP3.LUT P0, RZ, R19, 0x2, RZ, 0xc0, !PT ;  /* 0x0000000213ff7812 */ /* 0x000fe2000780c0ff */
[----:B------:R0:W-:Y:S01]  /*beb60*/  @P5 STG.E.U8 desc[UR34][R4.64], R17 ;  /* 0x0000001104005986 */ /* 0x0001e2000c101122 */
[----:B------:R-:W-:Y:S02]  /*beb70*/  LOP3.LUT R0, R0, 0xfffffff7, RZ, 0xc0, !PT ;  /* 0xfffffff700007812 */ /* 0x000fe400078ec0ff */
[----:B0-----:R-:W-:Y:S01]  /*beb80*/  PRMT R17, R29, 0x7771, RZ ;  /* 0x000077711d117816 */ /* 0x001fe200000000ff */
[----:B---3--:R0:W-:Y:S04]  /*beb90*/  STL.64 [R1+0x3e40], R2 ;  /* 0x003e400201007387 */ /* 0x0081e80000100a00 */
[----:B0-----:R-:W3:Y:S02]  /*beba0*/  LDL.LU.64 R2, [R1+0x668] ;  /* 0x0006680001027983 */ /* 0x001ee40000300a00 */
[----:B------:R-:W-:-:S02]  /*bebb0*/  @P1 LOP3.LUT R0, R0, 0x8, RZ, 0xfc, !PT ;  /* 0x0000000800001812 */ /* 0x000fc400078efcff */
[----:B------:R-:W-:Y:S01]  /*bebc0*/  LOP3.LUT P1, RZ, R19, 0x4, RZ, 0xc0, !PT ;  /* 0x0000000413ff7812 */ /* 0x000fe2000782c0ff */
[----:B------:R0:W-:Y:S04]  /*bebd0*/  @P6 STG.E.U8 desc[UR34][R20.64], R17 ;  /* 0x0000001114006986 */ /* 0x0001e8000c101122 */
[----:B------:R-:W4:Y:S01]  /*bebe0*/  LDL.LU R25, [R1+0xe0] ;  /* 0x0000e00001197983 */ /* 0x000f220000300800 */
[----:B0-----:R-:W-:-:S03]  /*bebf0*/  PRMT R17, R29, 0x7772, RZ ;  /* 0x000077721d117816 */ /* 0x001fc600000000ff */
[----:B------:R-:W4:Y:S04]  /*bec00*/  LDL.LU.64 R20, [R1+0x658] ;  /* 0x0006580001147983 */ /* 0x000f280000300a00 */
[----:B------:R-:W4:Y:S04]  /*bec10*/  LDL.LU.64 R14, [R1+0x648] ;  /* 0x00064800010e7983 */ /* 0x000f280000300a00 */
[----:B------:R-:W4:Y:S04]  /*bec20*/  LDL.LU.64 R6, [R1+0x620] ;  /* 0x0006200001067983 */ /* 0x000f280000300a00 */
[----:B------:R-:W4:Y:S04]  /*bec30*/  LDL.LU.64 R4, [R1+0x618] ;  /* 0x0006180001047983 */ /* 0x000f280000300a00 */
[----:B------:R0:W-:Y:S02]  /*bec40*/  @P0 STG.E.U8 desc[UR34][R8.64], R17 ;  /* 0x0000001108000986 */ /* 0x0001e4000c101122 */
[----:B0-----:R-:W-:-:S02]  /*bec50*/  PRMT R17, R29, 0x7773, RZ ;  /* 0x000077731d117816 */ /* 0x001fc400000000ff */
[----:B------:R-:W4:Y:S04]  /*bec60*/  LDL.LU.64 R8, [R1+0x610] ;  /* 0x0006100001087983 */ /* 0x000f280000300a00 */
[----:B------:R-:W4:Y:S04]  /*bec70*/  LDL.LU.64 R28, [R1+0x5e0] ;  /* 0x0005e000011c7983 */ /* 0x000f280000300a00 */
[----:B------:R0:W-:Y:S01]  /*bec80*/  @P1 STG.E.U8 desc[UR34][R26.64], R17 ;  /* 0x000000111a001986 */ /* 0x0001e2000c101122 */
[----:B------:R-:W-:Y:S02]  /*bec90*/  LOP3.LUT P1, RZ, R0, 0x8, RZ, 0xc0, !PT ;  /* 0x0000000800ff7812 */ /* 0x000fe4000782c0ff */
[----:B0-----:R-:W-:Y:S01]  /*beca0*/  PRMT R17, R10, 0x7770, RZ ;  /* 0x000077700a117816 */ /* 0x001fe200000000ff */
[----:B------:R-:W4:Y:S10]  /*becb0*/  LDL.LU.64 R26, [R1+0x5d8] ;  /* 0x0005d800011a7983 */ /* 0x000f340000300a00 */
[----:B------:R0:W-:Y:S01]  /*becc0*/  @P1 STG.E.U8 desc[UR34][R12.64], R17 ;  /* 0x000000110c001986 */ /* 0x0001e2000c101122 */
[----:B------:R-:W-:-:S02]  /*becd0*/  LOP3.LUT P1, RZ, R0, 0x4, RZ, 0xc0, !PT ;  /* 0x0000000400ff7812 */ /* 0x000fc4000782c0ff */
[----:B0-----:R-:W-:Y:S01]  /*bece0*/  PRMT R17, R10, 0x7771, RZ ;  /* 0x000077710a117816 */ /* 0x001fe200000000ff */
[----:B------:R-:W4:Y:S04]  /*becf0*/  LDL.LU.64 R12, [R1+0x5d0] ;  /* 0x0005d000010c7983 */ /* 0x000f280000300a00 */
[----:B------:R-:W4:Y:S06]  /*bed00*/  LDL.LU R11, [R1+0x104] ;  /* 0x00010400010b7983 */ /* 0x000f2c0000300800 */
[----:B--2---:R0:W-:Y:S01]  /*bed10*/  @P1 STG.E.U8 desc[UR34][R22.64], R17 ;  /* 0x0000001116001986 */ /* 0x0041e2000c101122 */
[----:B------:R-:W-:-:S02]  /*bed20*/  LOP3.LUT P1, RZ, R0, 0x2, RZ, 0xc0, !PT ;  /* 0x0000000200ff7812 */ /* 0x000fc4000782c0ff */
[----:B0-----:R-:W-:Y:S01]  /*bed30*/  PRMT R17, R10, 0x7772, RZ ;  /* 0x000077720a117816 */ /* 0x001fe200000000ff */
[----:B------:R-:W2:Y:S10]  /*bed40*/  LDL.LU.64 R22, [R1+0x5c8] ;  /* 0x0005c80001167983 */ /* 0x000eb40000300a00 */
[----:B---3--:R0:W-:Y:S04]  /*bed50*/  @P1 STG.E.U8 desc[UR34][R2.64], R17 ;  /* 0x0000001102001986 */ /* 0x0081e8000c101122 */
[----:B0-----:R-:W3:Y:S01]  /*bed60*/  LDL.LU.64 R2, [R1+0x3e40] ;  /* 0x003e400001027983 */ /* 0x001ee20000300a00 */
[----:B------:R-:W-:-:S02]  /*bed70*/  LOP3.LUT P1, RZ, R0, 0x1, RZ, 0xc0, !PT ;  /* 0x0000000100ff7812 */ /* 0x000fc4000782c0ff */
[----:B------:R-:W-:Y:S01]  /*bed80*/  PRMT R0, R10, 0x7773, RZ ;  /* 0x000077730a007816 */ /* 0x000fe200000000ff */
[----:B------:R0:W-:Y:S04]  /*bed90*/  STL [R1+0x3cd8], R16 ;  /* 0x003cd81001007387 */ /* 0x0001e80000100800 */
[----:B0-----:R-:W2:Y:S06]  /*beda0*/  LDL.LU.64 R16, [R1+0x650] ;  /* 0x0006500001107983 */ /* 0x001eac0000300a00 */
[----:B---3--:R0:W-:Y:S04]  /*bedb0*/  @P1 STG.E.U8 desc[UR34][R2.64], R0 ;  /* 0x0000000002001986 */ /* 0x0081e8000c101122 */
[----:B0-----:R-:W3:Y:S01]  /*bedc0*/  LDL.LU.64 R2, [R1+0x3e38] ;  /* 0x003e380001027983 */ /* 0x001ee20000300a00 */
[----:B----4-:R-:W-:-:S02]  /*bedd0*/  PRMT R0, R25, 0x7770, RZ ;  /* 0x0000777019007816 */ /* 0x010fc400000000ff */
[----:B---3--:R-:W-:-:S13]  /*bede0*/  LOP3.LUT P1, RZ, R2, 0x80000000, RZ, 0xc0, !PT ;  /* 0x8000000002ff7812 */ /* 0x008fda000782c0ff */
[----:B------:R0:W-:Y:S04]  /*bedf0*/  @P1 STG.E.U8 desc[UR34][R20.64], R0 ;  /* 0x0000000014001986 */ /* 0x0001e8000c101122 */
[----:B0-----:R-:W3:Y:S01]  /*bee00*/  LDL.LU.64 R20, [R1+0x3e30] ;  /* 0x003e300001147983 */ /* 0x001ee20000300a00 */
[----:B------:R-:W-:Y:S02]  /*bee10*/  LOP3.LUT P1, RZ, R2, 0x40000000, RZ, 0xc0, !PT ;  /* 0x4000000002ff7812 */ /* 0x000fe4000782c0ff */
[----:B------:R-:W-:-:S11]  /*bee20*/  PRMT R0, R25, 0x7771, RZ ;  /* 0x0000777119007816 */ /* 0x000fd600000000ff */
[----:B--2---:R0:W-:Y:S01]  /*bee30*/  @P1 STG.E.U8 desc[UR34][R16.64], R0 ;  /* 0x0000000010001986 */ /* 0x0041e2000c101122 */
[----:B------:R-:W-:Y:S02]  /*bee40*/  LOP3.LUT P1, RZ, R2, 0x20000000, RZ, 0xc0, !PT ;  /* 0x2000000002ff7812 */ /* 0x000fe4000782c0ff */
[----:B0-----:R-:W-:-:S11]  /*bee50*/  PRMT R0, R25, 0x7772, RZ ;  /* 0x0000777219007816 */ /* 0x001fd600000000ff */
[----:B------:R0:W-:Y:S01]  /*bee60*/  @P1 STG.E.U8 desc[UR34][R14.64], R0 ;  /* 0x000000000e001986 */ /* 0x0001e2000c101122 */
[----:B------:R-:W-:Y:S02]  /*bee70*/  LOP3.LUT P1, RZ, R2, 0x10000000, RZ, 0xc0, !PT ;  /* 0x1000000002ff7812 */ /* 0x000fe4000782c0ff */
[C---:B------:R-:W-:Y:S02]  /*bee80*/  LOP3.LUT P2, RZ, R19.reuse, 0x800, RZ, 0xc0, !PT ;  /* 0x0000080013ff7812 */ /* 0x040fe4000784c0ff */
[----:B------:R-:W-:Y:S02]  /*bee90*/  LOP3.LUT P3, RZ, R19, 0x1000, RZ, 0xc0, !PT ;  /* 0x0000100013ff7812 */ /* 0x000fe4000786c0ff */
[----:B0-----:R-:W-:-:S07]  /*beea0*/  PRMT R0, R25, 0x7773, RZ ;  /* 0x0000777319007816 */ /* 0x001fce00000000ff */
[----:B------:R3:W-:Y:S01]  /*beeb0*/  @P1 STG.E.U8 desc[UR34][R6.64], R0 ;  /* 0x0000000006001986 */ /* 0x0007e2000c101122 */
[C---:B------:R-:W-:Y:S02]  /*beec0*/  LOP3.LUT P4, RZ, R19.reuse, 0x2000, RZ, 0xc0, !PT ;  /* 0x0000200013ff7812 */ /* 0x040fe4000788c0ff */
[C---:B------:R-:W-:Y:S02]  /*beed0*/  LOP3.LUT P5, RZ, R19.reuse, 0x4000, RZ, 0xc0, !PT ;  /* 0x0000400013ff7812 */ /* 0x040fe400078ac0ff */
[C---:B------:R-:W-:Y:S02]  /*beee0*/  LOP3.LUT P6, RZ, R19.reuse, 0x8000, RZ, 0xc0, !PT ;  /* 0x0000800013ff7812 */ /* 0x040fe400078cc0ff */
[C---:B------:R-:W-:Y:S02]  /*beef0*/  LOP3.LUT P0, RZ, R19.reuse, 0x10000, RZ, 0xc0, !PT ;  /* 0x0001000013ff7812 */ /* 0x040fe4000780c0ff */
[----:B------:R-:W-:Y:S02]  /*bef00*/  LOP3.LUT P1, RZ, R19, 0x20000000, RZ, 0xc0, !PT ;  /* 0x2000000013ff7812 */ /* 0x000fe4000782c0ff */
[----:B------:R-:W-:-:S02]  /*bef10*/  LOP3.LUT R2, R2, 0xffefffff, RZ, 0xc0, !PT ;  /* 0xffefffff02027812 */ /* 0x000fc400078ec0ff */
[----:B---3--:R-:W-:-:S05]  /*bef20*/  PRMT R0, R20, 0x7770, RZ ;  /* 0x0000777014007816 */ /* 0x008fca00000000ff */
[----:B------:R0:W-:Y:S02]  /*bef30*/  @P2 STG.E.U8 desc[UR34][R4.64], R0 ;  /* 0x0000000004002986 */ /* 0x0001e4000c101122 */
[----:B0-----:R-:W-:-:S05]  /*bef40*/  PRMT R0, R20, 0x7771, RZ ;  /* 0x0000777114007816 */ /* 0x001fca00000000ff */
[----:B------:R0:W-:Y:S02]  /*bef50*/  @P3 STG.E.U8 desc[UR34][R8.64], R0 ;  /* 0x0000000008003986 */ /* 0x0001e4000c101122 */
[----:B0-----:R-:W-:-:S05]  /*bef60*/  PRMT R0, R20, 0x7772, RZ ;  /* 0x0000777214007816 */ /* 0x001fca00000000ff */
[----:B------:R0:W-:Y:S02]  /*bef70*/  @P4 STG.E.U8 desc[UR34][R28.64], R0 ;  /* 0x000000001c004986 */ /* 0x0001e4000c101122 */
[----:B0-----:R-:W-:Y:S02]  /*bef80*/  PRMT R0, R20, 0x7773, RZ ;  /* 0x0000777314007816 */ /* 0x001fe400000000ff */
[----:B------:R-:W2:Y:S04]  /*bef90*/  LDL.LU R20, [R1+0x3e28] ;  /* 0x003e280001147983 */ /* 0x000ea80000300800 */
[----:B------:R0:W-:Y:S04]  /*befa0*/  @P5 STG.E.U8 desc[UR34][R26.64], R0 ;  /* 0x000000001a005986 */ /* 0x0001e8000c101122 */
[----:B------:R-:W3:Y:S01]  /*befb0*/  LDL.LU.64 R4, [R1+0x5c0] ;  /* 0x0005c00001047983 */ /* 0x000ee20000300a00 */
[----:B0-----:R-:W-:-:S05]  /*befc0*/  PRMT R0, R11, 0x7770, RZ ;  /* 0x000077700b007816 */ /* 0x001fca00000000ff */
[----:B------:R0:W-:Y:S02]  /*befd0*/  @P6 STG.E.U8 desc[UR34][R12.64], R0 ;  /* 0x000000000c006986 */ /* 0x0001e4000c101122 */
[----:B0-----:R-:W-:-:S05]  /*befe0*/  PRMT R0, R11, 0x7771, RZ ;  /* 0x000077710b007816 */ /* 0x001fca00000000ff */
[----:B------:R0:W-:Y:S04]  /*beff0*/  @P0 STG.E.U8 desc[UR34][R22.64], R0 ;  /* 0x0000000016000986 */ /* 0x0001e8000c101122 */
[----:B0-----:R-:W4:Y:S01]  /*bf000*/  LDL.LU.64 R22, [R1+0x5a8] ;  /* 0x0005a80001167983 */ /* 0x001f220000300a00 */
[----:B------:R-:W-:Y:S02]  /*bf010*/  @P1 LOP3.LUT R2, R2, 0x100000, RZ, 0xfc, !PT ;  /* 0x0010000002021812 */ /* 0x000fe400078efcff */
[C---:B------:R-:W-:Y:S02]  /*bf020*/  LOP3.LUT P1, RZ, R19.reuse, 0x10000000, RZ, 0xc0, !PT ;  /* 0x1000000013ff7812 */ /* 0x040fe4000782c0ff */
[C---:B------:R-:W-:Y:S02]  /*bf030*/  LOP3.LUT P4, RZ, R19.reuse, 0x20000, RZ, 0xc0, !PT ;  /* 0x0002000013ff7812 */ /* 0x040fe4000788c0ff */
[----:B------:R-:W-:-:S02]  /*bf040*/  LOP3.LUT P5, RZ, R19, 0x40000, RZ, 0xc0, !PT ;  /* 0x0004000013ff7812 */ /* 0x000fc400078ac0ff */
[----:B------:R-:W-:Y:S02]  /*bf050*/  LOP3.LUT R2, R2, 0xffdfffff, RZ, 0xc0, !PT ;  /* 0xffdfffff02027812 */ /* 0x000fe400078ec0ff */
[----:B------:R-:W-:Y:S01]  /*bf060*/  PRMT R0, R11, 0x7772, RZ ;  /* 0x000077720b007816 */ /* 0x000fe200000000ff */
[----:B------:R-:W2:Y:S04]  /*bf070*/  LDL.LU.64 R26, [R1+0x5a0] ;  /* 0x0005a000011a7983 */ /* 0x000ea80000300a00 */
[----:B------:R-:W2:Y:S04]  /*bf080*/  LDL.LU.64 R8, [R1+0x598] ;  /* 0x0005980001087983 */ /* 0x000ea80000300a00 */
[----:B------:R-:W2:Y:S04]  /*bf090*/  LDL.LU.64 R28, [R1+0x578] ;  /* 0x00057800011c7983 */ /* 0x000ea80000300a00 */
[----:B------:R-:W2:Y:S04]  /*bf0a0*/  LDL.LU R25, [R1+0xf4] ;  /* 0x0000f40001197983 */ /* 0x000ea80000300800 */
[----:B------:R-:W2:Y:S01]  /*bf0b0*/  LDL.LU.64 R12, [R1+0x570] ;  /* 0x00057000010c7983 */ /* 0x000ea20000300a00 */
        /* <DEDUP_REMOVED lines=16> */
[C---:B------:R-:W-:Y:S02]  /*bf1c0*/  LOP3.LUT P1, RZ, R19.reuse, 0x400000, RZ, 0xc0, !PT ;  /* 0x0040000013ff7812 */ /* 0x040fe4000782c0ff */
[----:B------:R-:W-:Y:S02]  /*bf1d0*/  LOP3.LUT R2, R2, 0xf7ffffff, RZ, 0xc0, !PT ;  /* 0xf7ffffff02027812 */ /* 0x000fe400078ec0ff */
[C---:B------:R-:W-:Y:S02]  /*bf1e0*/  LOP3.LUT P6, RZ, R19.reuse, 0x80000, RZ, 0xc0, !PT ;  /* 0x0008000013ff7812 */ /* 0x040fe400078cc0ff */
[C---:B------:R-:W-:Y:S02]  /*bf1f0*/  LOP3.LUT P0, RZ, R19.reuse, 0x100000, RZ, 0xc0, !PT ;  /* 0x0010000013ff7812 */ /* 0x040fe4000780c0ff */
[----:B------:R-:W-:-:S02]  /*bf200*/  LOP3.LUT P2, RZ, R19, 0x40000000, RZ, 0xc0, !PT ;  /* 0x4000000013ff7812 */ /* 0x000fc4000784c0ff */
[----:B------:R-:W-:-:S03]  /*bf210*/  LOP3.LUT P3, RZ, R19, 0x80000000, RZ, 0xc0, !PT ;  /* 0x8000000013ff7812 */ /* 0x000fc6000786c0ff */
[----:B------:R-:W-:Y:S02]  /*bf220*/  @P1 LOP3.LUT R2, R2, 0x8000000, RZ, 0xfc, !PT ;  /* 0x0800000002021812 */ /* 0x000fe400078efcff */
[----:B------:R-:W-:Y:S01]  /*bf230*/  LOP3.LUT P1, RZ, R19, 0x200000, RZ, 0xc0, !PT ;  /* 0x0020000013ff7812 */ /* 0x000fe2000782c0ff */
[----:B---3--:R0:W-:Y:S02]  /*bf240*/  @P4 STG.E.U8 desc[UR34][R4.64], R0 ;  /* 0x0000000004004986 */ /* 0x0081e4000c101122 */
[----:B0-----:R-:W-:-:S05]  /*bf250*/  PRMT R0, R11, 0x7773, RZ ;  /* 0x000077730b007816 */ /* 0x001fca00000000ff */
[----:B----4-:R0:W-:Y:S04]  /*bf260*/  @P5 STG.E.U8 desc[UR34][R22.64], R0 ;  /* 0x0000000016005986 */ /* 0x0101e8000c101122 */
[----:B0-----:R-:W3:Y:S04]  /*bf270*/  LDL.LU.64 R22, [R1+0x568] ;  /* 0x0005680001167983 */ /* 0x001ee80000300a00 */
[----:B------:R-:W4:Y:S04]  /*bf280*/  LDL.LU.64 R18, [R1+0x530] ;  /* 0x0005300001127983 */ /* 0x000f280000300a00 */
[----:B----4-:R0:W-:Y:S04]  /*bf290*/  STL.64 [R1+0x3e18], R18 ;  /* 0x003e181201007387 */ /* 0x0101e80000100a00 */
[----:B0-----:R-:W4:Y:S01]  /*bf2a0*/  LDL.LU.64 R18, [R1+0x558] ;  /* 0x0005580001127983 */ /* 0x001f220000300a00 */
[----:B--2---:R-:W-:-:S05]  /*bf2b0*/  PRMT R0, R25, 0x7770, RZ ;  /* 0x0000777019007816 */ /* 0x004fca00000000ff */
[----:B------:R0:W-:Y:S02]  /*bf2c0*/  @P6 STG.E.U8 desc[UR34][R26.64], R0 ;  /* 0x000000001a006986 */ /* 0x0001e4000c101122 */
[----:B0-----:R-:W-:-:S05]  /*bf2d0*/  PRMT R0, R25, 0x7771, RZ ;  /* 0x0000777119007816 */ /* 0x001fca00000000ff */
[----:B------:R0:W-:Y:S02]  /*bf2e0*/  @P0 STG.E.U8 desc[UR34][R8.64], R0 ;  /* 0x0000000008000986 */ /* 0x0001e4000c101122 */
[----:B0-----:R-:W-:-:S05]  /*bf2f0*/  PRMT R0, R25, 0x7772, RZ ;  /* 0x0000777219007816 */ /* 0x001fca00000000ff */
[----:B------:R-:W-:Y:S04]  /*bf300*/  @P1 STG.E.U8 desc[UR34][R28.64], R0 ;  /* 0x000000001c001986 */ /* 0x000fe8000c101122 */
[----:B----4-:R0:W-:Y:S04]  /*bf310*/  STL.64 [R1+0x3e20], R18 ;  /* 0x003e201201007387 */ /* 0x0101e80000100a00 */
[----:B0-----:R-:W2:Y:S01]  /*bf320*/  LDL.LU.64 R18, [R1+0x560] ;  /* 0x0005600001127983 */ /* 0x001ea20000300a00 */
[C---:B------:R-:W-:Y:S02]  /*bf330*/  LOP3.LUT P1, RZ, R2.reuse, 0x8000000, RZ, 0xc0, !PT ;  /* 0x0800000002ff7812 */ /* 0x040fe4000782c0ff */
[----:B------:R-:W-:Y:S01]  /*bf340*/  PRMT R0, R25, 0x7773, RZ ;  /* 0x0000777319007816 */ /* 0x000fe200000000ff */
[----:B------:R-:W4:Y:S04]  /*bf350*/  LDL.LU R26, [R1+0x118] ;  /* 0x00011800011a7983 */ /* 0x000f280000300800 */
[----:B------:R-:W4:Y:S04]  /*bf360*/  LDL.LU.64 R16, [R1+0x528] ;  /* 0x0005280001107983 */ /* 0x000f280000300a00 */
[----:B------:R-:W4:Y:S04]  /*bf370*/  LDL.LU.64 R14, [R1+0x520] ;  /* 0x00052000010e7983 */ /* 0x000f280000300a00 */
[----:B------:R-:W4:Y:S04]  /*bf380*/  LDL.LU R27, [R1+0x108] ;  /* 0x00010800011b7983 */ /* 0x000f280000300800 */
[----:B------:R-:W4:Y:S04]  /*bf390*/  LDL.LU.64 R6, [R1+0x510] ;  /* 0x0005100001067983 */ /* 0x000f280000300a00 */
[----:B------:R-:W4:Y:S04]  /*bf3a0*/  LDL.LU.64 R4, [R1+0x508] ;  /* 0x0005080001047983 */ /* 0x000f280000300a00 */
[----:B------:R-:W4:Y:S04]  /*bf3b0*/  LDL.LU.64 R10, [R1+0x500] ;  /* 0x00050000010a7983 */ /* 0x000f280000300a00 */
[----:B------:R-:W4:Y:S04]  /*bf3c0*/  LDL.LU.64 R8, [R1+0x4f8] ;  /* 0x0004f80001087983 */ /* 0x000f280000300a00 */
[----:B------:R-:W4:Y:S04]  /*bf3d0*/  LDL.LU.64 R28, [R1+0x4f0] ;  /* 0x0004f000011c7983 */ /* 0x000f280000300a00 */
[----:B------:R0:W-:Y:S01]  /*bf3e0*/  @P1 STG.E.U8 desc[UR34][R12.64], R0 ;  /* 0x000000000c001986 */ /* 0x0001e2000c101122 */
[----:B------:R-:W-:-:S02]  /*bf3f0*/  LOP3.LUT P1, RZ, R2, 0x4000000, RZ, 0xc0, !PT ;  /* 0x0400000002ff7812 */ /* 0x000fc4000782c0ff */
[----:B0-----:R-:W-:Y:S01]  /*bf400*/  PRMT R0, R21, 0x7770, RZ ;  /* 0x0000777015007816 */ /* 0x001fe200000000ff */
[----:B------:R-:W4:Y:S04]  /*bf410*/  LDL.LU.64 R12, [R1+0x4e8] ;  /* 0x0004e800010c7983 */ /* 0x000f280000300a00 */
[----:B------:R-:W4:Y:S06]  /*bf420*/  LDL.LU R25, [R1+0xf8] ;  /* 0x0000f80001197983 */ /* 0x000f2c0000300800 */
[----:B---3--:R0:W-:Y:S01]  /*bf430*/  @P1 STG.E.U8 desc[UR34][R22.64], R0 ;  /* 0x0000000016001986 */ /* 0x0081e2000c101122 */
[----:B------:R-:W-:-:S02]  /*bf440*/  LOP3.LUT P1, RZ, R2, 0x2000000, RZ, 0xc0, !PT ;  /* 0x0200000002ff7812 */ /* 0x000fc4000782c0ff */
[----:B0-----:R-:W-:Y:S01]  /*bf450*/  PRMT R0, R21, 0x7771, RZ ;  /* 0x0000777115007816 */ /* 0x001fe200000000ff */
        /* <DEDUP_REMOVED lines=12> */
[----:B------:R-:W-:Y:S01]  /*bf520*/  LOP3.LUT P0, RZ, R20, 0x8, RZ, 0xc0, !PT ;  /* 0x0000000814ff7812 */ /* 0x000fe2000780c0ff */
[----:B------:R-:W3:Y:S04]  /*bf530*/  LDL.LU R21, [R1+0x3e10] ;  /* 0x003e100001157983 */ /* 0x000ee80000300800 */
[----:B--2---:R4:W-:Y:S01]  /*bf540*/  @P1 STG.E.U8 desc[UR34][R18.64], R0 ;  /* 0x0000000012001986 */ /* 0x0049e2000c101122 */
[----:B------:R-:W-:Y:S02]  /*bf550*/  LOP3.LUT P1, RZ, R2, 0x400000, RZ, 0xc0, !PT ;  /* 0x0040000002ff7812 */ /* 0x000fe4000782c0ff */
[----:B----4-:R-:W-:-:S11]  /*bf560*/  PRMT R0, R26, 0x7770, RZ ;  /* 0x000077701a007816 */ /* 0x010fd600000000ff */
        /* <DEDUP_REMOVED lines=19> */
[----:B0-----:R-:W2:Y:S01]  /*bf6a0*/  LDL.LU.64 R22, [R1+0x550] ;  /* 0x0005500001167983 */ /* 0x001ea20000300a00 */
[----:B------:R-:W-:-:S03]  /*bf6b0*/  LOP3.LUT P4, RZ, R20, 0x10, RZ, 0xc0, !PT ;  /* 0x0000001014ff7812 */ /* 0x000fc6000788c0ff */
[----:B------:R-:W3:Y:S01]  /*bf6c0*/  LDL.LU.64 R10, [R1+0x548] ;  /* 0x00054800010a7983 */ /* 0x000ee20000300a00 */
[----:B------:R-:W-:-:S03]  /*bf6d0*/  PRMT R0, R25, 0x7771, RZ ;  /* 0x0000777119007816 */ /* 0x000fc600000000ff */
[----:B------:R-:W4:Y:S04]  /*bf6e0*/  LDL.LU.64 R8, [R1+0x590] ;  /* 0x0005900001087983 */ /* 0x000f280000300a00 */
[----:B------:R-:W3:Y:S04]  /*bf6f0*/  LDL.LU.64 R28, [R1+0x5b8] ;  /* 0x0005b800011c7983 */ /* 0x000ee80000300a00 */
[----:B------:R-:W3:Y:S04]  /*bf700*/  LDL.LU.64 R26, [R1+0x608] ;  /* 0x00060800011a7983 */ /* 0x000ee80000300a00 */
[----:B------:R-:W3:Y:S04]  /*bf710*/  LDL.LU R19, [R1+0xe8] ;  /* 0x0000e80001137983 */ /* 0x000ee80000300800 */
[----:B------:R-:W3:Y:S04]  /*bf720*/  LDL.LU.64 R12, [R1+0x640] ;  /* 0x00064000010c7983 */ /* 0x000ee80000300a00 */
[----:B--2---:R0:W-:Y:S04]  /*bf730*/  @P4 STG.E.U8 desc[UR34][R22.64], R0 ;  /* 0x0000000016004986 */ /* 0x0041e8000c101122 */
[----:B0-----:R-:W2:Y:S04]  /*bf740*/  LDL.LU.64 R22, [R1+0x638] ;  /* 0x0006380001167983 */ /* 0x001ea80000300a00 */
[----:B------:R-:W2:Y:S04]  /*bf750*/  LDL.LU R18, [R1+0x11c] ;  /* 0x00011c0001127983 */ /* 0x000ea80000300800 */
[----:B------:R-:W2:Y:S04]  /*bf760*/  LDL.LU.64 R16, [R1+0x6b0] ;  /* 0x0006b00001107983 */ /* 0x000ea80000300a00 */
[----:B--2---:R0:W-:Y:S04]  /*bf770*/  STL.64 [R1+0x3e00], R16 ;  /* 0x003e001001007387 */ /* 0x0041e80000100a00 */
[----:B0-----:R-:W2:Y:S01]  /*bf780*/  LDL.LU.64 R16, [R1+0x6b8] ;  /* 0x0006b80001107983 */ /* 0x001ea20000300a00 */
        /* <DEDUP_REMOVED lines=18> */
[----:B0-----:R-:W2:Y:S06]  /*bf8b0*/  LDL.LU.64 R16, [R1+0x678] ;  /* 0x0006780001107983 */ /* 0x001eac0000300a00 */
[----:B------:R-:W-:-:S02]  /*bf8c0*/  @P1 LOP3.LUT R2, R2, 0x20000, RZ, 0xfc, !PT ;  /* 0x0002000002021812 */ /* 0x000fc400078efcff */
[C---:B------:R-:W-:Y:S02]  /*bf8d0*/  LOP3.LUT P1, RZ, R20.reuse, 0x400, RZ, 0xc0, !PT ;  /* 0x0000040014ff7812 */ /* 0x040fe4000782c0ff */
[C---:B------:R-:W-:Y:S02]  /*bf8e0*/  LOP3.LUT P5, RZ, R20.reuse, 0x20, RZ, 0xc0, !PT ;  /* 0x0000002014ff7812 */ /* 0x040fe400078ac0ff */
[----:B------:R-:W-:Y:S02]  /*bf8f0*/  LOP3.LUT P6, RZ, R20, 0x40, RZ, 0xc0, !PT ;  /* 0x0000004014ff7812 */ /* 0x000fe400078cc0ff */
[----:B------:R-:W-:Y:S02]  /*bf900*/  LOP3.LUT R2, R2, 0xfffbffff, RZ, 0xc0, !PT ;  /* 0xfffbffff02027812 */ /* 0x000fe400078ec0ff */
[----:B------:R-:W-:Y:S02]  /*bf910*/  PRMT R0, R25, 0x7772, RZ ;  /* 0x0000777219007816 */ /* 0x000fe400000000ff */
[----:B------:R-:W-:Y:S01]  /*bf920*/  LOP3.LUT P0, RZ, R20, 0x80, RZ, 0xc0, !PT ;  /* 0x0000008014ff7812 */ /* 0x000fe2000780c0ff */
[----:B------:R-:W2:Y:S02]  /*bf930*/  LDL.LU.64 R14, [R1+0x730] ;  /* 0x00073000010e7983 */ /* 0x000ea40000300a00 */
[----:B------:R-:W-:-:S02]  /*bf940*/  @P1 LOP3.LUT R2, R2, 0x40000, RZ, 0xfc, !PT ;  /* 0x0004000002021812 */ /* 0x000fc400078efcff */
[----:B------:R-:W-:Y:S01]  /*bf950*/  LOP3.LUT P1, RZ, R20, 0x200, RZ, 0xc0, !PT ;  /* 0x0000020014ff7812 */ /* 0x000fe2000782c0ff */
[----:B---3--:R0:W-:Y:S01]  /*bf960*/  @P5 STG.E.U8 desc[UR34][R10.64], R0 ;  /* 0x000000000a005986 */ /* 0x0081e2000c101122 */
[----:B------:R-:W-:Y:S02]  /*bf970*/  LOP3.LUT R2, R2, 0xfff7ffff, RZ, 0xc0, !PT ;  /* 0xfff7ffff02027812 */ /* 0x000fe400078ec0ff */
[----:B0-----:R-:W-:-:S09]  /*bf980*/  PRMT R0, R25, 0x7773, RZ ;  /* 0x0000777319007816 */ /* 0x001fd200000000ff */
[----:B------:R-:W-:Y:S02]  /*bf990*/  @P1 LOP3.LUT R2, R2, 0x80000, RZ, 0xfc, !PT ;  /* 0x0008000002021812 */ /* 0x000fe400078efcff */
[----:B------:R-:W-:Y:S01]  /*bf9a0*/  LOP3.LUT P1, RZ, R20, 0x100, RZ, 0xc0, !PT ;  /* 0x0000010014ff7812 */ /* 0x000fe2000782c0ff */
[----:B------:R-:W3:Y:S04]  /*bf9b0*/  LDL.LU R25, [R1+0x10c] ;  /* 0x00010c0001197983 */ /* 0x000ee80000300800 */
[----:B----4-:R0:W-:Y:S04]  /*bf9c0*/  @P6 STG.E.U8 desc[UR34][R8.64], R0 ;  /* 0x0000000008006986 */ /* 0x0101e8000c101122 */
[----:B------:R-:W4:Y:S04]  /*bf9d0*/  LDL.LU.64 R6, [R1+0x768] ;  /* 0x0007680001067983 */ /* 0x000f280000300a00 */
[----:B------:R-:W3:Y:S04]  /*bf9e0*/  LDL.LU.64 R4, [R1+0x798] ;  /* 0x0007980001047983 */ /* 0x000ee80000300a00 */
[----:B------:R-:W3:Y:S01]  /*bf9f0*/  LDL.LU.64 R10, [R1+0x7d8] ;  /* 0x0007d800010a7983 */ /* 0x000ee20000300a00 */
[----:B0-----:R-:W-:-:S03]  /*bfa00*/  PRMT R0, R19, 0x7770, RZ ;  /* 0x0000777013007816 */ /* 0x001fc600000000ff */
[----:B------:R-:W3:Y:S04]  /*bfa10*/  LDL.LU.64 R8, [R1+0x7d0] ;  /* 0x0007d00001087983 */ /* 0x000ee80000300a00 */
[----:B------:R0:W-:Y:S02]  /*bfa20*/  @P0 STG.E.U8 desc[UR34][R28.64], R0 ;  /* 0x000000001c000986 */ /* 0x0001e4000c101122 */
[----:B0-----:R-:W-:Y:S02]  /*bfa30*/  PRMT R0, R19, 0x7771, RZ ;  /* 0x0000777113007816 */ /* 0x001fe400000000ff */
[----:B------:R-:W3:Y:S04]  /*bfa40*/  LDL.LU.64 R28, [R1+0x808] ;  /* 0x00080800011c7983 */ /* 0x000ee80000300a00 */
[----:B------:R0:W-:Y:S01]  /*bfa50*/  @P1 STG.E.U8 desc[UR34][R26.64], R0 ;  /* 0x000000001a001986 */ /* 0x0001e2000c101122 */
[----:B------:R-:W-:-:S02]  /*bfa60*/  LOP3.LUT P1, RZ, R2, 0x80000, RZ, 0xc0, !PT ;  /* 0x0008000002ff7812 */ /* 0x000fc4000782c0ff */
[----:B0-----:R-:W-:Y:S01]  /*bfa70*/  PRMT R0, R19, 0x7772, RZ ;  /* 0x0000777213007816 */ /* 0x001fe200000000ff */
[----:B------:R-:W3:Y:S10]  /*bfa80*/  LDL.LU.64 R26, [R1+0x840] ;  /* 0x00084000011a7983 */ /* 0x000ef40000300a00 */
        /* <DEDUP_REMOVED lines=27> */
[----:B---3--:R-:W-:-:S11]  /*bfc40*/  PRMT R0, R25, 0x7770, RZ ;  /* 0x0000777019007816 */ /* 0x008fd600000000ff */
[----:B----4-:R0:W-:Y:S01]  /*bfc50*/  @P1 STG.E.U8 desc[UR34][R6.64], R0 ;  /* 0x0000000006001986 */ /* 0x0101e2000c101122 */
        /* <DEDUP_REMOVED lines=16> */
[----:B0-----:R-:W3:Y:S04]  /*bfd60*/  LDL.LU.64 R22, [R1+0x8b0] ;  /* 0x0008b00001167983 */ /* 0x001ee80000300a00 */
[----:B------:R-:W4:Y:S04]  /*bfd70*/  LDL.LU.64 R10, [R1+0x8f8] ;  /* 0x0008f800010a7983 */ /* 0x000f280000300a00 */
[----:B------:R-:W3:Y:S04]  /*bfd80*/  LDL.LU.64 R8, [R1+0x938] ;  /* 0x0009380001087983 */ /* 0x000ee80000300a00 */
[----:B------:R-:W3:Y:S01]  /*bfd90*/  LDL.LU R25, [R1+0xec] ;  /* 0x0000ec0001197983 */ /* 0x000ee20000300800 */
[----:B------:R-:W-:-:S02]  /*bfda0*/  LOP3.LUT R2, R2, 0xffffffef, RZ, 0xc0, !PT ;  /* 0xffffffef02027812 */ /* 0x000fc400078ec0ff */
[C---:B------:R-:W-:Y:S01]  /*bfdb0*/  LOP3.LUT P4, RZ, R20.reuse, 0x800000, RZ, 0xc0, !PT ;  /* 0x0080000014ff7812 */ /* 0x040fe2000788c0ff */
[----:B------:R-:W3:Y:S04]  /*bfdc0*/  LDL.LU.64 R28, [R1+0x930] ;  /* 0x00093000011c7983 */ /* 0x000ee80000300a00 */
[----:B------:R-:W3:Y:S01]  /*bfdd0*/  LDL.LU.64 R26, [R1+0x968] ;  /* 0x00096800011a7983 */ /* 0x000ee20000300a00 */
[C---:B------:R-:W-:Y:S02]  /*bfde0*/  LOP3.LUT P5, RZ, R20.reuse, 0x1000000, RZ, 0xc0, !PT ;  /* 0x0100000014ff7812 */ /* 0x040fe400078ac0ff */
[C---:B------:R-:W-:Y:S02]  /*bfdf0*/  LOP3.LUT P6, RZ, R20.reuse, 0x2000000, RZ, 0xc0, !PT ;  /* 0x0200000014ff7812 */ /* 0x040fe400078cc0ff */
[----:B------:R-:W-:-:S02]  /*bfe00*/  LOP3.LUT P0, RZ, R20, 0x4000000, RZ, 0xc0, !PT ;  /* 0x0400000014ff7812 */ /* 0x000fc4000780c0ff */
        /* <DEDUP_REMOVED lines=21> */
[----:B---3--:R-:W-:Y:S02]  /*bff60*/  PRMT R0, R25, 0x7770, RZ ;  /* 0x0000777019007816 */ /* 0x008fe400000000ff */
[----:B------:R-:W-:-:S03]  /*bff70*/  LOP3.LUT R2, R2, 0xfffff7ff, RZ, 0xc0, !PT ;  /* 0xfffff7ff02027812 */ /* 0x000fc600078ec0ff */
[----:B------:R0:W-:Y:S06]  /*bff80*/  @P4 STG.E.U8 desc[UR34][R22.64], R0 ;  /* 0x0000000016004986 */ /* 0x0001ec000c101122 */
[----:B------:R-:W-:Y:S02]  /*bff90*/  @P1 LOP3.LUT R2, R2, 0x800, RZ, 0xfc, !PT ;  /* 0x0000080002021812 */ /* 0x000fe400078efcff */
[----:B------:R-:W-:Y:S02]  /*bffa0*/  LOP3.LUT P1, RZ, R20, 0x8000000, RZ, 0xc0, !PT ;  /* 0x0800000014ff7812 */ /* 0x000fe4000782c0ff */
[----:B------:R-:W2:Y:S04]  /*bffb0*/  LDL.LU R20, [R1+0xd0] ;  /* 0x0000d00001147983 */ /* 0x000ea80000300800 */
[----:B------:R-:W3:Y:S04]  /*bffc0*/  LDL.LU.64 R12, [R1+0x9a8] ;  /* 0x0009a800010c7983 */ /* 0x000ee80000300a00 */
[----:B0-----:R-:W2:Y:S04]  /*bffd0*/  LDL.LU.64 R22, [R1+0x9a0] ;  /* 0x0009a00001167983 */ /* 0x001ea80000300a00 */
[----:B------:R-:W2:Y:S01]  /*bffe0*/  LDL.LU R15, [R1+0xc0] ;  /* 0x0000c000010f7983 */ /* 0x000ea20000300800 */
[----:B------:R-:W-:-:S05]  /*bfff0*/  PRMT R0, R25, 0x7771, RZ ;  /* 0x0000777119007816 */ /* 0x000fca00000000ff */
[----:B----4-:R0:W-:Y:S02]  /*c0000*/  @P5 STG.E.U8 desc[UR34][R10.64], R0 ;  /* 0x000000000a005986 */ /* 0x0101e4000c101122 */
[----:B0-----:R-:W-:-:S05]  /*c0010*/  PRMT R0, R25, 0x7772, RZ ;  /* 0x0000777219007816 */ /* 0x001fca00000000ff */
[----:B------:R0:W-:Y:S02]  /*c0020*/  @P6 STG.E.U8 desc[UR34][R8.64], R0 ;  /* 0x0000000008006986 */ /* 0x0001e4000c101122 */
[----:B0-----:R-:W-:Y:S02]  /*c0030*/  PRMT R0, R25, 0x7773, RZ ;  /* 0x0000777319007816 */ /* 0x001fe400000000ff */
[----:B--2---:R0:W-:Y:S04]  /*c0040*/  STL [R1+0x3df8], R15 ;  /* 0x003df80f01007387 */ /* 0x0041e80000100800 */
[----:B0-----:R-:W2:Y:S04]  /*c0050*/  LDL.LU.64 R14, [R1+0x9d8] ;  /* 0x0009d800010e7983 */ /* 0x001ea80000300a00 */
[----:B------:R-:W4:Y:S04]  /*c0060*/  LDL.LU.64 R18, [R1+0xa50] ;  /* 0x000a500001127983 */ /* 0x000f280000300a00 */
[----:B------:R0:W-:Y:S02]  /*c0070*/  @P0 STG.E.U8 desc[UR34][R28.64], R0 ;  /* 0x000000001c000986 */ /* 0x0001e4000c101122 */
[----:B0-----:R-:W-:-:S05]  /*c0080*/  PRMT R0, R20, 0x7770, RZ ;  /* 0x0000777014007816 */ /* 0x001fca00000000ff */
[----:B------:R0:W-:Y:S01]  /*c0090*/  @P1 STG.E.U8 desc[UR34][R26.64], R0 ;  /* 0x000000001a001986 */ /* 0x0001e2000c101122 */
[----:B------:R-:W-:Y:S02]  /*c00a0*/  LOP3.LUT P1, RZ, R2, 0x800, RZ, 0xc0, !PT ;  /* 0x0000080002ff7812 */ /* 0x000fe4000782c0ff */
[----:B0-----:R-:W-:-:S11]  /*c00b0*/  PRMT R0, R20, 0x7771, RZ ;  /* 0x0000777114007816 */ /* 0x001fd600000000ff */
[----:B---3--:R0:W-:Y:S01]  /*c00c0*/  @P1 STG.E.U8 desc[UR34][R12.64], R0 ;  /* 0x000000000c001986 */ /* 0x0081e2000c101122 */
[----:B------:R-:W-:Y:S02]  /*c00d0*/  LOP3.LUT P1, RZ, R2, 0x400, RZ, 0xc0, !PT ;  /* 0x0000040002ff7812 */ /* 0x000fe4000782c0ff */
[----:B0-----:R-:W-:-:S11]  /*c00e0*/  PRMT R0, R20, 0x7772, RZ ;  /* 0x0000777214007816 */ /* 0x001fd600000000ff */
[----:B------:R0:W-:Y:S01]  /*c00f0*/  @P1 STG.E.U8 desc[UR34][R22.64], R0 ;  /* 0x0000000016001986 */ /* 0x0001e2000c101122 */
[----:B------:R-:W-:Y:S02]  /*c0100*/  LOP3.LUT P1, RZ, R2, 0x200, RZ, 0xc0, !PT ;  /* 0x0000020002ff7812 */ /* 0x000fe4000782c0ff */
[----:B0-----:R-:W-:Y:S01]  /*c0110*/  PRMT R0, R20, 0x7773, RZ ;  /* 0x0000777314007816 */ /* 0x001fe200000000ff */
[----:B----4-:R0:W-:Y:S10]  /*c0120*/  STL.64 [R1+0x3df0], R18 ;  /* 0x003df01201007387 */ /* 0x0101f40000100a00 */
[----:B--2---:R1:W-:Y:S04]  /*c0130*/  @P1 STG.E.U8 desc[UR34][R14.64], R0 ;  /* 0x000000000e001986 */ /* 0x0043e8000c101122 */
[----:B0-----:R-:W2:Y:S04]  /*c0140*/  LDL.LU.64 R18, [R1+0xa30] ;  /* 0x000a300001127983 */ /* 0x001ea80000300a00 */
        /* <DEDUP_REMOVED lines=10> */
[----:B-1----:R-:W2:Y:S01]  /*c01f0*/  LDL.LU R15, [R1+0x3df8] ;  /* 0x003df800010f7983 */ /* 0x002ea20000300800 */
        /* <DEDUP_REMOVED lines=17> */
[----:B0-----:R-:W-:-:S11]  /*c0310*/  PRMT R0, R15, 0x7773, RZ ;  /* 0x000077730f007816 */ /* 0x001fd600000000ff */
        /* <DEDUP_REMOVED lines=12> */
[----:B------:R0:W-:Y:S02]  /*c03e0*/  @P5 STG.E.U8 desc[UR34][R26.64], R0 ;  /* 0x000000001a005986 */ /* 0x0001e4000c101122 */
[C---:B0-----:R-:W-:Y:S02]  /*c03f0*/  PRMT R0, R25.reuse, 0x7771, RZ ;  /* 0x0000777119007816 */ /* 0x041fe400000000ff */
[----:B------:R-:W3:Y:S04]  /*c0400*/  LDL.LU.64 R26, [R1+0xc58] ;  /* 0x000c5800011a7983 */ /* 0x000ee80000300a00 */
[----:B------:R0:W-:Y:S02]  /*c0410*/  @P6 STG.E.U8 desc[UR34][R12.64], R0 ;  /* 0x000000000c006986 */ /* 0x0001e4000c101122 */
[----:B0-----:R-:W-:-:S02]  /*c0420*/  PRMT R0, R25, 0x7772, RZ ;  /* 0x0000777219007816 */ /* 0x001fc400000000ff */
[----:B------:R-:W4:Y:S04]  /*c0430*/  LDL.LU.64 R12, [R1+0xc90] ;  /* 0x000c9000010c7983 */ /* 0x000f280000300a00 */
[----:B------:R0:W-:Y:S04]  /*c0440*/  @P0 STG.E.U8 desc[UR34][R22.64], R0 ;  /* 0x0000000016000986 */ /* 0x0001e8000c101122 */
[----:B0-----:R-:W2:Y:S04]  /*c0450*/  LDL.LU.64 R22, [R1+0xcd8] ;  /* 0x000cd80001167983 */ /* 0x001ea80000300a00 */
        /* <DEDUP_REMOVED lines=8> */
[----:B0-----:R-:W3:Y:S01]  /*c04e0*/  LDL.LU.64 R26, [R1+0xd48] ;  /* 0x000d4800011a7983 */ /* 0x001ee20000300a00 */
[----:B--2---:R-:W-:-:S05]  /*c04f0*/  PRMT R0, R9, 0x7770, RZ ;  /* 0x0000777009007816 */ /* 0x004fca00000000ff */
[----:B----4-:R0:W-:Y:S04]  /*c0500*/  @P5 STG.E.U8 desc[UR34][R12.64], R0 ;  /* 0x000000000c005986 */ /* 0x0101e8000c101122 */
[----:B0-----:R-:W2:Y:S04]  /*c0510*/  LDL.LU.64 R12, [R1+0xd70] ;  /* 0x000d7000010c7983 */ /* 0x001ea80000300a00 */
[----:B------:R-:W4:Y:S04]  /*c0520*/  LDL.LU R25, [R1+0xb4] ;  /* 0x0000b40001197983 */ /* 0x000f280000300800 */
[----:B----4-:R0:W-:Y:S04]  /*c0530*/  STL.64 [R1+0x3dd8], R24 ;  /* 0x003dd81801007387 */ /* 0x0101e80000100a00 */
[----:B0-----:R-:W4:Y:S01]  /*c0540*/  LDL.LU.64 R24, [R1+0xdb8] ;  /* 0x000db80001187983 */ /* 0x001f220000300a00 */
        /* <DEDUP_REMOVED lines=17> */
[----:B----4-:R0:W-:Y:S04]  /*c0660*/  STL.64 [R1+0x3de0], R24 ;  /* 0x003de01801007387 */ /* 0x0101e80000100a00 */
[----:B0-----:R-:W4:Y:S06]  /*c0670*/  LDL.LU.64 R24, [R1+0xdc0] ;  /* 0x000dc00001187983 */ /* 0x001f2c0000300a00 */
[----:B------:R-:W-:-:S02]  /*c0680*/  @P1 LOP3.LUT R2, R2, 0x2, RZ, 0xfc, !PT ;  /* 0x0000000202021812 */ /* 0x000fc400078efcff */
[C---:B------:R-:W-:Y:S02]  /*c0690*/  LOP3.LUT P1, RZ, R21.reuse, 0x10000, RZ, 0xc0, !PT ;  /* 0x0001000015ff7812 */ /* 0x040fe4000782c0ff */
[----:B------:R-:W-:Y:S02]  /*c06a0*/  LOP3.LUT R2, R2, 0xfffffffb, RZ, 0xc0, !PT ;  /* 0xfffffffb02027812 */ /* 0x000fe400078ec0ff */
[----:B------:R-:W-:-:S09]  /*c06b0*/  LOP3.LUT P6, RZ, R21, 0x1000, RZ, 0xc0, !PT ;  /* 0x0000100015ff7812 */ /* 0x000fd200078cc0ff */
[----:B------:R-:W-:Y:S02]  /*c06c0*/  @P1 LOP3.LUT R2, R2, 0x4, RZ, 0xfc, !PT ;  /* 0x0000000402021812 */ /* 0x000fe400078efcff */
[C---:B------:R-:W-:Y:S02]  /*c06d0*/  LOP3.LUT P1, RZ, R21.reuse, 0x8000, RZ, 0xc0, !PT ;  /* 0x0000800015ff7812 */ /* 0x040fe4000782c0ff */
[----:B------:R-:W-:Y:S02]  /*c06e0*/  LOP3.LUT P0, RZ, R21, 0x2000, RZ, 0xc0, !PT ;  /* 0x0000200015ff7812 */ /* 0x000fe4000780c0ff */
[----:B------:R-:W-:Y:S02]  /*c06f0*/  PRMT R0, R9, 0x7771, RZ ;  /* 0x0000777109007816 */ /* 0x000fe400000000ff */
[----:B------:R-:W-:-:S03]  /*c0700*/  LOP3.LUT R2, R2, 0xfffffff7, RZ, 0xc0, !PT ;  /* 0xfffffff702027812 */ /* 0x000fc600078ec0ff */
[----:B------:R0:W-:Y:S04]  /*c0710*/  @P6 STG.E.U8 desc[UR34][R22.64], R0 ;  /* 0x0000000016006986 */ /* 0x0001e8000c101122 */
[----:B------:R-:W-:Y:S02]  /*c0720*/  @P1 LOP3.LUT R2, R2, 0x8, RZ, 0xfc, !PT ;  /* 0x0000000802021812 */ /* 0x000fe400078efcff */
[----:B------:R-:W-:Y:S02]  /*c0730*/  LOP3.LUT P1, RZ, R21, 0x4000, RZ, 0xc0, !PT ;  /* 0x0000400015ff7812 */ /* 0x000fe4000782c0ff */
[C---:B0-----:R-:W-:Y:S01]  /*c0740*/  PRMT R0, R9.reuse, 0x7772, RZ ;  /* 0x0000777209007816 */ /* 0x041fe200000000ff */
[----:B------:R-:W4:Y:S04]  /*c0750*/  LDL.LU.64 R22, [R1+0xde8] ;  /* 0x000de80001167983 */ /* 0x000f280000300a00 */
[----:B------:R-:W4:Y:S04]  /*c0760*/  LDL.LU.64 R18, [R1+0xe58] ;  /* 0x000e580001127983 */ /* 0x000f280000300a00 */
[----:B------:R-:W4:Y:S04]  /*c0770*/  LDL.LU.64 R16, [R1+0xe50] ;  /* 0x000e500001107983 */ /* 0x000f280000300a00 */
[----:B------:R-:W4:Y:S04]  /*c0780*/  LDL.LU.64 R14, [R1+0xe78] ;  /* 0x000e7800010e7983 */ /* 0x000f280000300a00 */
[----:B------:R0:W-:Y:S04]  /*c0790*/  @P0 STG.E.U8 desc[UR34][R10.64], R0 ;  /* 0x000000000a000986 */ /* 0x0001e8000c101122 */
[----:B------:R-:W4:Y:S01]  /*c07a0*/  LDL.LU.64 R6, [R1+0xec0] ;  /* 0x000ec00001067983 */ /* 0x000f220000300a00 */
[----:B0-----:R-:W-:-:S03]  /*c07b0*/  PRMT R0, R9, 0x7773, RZ ;  /* 0x0000777309007816 */ /* 0x001fc600000000ff */
[----:B------:R-:W4:Y:S04]  /*c07c0*/  LDL.LU.64 R10, [R1+0xee8] ;  /* 0x000ee800010a7983 */ /* 0x000f280000300a00 */
[----:B------:R-:W4:Y:S04]  /*c07d0*/  LDL.LU.64 R8, [R1+0xf30] ;  /* 0x000f300001087983 */ /* 0x000f280000300a00 */
[----:B------:R-:W4:Y:S04]  /*c07e0*/  LDL.LU R5, [R1+0xd8] ;  /* 0x0000d80001057983 */ /* 0x000f280000300800 */
[----:B------:R0:W-:Y:S01]  /*c07f0*/  @P1 STG.E.U8 desc[UR34][R28.64], R0 ;  /* 0x000000001c001986 */ /* 0x0001e2000c101122 */
[----:B------:R-:W-:-:S02]  /*c0800*/  LOP3.LUT P1, RZ, R2, 0x8, RZ, 0xc0, !PT ;  /* 0x0000000802ff7812 */ /* 0x000fc4000782c0ff */
[----:B0-----:R-:W-:Y:S01]  /*c0810*/  PRMT R0, R4, 0x7770, RZ ;  /* 0x0000777004007816 */ /* 0x001fe200000000ff */
[----:B------:R-:W4:Y:S10]  /*c0820*/  LDL.LU.64 R28, [R1+0xf28] ;  /* 0x000f2800011c7983 */ /* 0x000f340000300a00 */
[----:B---3--:R0:W-:Y:S01]  /*c0830*/  @P1 STG.E.U8 desc[UR34][R26.64], R0 ;  /* 0x000000001a001986 */ /* 0x0081e2000c101122 */
[----:B------:R-:W-:-:S02]  /*c0840*/  LOP3.LUT P1, RZ, R2, 0x4, RZ, 0xc0, !PT ;  /* 0x0000000402ff7812 */ /* 0x000fc4000782c0ff */
[----:B0-----:R-:W-:Y:S01]  /*c0850*/  PRMT R0, R4, 0x7771, RZ ;  /* 0x0000777104007816 */ /* 0x001fe200000000ff */
[----:B------:R-:W3:Y:S10]  /*c0860*/  LDL.LU.64 R26, [R1+0xf50] ;  /* 0x000f5000011a7983 */ /* 0x000ef40000300a00 */
[----:B--2---:R0:W-:Y:S01]  /*c0870*/  @P1 STG.E.U8 desc[UR34][R12.64], R0 ;  /* 0x000000000c001986 */ /* 0x0041e2000c101122 */
[----:B------:R-:W-:-:S02]  /*c0880*/  LOP3.LUT P1, RZ, R2, 0x2, RZ, 0xc0, !PT ;  /* 0x0000000202ff7812 */ /* 0x000fc4000782c0ff */
[----:B0-----:R-:W-:Y:S01]  /*c0890*/  PRMT R0, R4, 0x7772, RZ ;  /* 0x0000777204007816 */ /* 0x001fe200000000ff */
[----:B------:R-:W2:Y:S10]  /*c08a0*/  LDL.LU.64 R12, [R1+0xfa0] ;  /* 0x000fa000010c7983 */ /* 0x000eb40000300a00 */
[----:B----4-:R0:W-:Y:S04]  /*c08b0*/  @P1 STG.E.U8 desc[UR34][R24.64], R0 ;  /* 0x0000000018001986 */ /* 0x0101e8000c101122 */
[----:B0-----:R-:W4:Y:S01]  /*c08c0*/  LDL.LU.64 R24, [R1+0x3de0] ;  /* 0x003de00001187983 */ /* 0x001f220000300a00 */
[----:B------:R-:W-:-:S02]  /*c08d0*/  LOP3.LUT P1, RZ, R2, 0x1, RZ, 0xc0, !PT ;  /* 0x0000000102ff7812 */ /* 0x000fc4000782c0ff */
[----:B------:R-:W-:-:S11]  /*c08e0*/  PRMT R0, R4, 0x7773, RZ ;  /* 0x0000777304007816 */ /* 0x000fd600000000ff */
[----:B----4-:R0:W-:Y:S04]  /*c08f0*/  @P1 STG.E.U8 desc[UR34][R24.64], R0 ;  /* 0x0000000018001986 */ /* 0x0101e8000c101122 */
[----:B0-----:R-:W4:Y:S01]  /*c0900*/  LDL.LU.64 R24, [R1+0x3dd8] ;  /* 0x003dd80001187983 */ /* 0x001f220000300a00 */
[----:B------:R-:W-:Y:S02]  /*c0910*/  LOP3.LUT P1, RZ, R3, 0x80000000, RZ, 0xc0, !PT ;  /* 0x8000000003ff7812 */ /* 0x000fe4000782c0ff */
[----:B------:R-:W-:Y:S02]  /*c0920*/  LOP3.LUT P2, RZ, R21, 0x800000, RZ, 0xc0, !PT ;  /* 0x0080000015ff7812 */ /* 0x000fe4000784c0ff */
[----:B----4-:R-:W-:-:S09]  /*c0930*/  PRMT R0, R25, 0x7770, RZ ;  /* 0x0000777019007816 */ /* 0x010fd200000000ff */
[----:B------:R0:W-:Y:S04]  /*c0940*/  @P1 STG.E.U8 desc[UR34][R22.64], R0 ;  /* 0x0000000016001986 */ /* 0x0001e8000c101122 */
[----:B0-----:R-:W4:Y:S01]  /*c0950*/  LDL.LU.64 R22, [R1+0x3dd0] ;  /* 0x003dd00001167983 */ /* 0x001f220000300a00 */
[----:B------:R-:W-:Y:S02]  /*c0960*/  LOP3.LUT P1, RZ, R3, 0x40000000, RZ, 0xc0, !PT ;  /* 0x4000000003ff7812 */ /* 0x000fe4000782c0ff */
[----:B------:R-:W-:-:S11]  /*c0970*/  PRMT R0, R25, 0x7771, RZ ;  /* 0x0000777119007816 */ /* 0x000fd600000000ff */
[----:B------:R0:W-:Y:S01]  /*c0980*/  @P1 STG.E.U8 desc[UR34][R18.64], R0 ;  /* 0x0000000012001986 */ /* 0x0001e2000c101122 */
[----:B------:R-:W-:Y:S02]  /*c0990*/  LOP3.LUT P1, RZ, R3, 0x20000000, RZ, 0xc0, !PT ;  /* 0x2000000003ff7812 */ /* 0x000fe4000782c0ff */
[----:B0-----:R-:W-:-:S11]  /*c09a0*/  PRMT R0, R25, 0x7772, RZ ;  /* 0x0000777219007816 */ /* 0x001fd600000000ff */
[----:B------:R0:W-:Y:S01]  /*c09b0*/  @P1 STG.E.U8 desc[UR34][R16.64], R0 ;  /* 0x0000000010001986 */ /* 0x0001e2000c101122 */
[----:B------:R-:W-:Y:S02]  /*c09c0*/  LOP3.LUT P1, RZ, R3, 0x10000000, RZ, 0xc0, !PT ;  /* 0x1000000003ff7812 */ /* 0x000fe4000782c0ff */
[----:B------:R-:W-:Y:S02]  /*c09d0*/  LOP3.LUT P3, RZ, R21, 0x1000000, RZ, 0xc0, !PT ;  /* 0x0100000015ff7812 */ /* 0x000fe4000786c0ff */
[----:B0-----:R-:W-:-:S09]  /*c09e0*/  PRMT R0, R25, 0x7773, RZ ;  /* 0x0000777319007816 */ /* 0x001fd200000000ff */
[----:B------:R4:W-:Y:S01]  /*c09f0*/  @P1 STG.E.U8 desc[UR34][R14.64], R0 ;  /* 0x000000000e001986 */ /* 0x0009e2000c101122 */
[C---:B------:R-:W-:Y:S02]  /*c0a00*/  LOP3.LUT P4, RZ, R21.reuse, 0x2000000, RZ, 0xc0, !PT ;  /* 0x0200000015ff7812 */ /* 0x040fe4000788c0ff */
[C---:B------:R-:W-:Y:S02]  /*c0a10*/  LOP3.LUT P5, RZ, R21.reuse, 0x4000000, RZ, 0xc0, !PT ;  /* 0x0400000015ff7812 */ /* 0x040fe400078ac0ff */
[C---:B------:R-:W-:Y:S02]  /*c0a20*/  LOP3.LUT P6, RZ, R21.reuse, 0x8000000, RZ, 0xc0, !PT ;  /* 0x0800000015ff7812 */ /* 0x040fe400078cc0ff */
[----:B------:R-:W-:Y:S02]  /*c0a30*/  LOP3.LUT P0, RZ, R21, 0x10000000, RZ, 0xc0, !PT ;  /* 0x1000000015ff7812 */ /* 0x000fe4000780c0ff */
[----:B----4-:R-:W-:-:S05]  /*c0a40*/  PRMT R0, R22, 0x7770, RZ ;  /* 0x0000777016007816 */ /* 0x010fca00000000ff */
[----:B------:R0:W-:Y:S02]  /*c0a50*/  @P2 STG.E.U8 desc[UR34][R6.64], R0 ;  /* 0x0000000006002986 */ /* 0x0001e4000c101122 */
[----:B0-----:R-:W-:-:S05]  /*c0a60*/  PRMT R0, R22, 0x7771, RZ ;  /* 0x0000777116007816 */ /* 0x001fca00000000ff */
[----:B------:R0:W-:Y:S02]  /*c0a70*/  @P3 STG.E.U8 desc[UR34][R10.64], R0 ;  /* 0x000000000a003986 */ /* 0x0001e4000c101122 */
[----:B0-----:R-:W-:-:S05]  /*c0a80*/  PRMT R0, R22, 0x7772, RZ ;  /* 0x0000777216007816 */ /* 0x001fca00000000ff */
[----:B------:R0:W-:Y:S02]  /*c0a90*/  @P4 STG.E.U8 desc[UR34][R8.64], R0 ;  /* 0x0000000008004986 */ /* 0x0001e4000c101122 */
[----:B0-----:R-:W-:Y:S02]  /*c0aa0*/  PRMT R0, R22, 0x7773, RZ ;  /* 0x0000777316007816 */ /* 0x001fe400000000ff */
[----:B------:R-:W4:Y:S04]  /*c0ab0*/  LDL.LU R22, [R1+0x3dc8] ;  /* 0x003dc80001167983 */ /* 0x000f280000300800 */
[----:B------:R0:W-:Y:S04]  /*c0ac0*/  @P5 STG.E.U8 desc[UR34][R28.64], R0 ;  /* 0x000000001c005986 */ /* 0x0001e8000c101122 */
[----:B------:R-:W4:Y:S01]  /*c0ad0*/  LDL.LU.64 R6, [R1+0xf98] ;  /* 0x000f980001067983 */ /* 0x000f220000300a00 */
[----:B0-----:R-:W-:-:S05]  /*c0ae0*/  PRMT R0, R5, 0x7770, RZ ;  /* 0x0000777005007816 */ /* 0x001fca00000000ff */
[----:B---3--:R0:W-:Y:S02]  /*c0af0*/  @P6 STG.E.U8 desc[UR34][R26.64], R0 ;  /* 0x000000001a006986 */ /* 0x0081e4000c101122 */
[----:B0-----:R-:W-:-:S05]  /*c0b00*/  PRMT R0, R5, 0x7771, RZ ;  /* 0x0000777105007816 */ /* 0x001fca00000000ff */
[----:B--2---:R0:W-:Y:S04]  /*c0b10*/  @P0 STG.E.U8 desc[UR34][R12.64], R0 ;  /* 0x000000000c000986 */ /* 0x0041e8000c101122 */
[----:B0-----:R-:W2:Y:S01]  /*c0b20*/  LDL.LU.64 R12, [R1+0xfd0] ;  /* 0x000fd000010c7983 */ /* 0x001ea20000300a00 */
[C---:B------:R-:W-:Y:S02]  /*c0b30*/  LOP3.LUT P4, RZ, R21.reuse, 0x20000000, RZ, 0xc0, !PT ;  /* 0x2000000015ff7812 */ /* 0x040fe4000788c0ff */
[----:B------:R-:W-:Y:S02]  /*c0b40*/  LOP3.LUT P5, RZ, R21, 0x40000000, RZ, 0xc0, !PT ;  /* 0x4000000015ff7812 */ /* 0x000fe400078ac0ff */
[C---:B------:R-:W-:Y:S01]  /*c0b50*/  PRMT R0, R5.reuse, 0x7772, RZ ;  /* 0x0000777205007816 */ /* 0x040fe200000000ff */
[----:B------:R-:W3:Y:S04]  /*c0b60*/  LDL.LU.64 R10, [R1+0x1018] ;  /* 0x00101800010a7983 */ /* 0x000ee80000300a00 */
[----:B------:R-:W3:Y:S04]  /*c0b70*/  LDL.LU.64 R8, [R1+0x10f0] ;  /* 0x0010f00001087983 */ /* 0x000ee80000300a00 */
[----:B------:R-:W3:Y:S04]  /*c0b80*/  LDL.LU.64 R28, [R1+0x1128] ;  /* 0x00112800011c7983 */ /* 0x000ee80000300a00 */
[----:B------:R-:W3:Y:S04]  /*c0b90*/  LDL.LU R25, [R1+0xc8] ;  /* 0x0000c80001197983 */ /* 0x000ee80000300800 */
[----:B------:R-:W3:Y:S04]  /*c0ba0*/  LDL.LU.64 R26, [R1+0x1120] ;  /* 0x00112000011a7983 */ /* 0x000ee80000300a00 */
[----:B----4-:R0:W-:Y:S02]  /*c0bb0*/  @P4 STG.E.U8 desc[UR34][R6.64], R0 ;  /* 0x0000000006004986 */ /* 0x0101e4000c101122 */
[----:B0-----:R-:W-:-:S05]  /*c0bc0*/  PRMT R0, R5, 0x7773, RZ ;  /* 0x0000777305007816 */ /* 0x001fca00000000ff */
[----:B--2---:R0:W-:Y:S04]  /*c0bd0*/  @P5 STG.E.U8 desc[UR34][R12.64], R0 ;  /* 0x000000000c005986 */ /* 0x0041e8000c101122 */
[----:B0-----:R-:W2:Y:S04]  /*c0be0*/  LDL.LU.64 R12, [R1+0x1148] ;  /* 0x00114800010c7983 */ /* 0x001ea80000300a00 */
[----:B------:R-:W4:Y:S04]  /*c0bf0*/  LDL.LU R7, [R1+0xa8] ;  /* 0x0000a80001077983 */ /* 0x000f280000300800 */
[----:B----4-:R0:W-:Y:S04]  /*c0c00*/  STL [R1+0x3db8], R7 ;  /* 0x003db80701007387 */ /* 0x0101e80000100800 */
        /* <DEDUP_REMOVED lines=23> */
[----:B------:R-:W-:Y:S02]  /*c0d80*/  LOP3.LUT P6, RZ, R21, 0x80000000, RZ, 0xc0, !PT ;  /* 0x8000000015ff7812 */ /* 0x000fe400078cc0ff */
[----:B------:R-:W-:Y:S02]  /*c0d90*/  LOP3.LUT P0, RZ, R22, 0x1, RZ, 0xc0, !PT ;  /* 0x0000000116ff7812 */ /* 0x000fe4000780c0ff */
[----:B---3--:R-:W-:Y:S01]  /*c0da0*/  PRMT R0, R25, 0x7770, RZ ;  /* 0x0000777019007816 */ /* 0x008fe200000000ff */
[----:B------:R-:W3:Y:S04]  /*c0db0*/  LDL.LU.64 R20, [R1+0x11a0] ;  /* 0x0011a00001147983 */ /* 0x000ee80000300a00 */
[----:B------:R-:W3:Y:S04]  /*c0dc0*/  LDL.LU.64 R18, [R1+0x11d0] ;  /* 0x0011d00001127983 */ /* 0x000ee80000300a00 */
[----:B------:R-:W3:Y:S04]  /*c0dd0*/  LDL.LU.64 R16, [R1+0x2048] ;  /* 0x0020480001107983 */ /* 0x000ee80000300a00 */
[----:B------:R-:W3:Y:S04]  /*c0de0*/  LDL.LU.64 R14, [R1+0x2088] ;  /* 0x00208800010e7983 */ /* 0x000ee80000300a00 */
[----:B------:R-:W3:Y:S01]  /*c0df0*/  LDL.LU.64 R4, [R1+0x2080] ;  /* 0x0020800001047983 */ /* 0x000ee20000300a00 */
[----:B------:R-:W-:-:S02]  /*c0e00*/  @P1 LOP3.LUT R3, R3, 0x4000000, RZ, 0xfc, !PT ;  /* 0x0400000003031812 */ /* 0x000fc400078efcff */
[----:B------:R-:W-:Y:S02]  /*c0e10*/  LOP3.LUT P1, RZ, R22, 0x4, RZ, 0xc0, !PT ;  /* 0x0000000416ff7812 */ /* 0x000fe4000782c0ff */
[----:B------:R-:W-:Y:S01]  /*c0e20*/  LOP3.LUT R3, R3, 0xf7ffffff, RZ, 0xc0, !PT ;  /* 0xf7ffffff03037812 */ /* 0x000fe200078ec0ff */
[----:B------:R0:W-:Y:S10]  /*c0e30*/  @P6 STG.E.U8 desc[UR34][R10.64], R0 ;  /* 0x000000000a006986 */ /* 0x0001f4000c101122 */
[----:B------:R-:W-:-:S02]  /*c0e40*/  @P1 LOP3.LUT R3, R3, 0x8000000, RZ, 0xfc, !PT ;  /* 0x0800000003031812 */ /* 0x000fc400078efcff */
[----:B------:R-:W-:Y:S02]  /*c0e50*/  LOP3.LUT P1, RZ, R22, 0x2, RZ, 0xc0, !PT ;  /* 0x0000000216ff7812 */ /* 0x000fe4000782c0ff */
[C---:B0-----:R-:W-:Y:S01]  /*c0e60*/  PRMT R0, R25.reuse, 0x7771, RZ ;  /* 0x0000777119007816 */ /* 0x041fe200000000ff */
        /* <DEDUP_REMOVED lines=11> */
[----:B------:R-:W3:Y:S04]  /*c0f20*/  LDL.LU.64 R26, [R1+0x2120] ;  /* 0x00212000011a7983 */ /* 0x000ee80000300a00 */
[----:B------:R-:W3:Y:S06]  /*c0f30*/  LDL.LU R25, [R1+0xcc] ;  /* 0x0000cc0001197983 */ /* 0x000eec0000300800 */
        /* <DEDUP_REMOVED lines=9> */
[----:B0-----:R-:W4:Y:S01]  /*c0fd0*/  LDL.LU R7, [R1+0x3db8] ;  /* 0x003db80001077983 */ /* 0x001f220000300800 */
[----:B------:R-:W-:-:S03]  /*c0fe0*/  PRMT R0, R23, 0x7773, RZ ;  /* 0x0000777317007816 */ /* 0x000fc600000000ff */
[----:B------:R-:W2:Y:S01]  /*c0ff0*/  LDL.LU R23, [R1+0x3db4] ;  /* 0x003db40001177983 */ /* 0x000ea20000300800 */
[----:B------:R-:W-:-:S13]  /*c1000*/  LOP3.LUT P1, RZ, R3, 0x800000, RZ, 0xc0, !PT ;  /* 0x0080000003ff7812 */ /* 0x000fda000782c0ff */
[----:B---3--:R4:W-:Y:S01]  /*c1010*/  @P1 STG.E.U8 desc[UR34][R20.64], R0 ;  /* 0x0000000014001986 */ /* 0x0089e2000c101122 */
[----:B------:R-:W-:Y:S02]  /*c1020*/  LOP3.LUT P1, RZ, R3, 0x400000, RZ, 0xc0, !PT ;  /* 0x0040000003ff7812 */ /* 0x000fe4000782c0ff */
[C---:B------:R-:W-:Y:S02]  /*c1030*/  LOP3.LUT P2, RZ, R22.reuse, 0x400, RZ, 0xc0, !PT ;  /* 0x0000040016ff7812 */ /* 0x040fe4000784c0ff */
[C---:B------:R-:W-:Y:S02]  /*c1040*/  LOP3.LUT P3, RZ, R22.reuse, 0x800, RZ, 0xc0, !PT ;  /* 0x0000080016ff7812 */ /* 0x040fe4000786c0ff */
[C---:B------:R-:W-:Y:S02]  /*c1050*/  LOP3.LUT P4, RZ, R22.reuse, 0x1000, RZ, 0xc0, !PT ;  /* 0x0000100016ff7812 */ /* 0x040fe4000788c0ff */
[C---:B------:R-:W-:Y:S02]  /*c1060*/  LOP3.LUT P5, RZ, R22.reuse, 0x2000, RZ, 0xc0, !PT ;  /* 0x0000200016ff7812 */ /* 0x040fe400078ac0ff */
[----:B------:R-:W-:-:S02]  /*c1070*/  LOP3.LUT P6, RZ, R22, 0x4000, RZ, 0xc0, !PT ;  /* 0x0000400016ff7812 */ /* 0x000fc400078cc0ff */
[----:B------:R-:W-:Y:S02]  /*c1080*/  LOP3.LUT P0, RZ, R22, 0x8000, RZ, 0xc0, !PT ;  /* 0x0000800016ff7812 */ /* 0x000fe4000780c0ff */
[----:B----4-:R-:W-:-:S05]  /*c1090*/  PRMT R0, R7, 0x7770, RZ ;  /* 0x0000777007007816 */ /* 0x010fca00000000ff */
        /* <DEDUP_REMOVED lines=9> */
[----:B--2---:R-:W-:-:S05]  /*c1130*/  PRMT R0, R23, 0x7770, RZ ;  /* 0x0000777017007816 */ /* 0x004fca00000000ff */
        /* <DEDUP_REMOVED lines=8> */
[----:B0-----:R-:W-:-:S02]  /*c11c0*/  PRMT R0, R25, 0x7770, RZ ;  /* 0x0000777019007816 */ /* 0x001fc400000000ff */
[----:B------:R-:W3:Y:S04]  /*c11d0*/  LDL.LU.64 R26, [R1+0x2170] ;  /* 0x00217000011a7983 */ /* 0x000ee80000300a00 */
[----:B------:R0:W-:Y:S04]  /*c11e0*/  @P0 STG.E.U8 desc[UR34][R12.64], R0 ;  /* 0x000000000c000986 */ /* 0x0001e8000c101122 */
[----:B0-----:R-:W4:Y:S01]  /*c11f0*/  LDL.LU.64 R12, [R1+0x21a8] ;  /* 0x0021a800010c7983 */ /* 0x001f220000300a00 */
[C---:B------:R-:W-:Y:S02]  /*c1200*/  LOP3.LUT P4, RZ, R22.reuse, 0x10000, RZ, 0xc0, !PT ;  /* 0x0001000016ff7812 */ /* 0x040fe4000788c0ff */
[----:B------:R-:W-:-:S02]  /*c1210*/  LOP3.LUT P5, RZ, R22, 0x20000, RZ, 0xc0, !PT ;  /* 0x0002000016ff7812 */ /* 0x000fc400078ac0ff */
[C---:B------:R-:W-:Y:S01]  /*c1220*/  PRMT R0, R25.reuse, 0x7771, RZ ;  /* 0x0000777119007816 */ /* 0x040fe200000000ff */
[----:B------:R-:W2:Y:S04]  /*c1230*/  LDL.LU.64 R10, [R1+0x21a0] ;  /* 0x0021a000010a7983 */ /* 0x000ea80000300a00 */
[----:B------:R-:W2:Y:S04]  /*c1240*/  LDL.LU.64 R8, [R1+0x21c8] ;  /* 0x0021c80001087983 */ /* 0x000ea80000300a00 */
[----:B------:R-:W2:Y:S04]  /*c1250*/  LDL.LU.64 R28, [R1+0x2200] ;  /* 0x00220000011c7983 */ /* 0x000ea80000300a00 */
[----:B------:R-:W2:Y:S04]  /*c1260*/  LDL.LU R2, [R1+0xbc] ;  /* 0x0000bc0001027983 */ /* 0x000ea80000300800 */
[----:B---3--:R0:W-:Y:S02]  /*c1270*/  @P4 STG.E.U8 desc[UR34][R26.64], R0 ;  /* 0x000000001a004986 */ /* 0x0081e4000c101122 */
[----:B0-----:R-:W-:-:S02]  /*c1280*/  PRMT R0, R25, 0x7772, RZ ;  /* 0x0000777219007816 */ /* 0x001fc400000000ff */
[----:B------:R-:W3:Y:S04]  /*c1290*/  LDL.LU.64 R26, [R1+0x21f8] ;  /* 0x0021f800011a7983 */ /* 0x000ee80000300a00 */
[----:B------:R-:W2:Y:S04]  /*c12a0*/  LDL.LU R4, [R1+0xac] ;  /* 0x0000ac0001047983 */ /* 0x000ea80000300800 */
[----:B----4-:R0:W-:Y:S04]  /*c12b0*/  @P5 STG.E.U8 desc[UR34][R12.64], R0 ;  /* 0x000000000c005986 */ /* 0x0101e8000c101122 */
[----:B0-----:R-:W4:Y:S04]  /*c12c0*/  LDL.LU.64 R12, [R1+0x2220] ;  /* 0x00222000010c7983 */ /* 0x001f280000300a00 */
        /* <DEDUP_REMOVED lines=27> */
[----:B------:R-:W-:Y:S01]  /*c1480*/  PRMT R0, R25, 0x7773, RZ ;  /* 0x0000777319007816 */ /* 0x000fe200000000ff */
[----:B------:R-:W2:Y:S04]  /*c1490*/  LDL.LU.64 R18, [R1+0x22a0] ;  /* 0x0022a00001127983 */ /* 0x000ea80000300a00 */
[----:B------:R-:W2:Y:S04]  /*c14a0*/  LDL.LU R5, [R1+0x90] ;  /* 0x0000900001057983 */ /* 0x000ea80000300800 */
[----:B------:R-:W2:Y:S04]  /*c14b0*/  LDL.LU.64 R16, [R1+0x22c8] ;  /* 0x0022c80001107983 */ /* 0x000ea80000300a00 */
[----:B------:R-:W2:Y:S04]  /*c14c0*/  LDL.LU.64 R14, [R1+0x2300] ;  /* 0x00230000010e7983 */ /* 0x000ea80000300a00 */
[----:B------:R-:W2:Y:S04]  /*c14d0*/  LDL.LU R25, [R1+0x80] ;  /* 0x0000800001197983 */ /* 0x000ea80000300800 */
[----:B------:R-:W2:Y:S01]  /*c14e0*/  LDL.LU.64 R6, [R1+0x22f8] ;  /* 0x0022f80001067983 */ /* 0x000ea20000300a00 */
[----:B------:R-:W-:-:S02]  /*c14f0*/  @P1 LOP3.LUT R3, R3, 0x40000, RZ, 0xfc, !PT ;  /* 0x0004000003031812 */ /* 0x000fc400078efcff */
[----:B------:R-:W-:Y:S02]  /*c1500*/  LOP3.LUT P1, RZ, R22, 0x200000, RZ, 0xc0, !PT ;  /* 0x0020000016ff7812 */ /* 0x000fe4000782c0ff */
[----:B------:R-:W-:Y:S01]  /*c1510*/  LOP3.LUT R3, R3, 0xfff7ffff, RZ, 0xc0, !PT ;  /* 0xfff7ffff03037812 */ /* 0x000fe200078ec0ff */
[----:B------:R0:W-:Y:S10]  /*c1520*/  @P6 STG.E.U8 desc[UR34][R10.64], R0 ;  /* 0x000000000a006986 */ /* 0x0001f4000c101122 */
[----:B------:R-:W-:-:S02]  /*c1530*/  @P1 LOP3.LUT R3, R3, 0x80000, RZ, 0xfc, !PT ;  /* 0x0008000003031812 */ /* 0x000fc400078efcff */
[----:B------:R-:W-:Y:S02]  /*c1540*/  LOP3.LUT P1, RZ, R22, 0x100000, RZ, 0xc0, !PT ;  /* 0x0010000016ff7812 */ /* 0x000fe4000782c0ff */
[C---:B0-----:R-:W-:Y:S01]  /*c1550*/  PRMT R0, R2.reuse, 0x7770, RZ ;  /* 0x0000777002007816 */ /* 0x041fe200000000ff */
[----:B------:R-:W2:Y:S04]  /*c1560*/  LDL.LU.64 R10, [R1+0x2320] ;  /* 0x00232000010a7983 */ /* 0x000ea80000300a00 */
[----:B------:R0:W-:Y:S02]  /*c1570*/  @P0 STG.E.U8 desc[UR34][R8.64], R0 ;  /* 0x0000000008000986 */ /* 0x0001e4000c101122 */
[----:B0-----:R-:W-:Y:S02]  /*c1580*/  PRMT R0, R2, 0x7771, RZ ;  /* 0x0000777102007816 */ /* 0x001fe400000000ff */
[----:B------:R-:W2:Y:S04]  /*c1590*/  LDL.LU.64 R8, [R1+0x2350] ;  /* 0x0023500001087983 */ /* 0x000ea80000300a00 */
[----:B------:R0:W-:Y:S01]  /*c15a0*/  @P1 STG.E.U8 desc[UR34][R28.64], R0 ;  /* 0x000000001c001986 */ /* 0x0001e2000c101122 */
[----:B------:R-:W-:-:S02]  /*c15b0*/  LOP3.LUT P1, RZ, R3, 0x80000, RZ, 0xc0, !PT ;  /* 0x0008000003ff7812 */ /* 0x000fc4000782c0ff */
[----:B0-----:R-:W-:Y:S01]  /*c15c0*/  PRMT R0, R2, 0x7772, RZ ;  /* 0x0000777202007816 */ /* 0x001fe200000000ff */
[----:B------:R-:W2:Y:S10]  /*c15d0*/  LDL.LU.64 R28, [R1+0x2370] ;  /* 0x00237000011c7983 */ /* 0x000eb40000300a00 */
[----:B---3--:R0:W-:Y:S01]  /*c15e0*/  @P1 STG.E.U8 desc[UR34][R26.64], R0 ;  /* 0x000000001a001986 */ /* 0x0081e2000c101122 */
[----:B------:R-:W-:-:S02]  /*c15f0*/  LOP3.LUT P1, RZ, R3, 0x40000, RZ, 0xc0, !PT ;  /* 0x0004000003ff7812 */ /* 0x000fc4000782c0ff */
[----:B0-----:R-:W-:Y:S01]  /*c1600*/  PRMT R0, R2, 0x7773, RZ ;  /* 0x0000777302007816 */ /* 0x001fe200000000ff */
[----:B------:R-:W3:Y:S10]  /*c1610*/  LDL.LU.64 R26, [R1+0x2380] ;  /* 0x00238000011a7983 */ /* 0x000ef40000300a00 */
[----:B----4-:R0:W-:Y:S01]  /*c1620*/  @P1 STG.E.U8 desc[UR34][R12.64], R0 ;  /* 0x000000000c001986 */ /* 0x0101e2000c101122 */
[----:B------:R-:W-:-:S02]  /*c1630*/  LOP3.LUT P1, RZ, R3, 0x20000, RZ, 0xc0, !PT ;  /* 0x0002000003ff7812 */ /* 0x000fc4000782c0ff */
[----:B0-----:R-:W-:Y:S01]  /*c1640*/  PRMT R0, R4, 0x7770, RZ ;  /* 0x0000777004007816 */ /* 0x001fe200000000ff */
[----:B------:R-:W4:Y:S10]  /*c1650*/  LDL.LU.64 R12, [R1+0x2378] ;  /* 0x00237800010c7983 */ /* 0x000f340000300a00 */
        /* <DEDUP_REMOVED lines=10> */
[----:B------:R-:W-:Y:S02]  /*c1700*/  LOP3.LUT P4, RZ, R22, 0x80000000, RZ, 0xc0, !PT ;  /* 0x8000000016ff7812 */ /* 0x000fe4000788c0ff */
        /* <DEDUP_REMOVED lines=22> */
[----:B---3--:R0:W-:Y:S02]  /*c1870*/  @P6 STG.E.U8 desc[UR34][R26.64], R0 ;  /* 0x000000001a006986 */ /* 0x0081e4000c101122 */
[----:B0-----:R-:W-:Y:S02]  /*c1880*/  PRMT R0, R25, 0x7773, RZ ;  /* 0x0000777319007816 */ /* 0x001fe400000000ff */
[----:B------:R-:W2:Y:S04]  /*c1890*/  LDL.LU.64 R26, [R1+0x2390] ;  /* 0x00239000011a7983 */ /* 0x000ea80000300a00 */
[----:B----4-:R0:W-:Y:S04]  /*c18a0*/  @P0 STG.E.U8 desc[UR34][R12.64], R0 ;  /* 0x000000000c000986 */ /* 0x0101e8000c101122 */
[----:B0-----:R-:W3:Y:S04]  /*c18b0*/  LDL.LU.64 R12, [R1+0x23e0] ;  /* 0x0023e000010c7983 */ /* 0x001ee80000300a00 */
[----:B------:R-:W4:Y:S04]  /*c18c0*/  LDL.LU.64 R4, [R1+0x23d8] ;  /* 0x0023d80001047983 */ /* 0x000f280000300a00 */
[----:B------:R-:W2:Y:S04]  /*c18d0*/  LDL.LU R25, [R1+0x70] ;  /* 0x0000700001197983 */ /* 0x000ea80000300800 */
[----:B------:R-:W3:Y:S04]  /*c18e0*/  LDL.LU.64 R10, [R1+0x23f0] ;  /* 0x0023f000010a7983 */ /* 0x000ee80000300a00 */
[----:B------:R-:W3:Y:S01]  /*c18f0*/  LDL.LU.64 R8, [R1+0x2430] ;  /* 0x0024300001087983 */ /* 0x000ee20000300a00 */
[----:B------:R-:W-:-:S03]  /*c1900*/  LOP3.LUT P4, RZ, R23, 0x8, RZ, 0xc0, !PT ;  /* 0x0000000817ff7812 */ /* 0x000fc6000788c0ff */
[----:B------:R-:W3:Y:S01]  /*c1910*/  LDL.LU.64 R28, [R1+0x2440] ;  /* 0x00244000011c7983 */ /* 0x000ee20000300a00 */
        /* <DEDUP_REMOVED lines=63> */
[----:B0-----:R-:W2:Y:S01]  /*c1d10*/  LDL.LU R12, [R1+0x3d98] ;  /* 0x003d9800010c7983 */ /* 0x001ea20000300800 */
        /* <DEDUP_REMOVED lines=16> */
[C---:B------:R-:W-:Y:S02]  /*c1e20*/  LOP3.LUT P1, RZ, R3.reuse, 0x20, RZ, 0xc0, !PT ;  /* 0x0000002003ff7812 */ /* 0x040fe4000782c0ff */
        /* <DEDUP_REMOVED lines=16> */
[----:B------:R0:W-:Y:S02]  /*c1f30*/  @P6 STG.E.U8 desc[UR34][R28.64], R0 ;  /* 0x000000001c006986 */ /* 0x0001e4000c101122 */
[----:B0-----:R-:W-:-:S05]  /*c1f40*/  PRMT R0, R25, 0x7772, RZ ;  /* 0x0000777219007816 */ /* 0x001fca00000000ff */
[----:B------:R0:W-:Y:S04]  /*c1f50*/  @P0 STG.E.U8 desc[UR34][R26.64], R0 ;  /* 0x000000001a000986 */ /* 0x0001e8000c101122 */
[----:B0-----:R-:W4:Y:S01]  /*c1f60*/  LDL.LU.64 R26, [R1+0x2618] ;  /* 0x00261800011a7983 */ /* 0x001f220000300a00 */
[----:B------:R-:W-:Y:S02]  /*c1f70*/  LOP3.LUT R3, R3, 0xfffffffe, RZ, 0xc0, !PT ;  /* 0xfffffffe03037812 */ /* 0x000fe400078ec0ff */
[----:B------:R-:W-:Y:S01]  /*c1f80*/  LOP3.LUT P4, RZ, R23, 0x400000, RZ, 0xc0, !PT ;  /* 0x0040000017ff7812 */ /* 0x000fe2000788c0ff */
[----:B------:R-:W4:Y:S04]  /*c1f90*/  LDL.LU.64 R14, [R1+0x2620] ;  /* 0x00262000010e7983 */ /* 0x000f280000300a00 */
[----:B------:R-:W4:Y:S01]  /*c1fa0*/  LDL.LU.64 R6, [R1+0x2628] ;  /* 0x0026280001067983 */ /* 0x000f220000300a00 */
[----:B------:R-:W-:-:S03]  /*c1fb0*/  PRMT R0, R25, 0x7773, RZ ;  /* 0x0000777319007816 */ /* 0x000fc600000000ff */
[----:B------:R-:W4:Y:S04]  /*c1fc0*/  LDL.LU.64 R4, [R1+0x2638] ;  /* 0x0026380001047983 */ /* 0x000f280000300a00 */
[----:B------:R-:W4:Y:S04]  /*c1fd0*/  LDL.LU R29, [R1+0x64] ;  /* 0x00006400011d7983 */ /* 0x000f280000300800 */
[----:B------:R-:W4:Y:S04]  /*c1fe0*/  LDL.LU.64 R10, [R1+0x2630] ;  /* 0x00263000010a7983 */ /* 0x000f280000300a00 */
[----:B------:R-:W4:Y:S04]  /*c1ff0*/  LDL.LU R13, [R1+0x98] ;  /* 0x00009800010d7983 */ /* 0x000f280000300800 */
[----:B------:R-:W4:Y:S01]  /*c2000*/  LDL.LU.64 R8, [R1+0x2640] ;  /* 0x0026400001087983 */ /* 0x000f220000300a00 */
[----:B------:R-:W-:-:S02]  /*c2010*/  LOP3.LUT P5, RZ, R23, 0x800000, RZ, 0xc0, !PT ;  /* 0x0080000017ff7812 */ /* 0x000fc400078ac0ff */
[C---:B------:R-:W-:Y:S02]  /*c2020*/  LOP3.LUT P6, RZ, R23.reuse, 0x1000000, RZ, 0xc0, !PT ;  /* 0x0100000017ff7812 */ /* 0x040fe400078cc0ff */
[----:B------:R-:W-:Y:S02]  /*c2030*/  LOP3.LUT P0, RZ, R23, 0x2000000, RZ, 0xc0, !PT ;  /* 0x0200000017ff7812 */ /* 0x000fe4000780c0ff */
[----:B--2---:R-:W-:Y:S02]  /*c2040*/  LOP3.LUT R12, R12, 0xefffffff, RZ, 0xc0, !PT ;  /* 0xefffffff0c0c7812 */ /* 0x004fe400078ec0ff */
        /* <DEDUP_REMOVED lines=22> */
[----:B------:R-:W-:-:S02]  /*c21b0*/  @P1 LOP3.LUT R3, R3, 0x8, RZ, 0xfc, !PT ;  /* 0x0000000803031812 */ /* 0x000fc400078efcff */
[----:B------:R-:W-:Y:S01]  /*c21c0*/  LOP3.LUT P1, RZ, R23, 0x4000000, RZ, 0xc0, !PT ;  /* 0x0400000017ff7812 */ /* 0x000fe2000782c0ff */
[----:B0-----:R-:W2:Y:S04]  /*c21d0*/  LDL.LU.64 R26, [R1+0x2650] ;  /* 0x00265000011a7983 */ /* 0x001ea80000300a00 */
[----:B------:R-:W3:Y:S04]  /*c21e0*/  LDL.LU R28, [R1+0x88] ;  /* 0x00008800011c7983 */ /* 0x000ee80000300800 */
[----:B------:R-:W4:Y:S01]  /*c21f0*/  LDL.LU.64 R22, [R1+0x2660] ;  /* 0x0026600001167983 */ /* 0x000f220000300a00 */
[----:B------:R-:W-:-:S05]  /*c2200*/  PRMT R0, R29, 0x7770, RZ ;  /* 0x000077701d007816 */ /* 0x000fca00000000ff */
[----:B------:R0:W-:Y:S02]  /*c2210*/  @P5 STG.E.U8 desc[UR34][R14.64], R0 ;  /* 0x000000000e005986 */ /* 0x0001e4000c101122 */
[----:B0-----:R-:W-:-:S05]  /*c2220*/  PRMT R0, R29, 0x7771, RZ ;  /* 0x000077711d007816 */ /* 0x001fca00000000ff */
[----:B------:R0:W-:Y:S02]  /*c2230*/  @P6 STG.E.U8 desc[UR34][R6.64], R0 ;  /* 0x0000000006006986 */ /* 0x0001e4000c101122 */
[----:B0-----:R-:W-:-:S05]  /*c2240*/  PRMT R0, R29, 0x7772, RZ ;  /* 0x000077721d007816 */ /* 0x001fca00000000ff */
[----:B------:R-:W-:Y:S04]  /*c2250*/  @P0 STG.E.U8 desc[UR34][R4.64], R0 ;  /* 0x0000000004000986 */ /* 0x000fe8000c101122 */
[----:B----4-:R0:W-:Y:S04]  /*c2260*/  STL.64 [R1+0x3d80], R22 ;  /* 0x003d801601007387 */ /* 0x0101e80000100a00 */
[----:B0-----:R-:W4:Y:S01]  /*c2270*/  LDL.LU.64 R22, [R1+0x2648] ;  /* 0x0026480001167983 */ /* 0x001f220000300a00 */
[----:B------:R-:W-:-:S03]  /*c2280*/  PRMT R0, R29, 0x7773, RZ ;  /* 0x000077731d007816 */ /* 0x000fc600000000ff */
[----:B------:R-:W3:Y:S04]  /*c2290*/  LDL.LU.64 R20, [R1+0x2668] ;  /* 0x0026680001147983 */ /* 0x000ee80000300a00 */
[----:B------:R-:W3:Y:S04]  /*c22a0*/  LDL.LU.64 R18, [R1+0x2678] ;  /* 0x0026780001127983 */ /* 0x000ee80000300a00 */
[----:B------:R-:W3:Y:S04]  /*c22b0*/  LDL.LU R25, [R1+0x78] ;  /* 0x0000780001197983 */ /* 0x000ee80000300800 */
[----:B------:R0:W-:Y:S01]  /*c22c0*/  @P1 STG.E.U8 desc[UR34][R10.64], R0 ;  /* 0x000000000a001986 */ /* 0x0001e2000c101122 */
[----:B------:R-:W-:-:S03]  /*c22d0*/  LOP3.LUT P1, RZ, R3, 0x8, RZ, 0xc0, !PT ;  /* 0x0000000803ff7812 */ /* 0x000fc6000782c0ff */
[----:B------:R-:W3:Y:S04]  /*c22e0*/  LDL.LU.64 R16, [R1+0x2670] ;  /* 0x0026700001107983 */ /* 0x000ee80000300a00 */
[----:B------:R-:W3:Y:S04]  /*c22f0*/  LDL.LU.64 R14, [R1+0x2680] ;  /* 0x00268000010e7983 */ /* 0x000ee80000300a00 */
[----:B------:R-:W3:Y:S04]  /*c2300*/  LDL.LU.64 R6, [R1+0x2690] ;  /* 0x0026900001067983 */ /* 0x000ee80000300a00 */
[----:B------:R-:W3:Y:S04]  /*c2310*/  LDL.LU.64 R4, [R1+0x2688] ;  /* 0x0026880001047983 */ /* 0x000ee80000300a00 */
[----:B------:R-:W3:Y:S01]  /*c2320*/  LDL.LU R29, [R1+0x68] ;  /* 0x00006800011d7983 */ /* 0x000ee20000300800 */
[----:B0-----:R-:W-:-:S03]  /*c2330*/  PRMT R0, R13, 0x7770, RZ ;  /* 0x000077700d007816 */ /* 0x001fc600000000ff */
[----:B------:R-:W3:Y:S04]  /*c2340*/  LDL.LU.64 R10, [R1+0x2698] ;  /* 0x00269800010a7983 */ /* 0x000ee80000300a00 */
[----:B------:R0:W-:Y:S01]  /*c2350*/  @P1 STG.E.U8 desc[UR34][R8.64], R0 ;  /* 0x0000000008001986 */ /* 0x0001e2000c101122 */
[----:B------:R-:W-:Y:S02]  /*c2360*/  LOP3.LUT P1, RZ, R3, 0x4, RZ, 0xc0, !PT ;  /* 0x0000000403ff7812 */ /* 0x000fe4000782c0ff */
[----:B0-----:R-:W-:Y:S01]  /*c2370*/  PRMT R0, R13, 0x7771, RZ ;  /* 0x000077710d007816 */ /* 0x001fe200000000ff */
[----:B------:R-:W3:Y:S10]  /*c2380*/  LDL.LU.64 R8, [R1+0x26a0] ;  /* 0x0026a00001087983 */ /* 0x000ef40000300a00 */
[----:B--2---:R0:W-:Y:S01]  /*c2390*/  @P1 STG.E.U8 desc[UR34][R26.64], R0 ;  /* 0x000000001a001986 */ /* 0x0041e2000c101122 */
[----:B------:R-:W-:-:S02]  /*c23a0*/  LOP3.LUT P1, RZ, R3, 0x2, RZ, 0xc0, !PT ;  /* 0x0000000203ff7812 */ /* 0x000fc4000782c0ff */
[----:B0-----:R-:W-:Y:S01]  /*c23b0*/  PRMT R0, R13, 0x7772, RZ ;  /* 0x000077720d007816 */ /* 0x001fe200000000ff */
[----:B------:R-:W2:Y:S10]  /*c23c0*/  LDL.LU.64 R26, [R1+0x26a8] ;  /* 0x0026a800011a7983 */ /* 0x000eb40000300a00 */
[----:B----4-:R0:W-:Y:S01]  /*c23d0*/  @P1 STG.E.U8 desc[UR34][R22.64], R0 ;  /* 0x0000000016001986 */ /* 0x0101e2000c101122 */
[----:B------:R-:W-:-:S03]  /*c23e0*/  LOP3.LUT P1, RZ, R3, 0x1, RZ, 0xc0, !PT ;  /* 0x0000000103ff7812 */ /* 0x000fc6000782c0ff */
[----:B0-----:R-:W4:Y:S04]  /*c23f0*/  LDL.LU.64 R22, [R1+0x3d80] ;  /* 0x003d800001167983 */ /* 0x001f280000300a00 */
[----:B------:R-:W2:Y:S01]  /*c2400*/  LDL.LU.64 R2, [R1+0x2658] ;  /* 0x0026580001027983 */ /* 0x000ea20000300a00 */
[----:B------:R-:W-:Y:S02]  /*c2410*/  PRMT R0, R13, 0x7773, RZ ;  /* 0x000077730d007816 */ /* 0x000fe400000000ff */
[C---:B------:R-:W-:Y:S02]  /*c2420*/  LOP3.LUT P2, RZ, R24.reuse, 0x8, RZ, 0xc0, !PT ;  /* 0x0000000818ff7812 */ /* 0x040fe4000784c0ff */
[C---:B------:R-:W-:Y:S02]  /*c2430*/  LOP3.LUT P3, RZ, R24.reuse, 0x10, RZ, 0xc0, !PT ;  /* 0x0000001018ff7812 */ /* 0x040fe4000786c0ff */
[----:B------:R-:W-:-:S02]  /*c2440*/  LOP3.LUT P4, RZ, R24, 0x20, RZ, 0xc0, !PT ;  /* 0x0000002018ff7812 */ /* 0x000fc4000788c0ff */
[C---:B------:R-:W-:Y:S02]  /*c2450*/  LOP3.LUT P5, RZ, R24.reuse, 0x40, RZ, 0xc0, !PT ;  /* 0x0000004018ff7812 */ /* 0x040fe400078ac0ff */
[C---:B------:R-:W-:Y:S02]  /*c2460*/  LOP3.LUT P6, RZ, R24.reuse, 0x80, RZ, 0xc0, !PT ;  /* 0x0000008018ff7812 */ /* 0x040fe400078cc0ff */
[----:B------:R-:W-:Y:S01]  /*c2470*/  LOP3.LUT P0, RZ, R24, 0x100, RZ, 0xc0, !PT ;  /* 0x0000010018ff7812 */ /* 0x000fe2000780c0ff */
[----:B------:R-:W4:Y:S04]  /*c2480*/  LDL.LU R13, [R1+0x3d78] ;  /* 0x003d7800010d7983 */ /* 0x000f280000300800 */
[----:B--2---:R3:W-:Y:S01]  /*c2490*/  @P1 STG.E.U8 desc[UR34][R2.64], R0 ;  /* 0x0000000002001986 */ /* 0x0047e2000c101122 */
[----:B------:R-:W-:-:S02]  /*c24a0*/  LOP3.LUT P1, RZ, R12, 0x80000000, RZ, 0xc0, !PT ;  /* 0x800000000cff7812 */ /* 0x000fc4000782c0ff */
[----:B---3--:R-:W-:-:S11]  /*c24b0*/  PRMT R0, R28, 0x7770, RZ ;  /* 0x000077701c007816 */ /* 0x008fd600000000ff */
[----:B----4-:R0:W-:Y:S01]  /*c24c0*/  @P1 STG.E.U8 desc[UR34][R22.64], R0 ;  /* 0x0000000016001986 */ /* 0x0101e2000c101122 */
        /* <DEDUP_REMOVED lines=11> */
[C---:B0-----:R-:W-:Y:S02]  /*c2580*/  PRMT R0, R25.reuse, 0x7771, RZ ;  /* 0x0000777119007816 */ /* 0x041fe400000000ff */
[----:B------:R-:W2:Y:S04]  /*c2590*/  LDL.LU.64 R14, [R1+0x26b8] ;  /* 0x0026b800010e7983 */ /* 0x000ea80000300a00 */
        /* <DEDUP_REMOVED lines=8> */
[----:B------:R0:W-:Y:S04]  /*c2620*/  @P0 STG.E.U8 desc[UR34][R26.64], R0 ;  /* 0x000000001a000986 */ /* 0x0001e8000c101122 */
[----:B0-----:R-:W3:Y:S01]  /*c2630*/  LDL.LU.64 R26, [R1+0x26b0] ;  /* 0x0026b000011a7983 */ /* 0x001ee20000300a00 */
[C---:B------:R-:W-:Y:S02]  /*c2640*/  LOP3.LUT P4, RZ, R24.reuse, 0x200, RZ, 0xc0, !PT ;  /* 0x0000020018ff7812 */ /* 0x040fe4000788c0ff */
[----:B------:R-:W-:Y:S02]  /*c2650*/  LOP3.LUT P5, RZ, R24, 0x400, RZ, 0xc0, !PT ;  /* 0x0000040018ff7812 */ /* 0x000fe400078ac0ff */
[C---:B------:R-:W-:Y:S01]  /*c2660*/  PRMT R0, R29.reuse, 0x7772, RZ ;  /* 0x000077721d007816 */ /* 0x040fe200000000ff */
[----:B------:R-:W4:Y:S04]  /*c2670*/  LDL.LU.64 R16, [R1+0x26c0] ;  /* 0x0026c00001107983 */ /* 0x000f280000300a00 */
[----:B------:R-:W4:Y:S04]  /*c2680*/  LDL.LU.64 R6, [R1+0x26d0] ;  /* 0x0026d00001067983 */ /* 0x000f280000300a00 */
[----:B------:R-:W4:Y:S04]  /*c2690*/  LDL.LU.64 R4, [R1+0x26c8] ;  /* 0x0026c80001047983 */ /* 0x000f280000300a00 */
[----:B------:R-:W4:Y:S04]  /*c26a0*/  LDL.LU R11, [R1+0x9c] ;  /* 0x00009c00010b7983 */ /* 0x000f280000300800 */
[----:B------:R-:W4:Y:S04]  /*c26b0*/  LDL.LU.64 R8, [R1+0x26d8] ;  /* 0x0026d80001087983 */ /* 0x000f280000300a00 */
[----:B------:R-:W4:Y:S04]  /*c26c0*/  LDL.LU R25, [R1+0x8c] ;  /* 0x00008c0001197983 */ /* 0x000f280000300800 */
[----:B--2---:R0:W-:Y:S02]  /*c26d0*/  @P4 STG.E.U8 desc[UR34][R14.64], R0 ;  /* 0x000000000e004986 */ /* 0x0041e4000c101122 */
[----:B0-----:R-:W-:-:S02]  /*c26e0*/  PRMT R0, R29, 0x7773, RZ ;  /* 0x000077731d007816 */ /* 0x001fc400000000ff */
[----:B------:R-:W2:Y:S04]  /*c26f0*/  LDL.LU.64 R28, [R1+0x26e0] ;  /* 0x0026e000011c7983 */ /* 0x000ea80000300a00 */
[----:B---3--:R0:W-:Y:S04]  /*c2700*/  @P5 STG.E.U8 desc[UR34][R26.64], R0 ;  /* 0x000000001a005986 */ /* 0x0081e8000c101122 */
[----:B0-----:R-:W3:Y:S01]  /*c2710*/  LDL.LU.64 R26, [R1+0x26f8] ;  /* 0x0026f800011a7983 */ /* 0x001ee20000300a00 */
        /* <DEDUP_REMOVED lines=17> */
[----:B---3--:R0:W-:Y:S04]  /*c2830*/  STL.64 [R1+0x3d70], R26 ;  /* 0x003d701a01007387 */ /* 0x0081e80000100a00 */
[----:B0-----:R-:W3:Y:S06]  /*c2840*/  LDL.LU.64 R26, [R1+0x26e8] ;  /* 0x0026e800011a7983 */ /* 0x001eec0000300a00 */
[----:B------:R-:W-:-:S02]  /*c2850*/  @P1 LOP3.LUT R12, R12, 0x2000000, RZ, 0xfc, !PT ;  /* 0x020000000c0c1812 */ /* 0x000fc400078efcff */
[C---:B------:R-:W-:Y:S02]  /*c2860*/  LOP3.LUT P1, RZ, R24.reuse, 0x8000, RZ, 0xc0, !PT ;  /* 0x0000800018ff7812 */ /* 0x040fe4000782c0ff */
[C---:B------:R-:W-:Y:S02]  /*c2870*/  LOP3.LUT P6, RZ, R24.reuse, 0x800, RZ, 0xc0, !PT ;  /* 0x0000080018ff7812 */ /* 0x040fe400078cc0ff */
[----:B------:R-:W-:Y:S02]  /*c2880*/  LOP3.LUT P0, RZ, R24, 0x1000, RZ, 0xc0, !PT ;  /* 0x0000100018ff7812 */ /* 0x000fe4000780c0ff */
[----:B------:R-:W-:Y:S02]  /*c2890*/  LOP3.LUT R12, R12, 0xfbffffff, RZ, 0xc0, !PT ;  /* 0xfbffffff0c0c7812 */ /* 0x000fe400078ec0ff */
[----:B----4-:R-:W-:Y:S01]  /*c28a0*/  PRMT R0, R11, 0x7770, RZ ;  /* 0x000077700b007816 */ /* 0x010fe200000000ff */
[----:B------:R-:W4:Y:S04]  /*c28b0*/  LDL.LU R14, [R1+0x7c] ;  /* 0x00007c00010e7983 */ /* 0x000f280000300800 */
[----:B------:R-:W4:Y:S04]  /*c28c0*/  LDL.LU.64 R2, [R1+0x26f0] ;  /* 0x0026f00001027983 */ /* 0x000f280000300a00 */
[----:B------:R-:W4:Y:S04]  /*c28d0*/  LDL.LU.64 R22, [R1+0x2700] ;  /* 0x0027000001167983 */ /* 0x000f280000300a00 */
        /* <DEDUP_REMOVED lines=8> */
[C---:B0-----:R-:W-:Y:S01]  /*c2960*/  PRMT R0, R11.reuse, 0x7771, RZ ;  /* 0x000077710b007816 */ /* 0x041fe200000000ff */
[----:B------:R-:W4:Y:S04]  /*c2970*/  LDL.LU.64 R16, [R1+0x2718] ;  /* 0x0027180001107983 */ /* 0x000f280000300a00 */
[----:B------:R0:W-:Y:S02]  /*c2980*/  @P0 STG.E.U8 desc[UR34][R6.64], R0 ;  /* 0x0000000006000986 */ /* 0x0001e4000c101122 */
[----:B0-----:R-:W-:Y:S02]  /*c2990*/  PRMT R0, R11, 0x7772, RZ ;  /* 0x000077720b007816 */ /* 0x001fe400000000ff */
[----:B------:R-:W4:Y:S04]  /*c29a0*/  LDL.LU.64 R6, [R1+0x2720] ;  /* 0x0027200001067983 */ /* 0x000f280000300a00 */
[----:B------:R0:W-:Y:S01]  /*c29b0*/  @P1 STG.E.U8 desc[UR34][R4.64], R0 ;  /* 0x0000000004001986 */ /* 0x0001e2000c101122 */
[----:B------:R-:W-:-:S02]  /*c29c0*/  LOP3.LUT P1, RZ, R12, 0x8000000, RZ, 0xc0, !PT ;  /* 0x080000000cff7812 */ /* 0x000fc4000782c0ff */
[----:B0-----:R-:W-:Y:S01]  /*c29d0*/  PRMT R0, R11, 0x7773, RZ ;  /* 0x000077730b007816 */ /* 0x001fe200000000ff */
[----:B------:R-:W4:Y:S04]  /*c29e0*/  LDL.LU.64 R4, [R1+0x2728] ;  /* 0x0027280001047983 */ /* 0x000f280000300a00 */
[----:B------:R-:W4:Y:S06]  /*c29f0*/  LDL.LU.64 R10, [R1+0x2738] ;  /* 0x00273800010a7983 */ /* 0x000f2c0000300a00 */
        /* <DEDUP_REMOVED lines=12> */
[----:B------:R-:W-:Y:S02]  /*c2ac0*/  PRMT R0, R25, 0x7772, RZ ;  /* 0x0000777219007816 */ /* 0x000fe400000000ff */
[C---:B------:R-:W-:Y:S02]  /*c2ad0*/  LOP3.LUT P2, RZ, R24.reuse, 0x400000, RZ, 0xc0, !PT ;  /* 0x0040000018ff7812 */ /* 0x040fe4000784c0ff */
[----:B------:R-:W-:-:S07]  /*c2ae0*/  LOP3.LUT P3, RZ, R24, 0x800000, RZ, 0xc0, !PT ;  /* 0x0080000018ff7812 */ /* 0x000fce000786c0ff */
[----:B---3--:R0:W-:Y:S04]  /*c2af0*/  @P1 STG.E.U8 desc[UR34][R26.64], R0 ;  /* 0x000000001a001986 */ /* 0x0081e8000c101122 */
[----:B0-----:R-:W3:Y:S01]  /*c2b00*/  LDL.LU.64 R26, [R1+0x3d68] ;  /* 0x003d6800011a7983 */ /* 0x001ee20000300a00 */
[----:B------:R-:W-:-:S03]  /*c2b10*/  PRMT R0, R25, 0x7773, RZ ;  /* 0x0000777319007816 */ /* 0x000fc600000000ff */
[----:B------:R-:W2:Y:S01]  /*c2b20*/  LDL.LU R25, [R1+0x3d64] ;  /* 0x003d640001197983 */ /* 0x000ea20000300800 */
[----:B------:R-:W-:-:S13]  /*c2b30*/  LOP3.LUT P1, RZ, R12, 0x800000, RZ, 0xc0, !PT ;  /* 0x008000000cff7812 */ /* 0x000fda000782c0ff */
        /* <DEDUP_REMOVED lines=11> */
[----:B------:R-:W-:Y:S02]  /*c2bf0*/  LOP3.LUT P5, RZ, R24, 0x2000000, RZ, 0xc0, !PT ;  /* 0x0200000018ff7812 */ /* 0x000fe400078ac0ff */
[----:B0-----:R-:W-:-:S05]  /*c2c00*/  PRMT R0, R14, 0x7773, RZ ;  /* 0x000077730e007816 */ /* 0x001fca00000000ff */
[----:B------:R2:W-:Y:S01]  /*c2c10*/  @P2 STG.E.U8 desc[UR34][R16.64], R0 ;  /* 0x0000000010002986 */ /* 0x0005e2000c101122 */
[C---:B------:R-:W-:Y:S02]  /*c2c20*/  LOP3.LUT P6, RZ, R24.reuse, 0x4000000, RZ, 0xc0, !PT ;  /* 0x0400000018ff7812 */ /* 0x040fe400078cc0ff */
[----:B------:R-:W-:Y:S02]  /*c2c30*/  LOP3.LUT P0, RZ, R24, 0x8000000, RZ, 0xc0, !PT ;  /* 0x0800000018ff7812 */ /* 0x000fe4000780c0ff */
        /* <DEDUP_REMOVED lines=11> */
[----:B0-----:R-:W4:Y:S01]  /*c2cf0*/  LDL.LU.64 R28, [R1+0x2750] ;  /* 0x00275000011c7983 */ /* 0x001f220000300a00 */
[----:B------:R-:W-:-:S03]  /*c2d00*/  LOP3.LUT P4, RZ, R24, 0x10000000, RZ, 0xc0, !PT ;  /* 0x1000000018ff7812 */ /* 0x000fc6000788c0ff */
[----:B------:R-:W2:Y:S01]  /*c2d10*/  LDL.LU.64 R16, [R1+0x2748] ;  /* 0x0027480001107983 */ /* 0x000ea20000300a00 */
[----:B------:R-:W-:-:S03]  /*c2d20*/  PRMT R0, R15, 0x7771, RZ ;  /* 0x000077710f007816 */ /* 0x000fc600000000ff */
[----:B------:R-:W2:Y:S04]  /*c2d30*/  LDL.LU.64 R6, [R1+0x2758] ;  /* 0x0027580001067983 */ /* 0x000ea80000300a00 */
[----:B------:R-:W2:Y:S04]  /*c2d40*/  LDL.LU.64 R4, [R1+0x2760] ;  /* 0x0027600001047983 */ /* 0x000ea80000300a00 */
[----:B------:R-:W2:Y:S04]  /*c2d50*/  LDL.LU.64 R10, [R1+0x2768] ;  /* 0x00276800010a7983 */ /* 0x000ea80000300a00 */
[----:B------:R-:W3:Y:S01]  /*c2d60*/  LDL.LU.64 R8, [R1+0x2778] ;  /* 0x0027780001087983 */ /* 0x000ee20000300a00 */
[----:B------:R-:W-:-:S02]  /*c2d70*/  LOP3.LUT P5, RZ, R24, 0x20000000, RZ, 0xc0, !PT ;  /* 0x2000000018ff7812 */ /* 0x000fc400078ac0ff */
[C---:B------:R-:W-:Y:S02]  /*c2d80*/  LOP3.LUT P6, RZ, R24.reuse, 0x40000000, RZ, 0xc0, !PT ;  /* 0x4000000018ff7812 */ /* 0x040fe400078cc0ff */
[----:B------:R-:W-:Y:S02]  /*c2d90*/  LOP3.LUT P0, RZ, R24, 0x80000000, RZ, 0xc0, !PT ;  /* 0x8000000018ff7812 */ /* 0x000fe4000780c0ff */
[----:B------:R-:W3:Y:S04]  /*c2da0*/  LDL.LU R24, [R1+0x40] ;  /* 0x0000400001187983 */ /* 0x000ee80000300800 */
[----:B----4-:R0:W-:Y:S04]  /*c2db0*/  @P4 STG.E.U8 desc[UR34][R28.64], R0 ;  /* 0x000000001c004986 */ /* 0x0101e8000c101122 */
[----:B0-----:R-:W4:Y:S04]  /*c2dc0*/  LDL.LU.64 R28, [R1+0x2770] ;  /* 0x00277000011c7983 */ /* 0x001f280000300a00 */
[----:B------:R-:W3:Y:S01]  /*c2dd0*/  LDL.LU.64 R2, [R1+0x2790] ;  /* 0x0027900001027983 */ /* 0x000ee20000300a00 */
[----:B--2---:R-:W-:-:S02]  /*c2de0*/  LOP3.LUT P1, RZ, R25, 0x100, RZ, 0xc0, !PT ;  /* 0x0000010019ff7812 */ /* 0x004fc4000782c0ff */
        /* <DEDUP_REMOVED lines=17> */
[----:B0-----:R-:W2:Y:S06]  /*c2f00*/  LDL.LU.64 R2, [R1+0x2780] ;  /* 0x0027800001027983 */ /* 0x001eac0000300a00 */
[----:B------:R-:W-:-:S02]  /*c2f10*/  @P1 LOP3.LUT R12, R12, 0x20000, RZ, 0xfc, !PT ;  /* 0x000200000c0c1812 */ /* 0x000fc400078efcff */
[----:B------:R-:W-:Y:S02]  /*c2f20*/  LOP3.LUT P1, RZ, R25, 0x4, RZ, 0xc0, !PT ;  /* 0x0000000419ff7812 */ /* 0x000fe4000782c0ff */
[----:B------:R-:W-:Y:S01]  /*c2f30*/  PRMT R0, R15, 0x7772, RZ ;  /* 0x000077720f007816 */ /* 0x000fe200000000ff */
[----:B------:R-:W3:Y:S01]  /*c2f40*/  LDL.LU.64 R22, [R1+0x2788] ;  /* 0x0027880001167983 */ /* 0x000ee20000300a00 */
[----:B------:R-:W-:-:S03]  /*c2f50*/  LOP3.LUT R12, R12, 0xfffbffff, RZ, 0xc0, !PT ;  /* 0xfffbffff0c0c7812 */ /* 0x000fc600078ec0ff */
[----:B------:R-:W3:Y:S04]  /*c2f60*/  LDL.LU.64 R20, [R1+0x2798] ;  /* 0x0027980001147983 */ /* 0x000ee80000300a00 */
[----:B------:R-:W3:Y:S02]  /*c2f70*/  LDL.LU.64 R18, [R1+0x27a0] ;  /* 0x0027a00001127983 */ /* 0x000ee40000300a00 */
[----:B------:R-:W-:Y:S02]  /*c2f80*/  @P1 LOP3.LUT R12, R12, 0x40000, RZ, 0xfc, !PT ;  /* 0x000400000c0c1812 */ /* 0x000fe400078efcff */
[----:B------:R-:W-:Y:S01]  /*c2f90*/  LOP3.LUT P1, RZ, R25, 0x2, RZ, 0xc0, !PT ;  /* 0x0000000219ff7812 */ /* 0x000fe2000782c0ff */
[----:B------:R0:W-:Y:S01]  /*c2fa0*/  @P5 STG.E.U8 desc[UR34][R16.64], R0 ;  /* 0x0000000010005986 */ /* 0x0001e2000c101122 */
[----:B------:R-:W-:-:S02]  /*c2fb0*/  LOP3.LUT R12, R12, 0xfff7ffff, RZ, 0xc0, !PT ;  /* 0xfff7ffff0c0c7812 */ /* 0x000fc400078ec0ff */
[----:B0-----:R-:W-:-:S09]  /*c2fc0*/  PRMT R0, R15, 0x7773, RZ ;  /* 0x000077730f007816 */ /* 0x001fd200000000ff */
[----:B------:R-:W-:Y:S02]  /*c2fd0*/  @P1 LOP3.LUT R12, R12, 0x80000, RZ, 0xfc, !PT ;  /* 0x000800000c0c1812 */ /* 0x000fe400078efcff */
[----:B------:R-:W-:Y:S01]  /*c2fe0*/  LOP3.LUT P1, RZ, R25, 0x1, RZ, 0xc0, !PT ;  /* 0x0000000119ff7812 */ /* 0x000fe2000782c0ff */
[----:B------:R-:W3:Y:S04]  /*c2ff0*/  LDL.LU.64 R16, [R1+0x27a8] ;  /* 0x0027a80001107983 */ /* 0x000ee80000300a00 */
[----:B------:R0:W-:Y:S04]  /*c3000*/  @P6 STG.E.U8 desc[UR34][R6.64], R0 ;  /* 0x0000000006006986 */ /* 0x0001e8000c101122 */
        /* <DEDUP_REMOVED lines=21> */
[----:B------:R-:W-:Y:S02]  /*c3160*/  PRMT R0, R26, 0x7771, RZ ;  /* 0x000077711a007816 */ /* 0x000fe400000000ff */
[----:B------:R-:W-:-:S09]  /*c3170*/  LOP3.LUT P2, RZ, R25, 0x200, RZ, 0xc0, !PT ;  /* 0x0000020019ff7812 */ /* 0x000fd2000784c0ff */
[----:B--2---:R0:W-:Y:S01]  /*c3180*/  @P1 STG.E.U8 desc[UR34][R2.64], R0 ;  /* 0x0000000002001986 */ /* 0x0041e2000c101122 */
[----:B------:R-:W-:Y:S02]  /*c3190*/  LOP3.LUT P1, RZ, R12, 0x8000, RZ, 0xc0, !PT ;  /* 0x000080000cff7812 */ /* 0x000fe4000782c0ff */
[----:B0-----:R-:W-:-:S11]  /*c31a0*/  PRMT R0, R26, 0x7772, RZ ;  /* 0x000077721a007816 */ /* 0x001fd600000000ff */
[----:B---3--:R0:W-:Y:S02]  /*c31b0*/  @P1 STG.E.U8 desc[UR34][R22.64], R0 ;  /* 0x0000000016001986 */ /* 0x0081e4000c101122 */
[----:B0-----:R-:W-:Y:S02]  /*c31c0*/  PRMT R0, R26, 0x7773, RZ ;  /* 0x000077731a007816 */ /* 0x001fe400000000ff */
[----:B------:R-:W2:Y:S01]  /*c31d0*/  LDL.LU R26, [R1+0x3d54] ;  /* 0x003d5400011a7983 */ /* 0x000ea20000300800 */
[----:B------:R-:W-:-:S13]  /*c31e0*/  LOP3.LUT P1, RZ, R12, 0x4000, RZ, 0xc0, !PT ;  /* 0x000040000cff7812 */ /* 0x000fda000782c0ff */
        /* <DEDUP_REMOVED lines=9> */
[----:B------:R-:W-:Y:S02]  /*c3280*/  LOP3.LUT P5, RZ, R25, 0x1000, RZ, 0xc0, !PT ;  /* 0x0000100019ff7812 */ /* 0x000fe400078ac0ff */
[----:B0-----:R-:W-:-:S05]  /*c3290*/  PRMT R0, R13, 0x7772, RZ ;  /* 0x000077720d007816 */ /* 0x001fca00000000ff */
[----:B------:R0:W-:Y:S01]  /*c32a0*/  @P2 STG.E.U8 desc[UR34][R14.64], R0 ;  /* 0x000000000e002986 */ /* 0x0001e2000c101122 */
[----:B------:R-:W-:Y:S02]  /*c32b0*/  LOP3.LUT P6, RZ, R25, 0x2000, RZ, 0xc0, !PT ;  /* 0x0000200019ff7812 */ /* 0x000fe400078cc0ff */
[----:B0-----:R-:W-:Y:S02]  /*c32c0*/  PRMT R0, R13, 0x7773, RZ ;  /* 0x000077730d007816 */ /* 0x001fe400000000ff */
[----:B------:R-:W-:Y:S01]  /*c32d0*/  LOP3.LUT P0, RZ, R25, 0x4000, RZ, 0xc0, !PT ;  /* 0x0000400019ff7812 */ /* 0x000fe2000780c0ff */
[----:B------:R-:W3:Y:S04]  /*c32e0*/  LDL.LU R13, [R1+0x3d50] ;  /* 0x003d5000010d7983 */ /* 0x000ee80000300800 */
        /* <DEDUP_REMOVED lines=9> */
[----:B----4-:R0:W-:Y:S04]  /*c3380*/  @P0 STG.E.U8 desc[UR34][R28.64], R0 ;  /* 0x000000001c000986 */ /* 0x0101e8000c101122 */
[----:B0-----:R-:W4:Y:S04]  /*c3390*/  LDL.LU.64 R28, [R1+0x27e0] ;  /* 0x0027e000011c7983 */ /* 0x001f280000300a00 */
[----:B------:R-:W2:Y:S04]  /*c33a0*/  LDL.LU.64 R16, [R1+0x27e8] ;  /* 0x0027e80001107983 */ /* 0x000ea80000300a00 */
[----:B------:R-:W2:Y:S04]  /*c33b0*/  LDL.LU.64 R14, [R1+0x2800] ;  /* 0x00280000010e7983 */ /* 0x000ea80000300a00 */
[----:B------:R-:W2:Y:S01]  /*c33c0*/  LDL.LU R9, [R1+0x44] ;  /* 0x0000440001097983 */ /* 0x000ea20000300800 */
[----:B------:R-:W-:-:S02]  /*c33d0*/  LOP3.LUT P1, RZ, R25, 0x8000000, RZ, 0xc0, !PT ;  /* 0x0800000019ff7812 */ /* 0x000fc4000782c0ff */
[----:B------:R-:W-:Y:S02]  /*c33e0*/  LOP3.LUT R12, R12, 0xffffffef, RZ, 0xc0, !PT ;  /* 0xffffffef0c0c7812 */ /* 0x000fe400078ec0ff */
[C---:B------:R-:W-:Y:S02]  /*c33f0*/  LOP3.LUT P4, RZ, R25.reuse, 0x8000, RZ, 0xc0, !PT ;  /* 0x0000800019ff7812 */ /* 0x040fe4000788c0ff */
[----:B------:R-:W-:Y:S01]  /*c3400*/  LOP3.LUT P5, RZ, R25, 0x10000, RZ, 0xc0, !PT ;  /* 0x0001000019ff7812 */ /* 0x000fe200078ac0ff */
[----:B------:R-:W3:Y:S04]  /*c3410*/  LDL.LU.64 R6, [R1+0x27f8] ;  /* 0x0027f80001067983 */ /* 0x000ee80000300a00 */
[----:B------:R-:W3:Y:S04]  /*c3420*/  LDL.LU.64 R4, [R1+0x27f0] ;  /* 0x0027f00001047983 */ /* 0x000ee80000300a00 */
[----:B------:R-:W3:Y:S01]  /*c3430*/  LDL.LU.64 R10, [R1+0x2808] ;  /* 0x00280800010a7983 */ /* 0x000ee20000300a00 */
        /* <DEDUP_REMOVED lines=26> */
[----:B------:R-:W-:Y:S02]  /*c35e0*/  LOP3.LUT P1, RZ, R25, 0x80000, RZ, 0xc0, !PT ;  /* 0x0008000019ff7812 */ /* 0x000fe4000782c0ff */
[----:B--2---:R-:W-:-:S05]  /*c35f0*/  PRMT R0, R9, 0x7770, RZ ;  /* 0x0000777009007816 */ /* 0x004fca00000000ff */
[----:B----4-:R0:W-:Y:S01]  /*c3600*/  @P4 STG.E.U8 desc[UR34][R28.64], R0 ;  /* 0x000000001c004986 */ /* 0x0101e2000c101122 */
[----:B------:R-:W-:Y:S02]  /*c3610*/  LOP3.LUT P4, RZ, R25, 0x40000000, RZ, 0xc0, !PT ;  /* 0x4000000019ff7812 */ /* 0x000fe4000788c0ff */
[----:B0-----:R-:W-:Y:S01]  /*c3620*/  PRMT R0, R9, 0x7771, RZ ;  /* 0x0000777109007816 */ /* 0x001fe200000000ff */
[----:B------:R-:W2:Y:S04]  /*c3630*/  LDL.LU.64 R28, [R1+0x2810] ;  /* 0x00281000011c7983 */ /* 0x000ea80000300a00 */
[----:B------:R-:W4:Y:S04]  /*c3640*/  LDL.LU R8, [R1+0x24] ;  /* 0x0000240001087983 */ /* 0x000f280000300800 */
[----:B------:R0:W-:Y:S01]  /*c3650*/  @P5 STG.E.U8 desc[UR34][R16.64], R0 ;  /* 0x0000000010005986 */ /* 0x0001e2000c101122 */
[----:B------:R-:W-:-:S03]  /*c3660*/  LOP3.LUT P5, RZ, R25, 0x80000000, RZ, 0xc0, !PT ;  /* 0x8000000019ff7812 */ /* 0x000fc600078ac0ff */
[----:B------:R-:W2:Y:S01]  /*c3670*/  LDL.LU.64 R24, [R1+0x2820] ;  /* 0x0028200001187983 */ /* 0x000ea20000300a00 */
[----:B0-----:R-:W-:-:S05]  /*c3680*/  PRMT R0, R9, 0x7772, RZ ;  /* 0x0000777209007816 */ /* 0x001fca00000000ff */
[----:B------:R0:W-:Y:S02]  /*c3690*/  @P6 STG.E.U8 desc[UR34][R14.64], R0 ;  /* 0x000000000e006986 */ /* 0x0001e4000c101122 */
[----:B0-----:R-:W-:-:S05]  /*c36a0*/  PRMT R0, R9, 0x7773, RZ ;  /* 0x0000777309007816 */ /* 0x001fca00000000ff */
[----:B---3--:R0:W-:Y:S02]  /*c36b0*/  @P0 STG.E.U8 desc[UR34][R6.64], R0 ;  /* 0x0000000006000986 */ /* 0x0081e4000c101122 */
[----:B0-----:R-:W-:Y:S02]  /*c36c0*/  PRMT R0, R13, 0x7770, RZ ;  /* 0x000077700d007816 */ /* 0x001fe400000000ff */
[----:B--2---:R0:W-:Y:S04]  /*c36d0*/  STL.64 [R1+0x3d40], R24 ;  /* 0x003d401801007387 */ /* 0x0041e80000100a00 */
[----:B0-----:R-:W2:Y:S04]  /*c36e0*/  LDL.LU.64 R24, [R1+0x2818] ;  /* 0x0028180001187983 */ /* 0x001ea80000300a00 */
[----:B------:R0:W-:Y:S01]  /*c36f0*/  @P1 STG.E.U8 desc[UR34][R4.64], R0 ;  /* 0x0000000004001986 */ /* 0x0001e2000c101122 */
[----:B------:R-:W-:-:S03]  /*c3700*/  LOP3.LUT P1, RZ, R12, 0x800, RZ, 0xc0, !PT ;  /* 0x000008000cff7812 */ /* 0x000fc6000782c0ff */
[----:B------:R-:W3:Y:S04]  /*c3710*/  LDL.LU.64 R2, [R1+0x2828] ;  /* 0x0028280001027983 */ /* 0x000ee80000300a00 */
[----:B------:R-:W3:Y:S04]  /*c3720*/  LDL.LU.64 R22, [R1+0x2838] ;  /* 0x0028380001167983 */ /* 0x000ee80000300a00 */
[----:B------:R-:W3:Y:S04]  /*c3730*/  LDL.LU.64 R20, [R1+0x2848] ;  /* 0x0028480001147983 */ /* 0x000ee80000300a00 */
        /* <DEDUP_REMOVED lines=8> */
[C---:B------:R-:W-:Y:S02]  /*c37c0*/  LOP3.LUT P1, RZ, R12.reuse, 0x400, RZ, 0xc0, !PT ;  /* 0x000004000cff7812 */ /* 0x040fe4000782c0ff */
[----:B0-----:R-:W-:Y:S01]  /*c37d0*/  PRMT R0, R13, 0x7772, RZ ;  /* 0x000077720d007816 */ /* 0x001fe200000000ff */
[----:B------:R-:W3:Y:S10]  /*c37e0*/  LDL.LU.64 R10, [R1+0x2868] ;  /* 0x00286800010a7983 */ /* 0x000ef40000300a00 */
[----:B------:R0:W-:Y:S01]  /*c37f0*/  @P1 STG.E.U8 desc[UR34][R28.64], R0 ;  /* 0x000000001c001986 */ /* 0x0001e2000c101122 */
[----:B------:R-:W-:-:S02]  /*c3800*/  LOP3.LUT P1, RZ, R12, 0x200, RZ, 0xc0, !PT ;  /* 0x000002000cff7812 */ /* 0x000fc4000782c0ff */
[----:B0-----:R-:W-:Y:S01]  /*c3810*/  PRMT R0, R13, 0x7773, RZ ;  /* 0x000077730d007816 */ /* 0x001fe200000000ff */
[----:B------:R-:W3:Y:S04]  /*c3820*/  LDL.LU.64 R28, [R1+0x2870] ;  /* 0x00287000011c7983 */ /* 0x000ee80000300a00 */
[----:B------:R-:W3:Y:S06]  /*c3830*/  LDL.LU R13, [R1+0x3d48] ;  /* 0x003d4800010d7983 */ /* 0x000eec0000300800 */
[----:B--2---:R0:W-:Y:S04]  /*c3840*/  @P1 STG.E.U8 desc[UR34][R24.64], R0 ;  /* 0x0000000018001986 */ /* 0x0041e8000c101122 */
[----:B0-----:R-:W2:Y:S01]  /*c3850*/  LDL.LU.64 R24, [R1+0x3d40] ;  /* 0x003d400001187983 */ /* 0x001ea20000300a00 */
[----:B------:R-:W-:-:S02]  /*c3860*/  LOP3.LUT P1, RZ, R12, 0x100, RZ, 0xc0, !PT ;  /* 0x000001000cff7812 */ /* 0x000fc4000782c0ff */
[----:B----4-:R-:W-:Y:S02]  /*c3870*/  PRMT R0, R8, 0x7770, RZ ;  /* 0x0000777008007816 */ /* 0x010fe400000000ff */
[C---:B------:R-:W-:Y:S02]  /*c3880*/  LOP3.LUT P6, RZ, R26.reuse, 0x1, RZ, 0xc0, !PT ;  /* 0x000000011aff7812 */ /* 0x040fe400078cc0ff */
[----:B------:R-:W-:-:S07]  /*c3890*/  LOP3.LUT P0, RZ, R26, 0x2, RZ, 0xc0, !PT ;  /* 0x000000021aff7812 */ /* 0x000fce000780c0ff */
[----:B--2---:R0:W-:Y:S01]  /*c38a0*/  @P1 STG.E.U8 desc[UR34][R24.64], R0 ;  /* 0x0000000018001986 */ /* 0x0041e2000c101122 */
[----:B------:R-:W-:Y:S02]  /*c38b0*/  LOP3.LUT P1, RZ, R12, 0x80, RZ, 0xc0, !PT ;  /* 0x000000800cff7812 */ /* 0x000fe4000782c0ff */
[----:B0-----:R-:W-:-:S11]  /*c38c0*/  PRMT R0, R8, 0x7771, RZ ;  /* 0x0000777108007816 */ /* 0x001fd600000000ff */
[----:B---3--:R0:W-:Y:S01]  /*c38d0*/  @P1 STG.E.U8 desc[UR34][R2.64], R0 ;  /* 0x0000000002001986 */ /* 0x0081e2000c101122 */
        /* <DEDUP_REMOVED lines=23> */
[----:B------:R-:W-:-:S03]  /*c3a50*/  LOP3.LUT P4, RZ, R26, 0x4, RZ, 0xc0, !PT ;  /* 0x000000041aff7812 */ /* 0x000fc6000788c0ff */
[----:B------:R-:W4:Y:S01]  /*c3a60*/  LDL.LU.64 R16, [R1+0x2878] ;  /* 0x0028780001107983 */ /* 0x000f220000300a00 */
[----:B------:R-:W-:-:S03]  /*c3a70*/  PRMT R0, R9, 0x7773, RZ ;  /* 0x0000777309007816 */ /* 0x000fc600000000ff */
[----:B------:R-:W2:Y:S04]  /*c3a80*/  LDL.LU.64 R14, [R1+0x2880] ;  /* 0x00288000010e7983 */ /* 0x000ea80000300a00 */
[----:B------:R-:W2:Y:S04]  /*c3a90*/  LDL.LU.64 R6, [R1+0x2890] ;  /* 0x0028900001067983 */ /* 0x000ea80000300a00 */
[----:B------:R-:W2:Y:S04]  /*c3aa0*/  LDL.LU R5, [R1+0x38] ;  /* 0x0000380001057983 */ /* 0x000ea80000300800 */
[----:B------:R-:W4:Y:S04]  /*c3ab0*/  LDL.LU.64 R10, [R1+0x2898] ;  /* 0x00289800010a7983 */ /* 0x000f280000300a00 */
[----:B------:R-:W4:Y:S04]  /*c3ac0*/  LDL.LU.64 R8, [R1+0x28a0] ;  /* 0x0028a00001087983 */ /* 0x000f280000300a00 */
[----:B---3--:R0:W-:Y:S04]  /*c3ad0*/  @P4 STG.E.U8 desc[UR34][R28.64], R0 ;  /* 0x000000001c004986 */ /* 0x0081e8000c101122 */
[----:B0-----:R-:W3:Y:S04]  /*c3ae0*/  LDL.LU.64 R28, [R1+0x28a8] ;  /* 0x0028a800011c7983 */ /* 0x001ee80000300a00 */
[----:B------:R-:W3:Y:S01]  /*c3af0*/  LDL.LU.64 R24, [R1+0x28c8] ;  /* 0x0028c80001187983 */ /* 0x000ee20000300a00 */
[----:B------:R-:W-:-:S02]  /*c3b00*/  LOP3.LUT P1, RZ, R26, 0x4000, RZ, 0xc0, !PT ;  /* 0x000040001aff7812 */ /* 0x000fc4000782c0ff */
[----:B--2---:R-:W-:-:S11]  /*c3b10*/  LOP3.LUT R13, R13, 0xefffffff, RZ, 0xc0, !PT ;  /* 0xefffffff0d0d7812 */ /* 0x004fd600078ec0ff */
        /* <DEDUP_REMOVED lines=24> */
[----:B------:R-:W3:Y:S04]  /*c3ca0*/  LDL.LU R4, [R1+0x5c] ;  /* 0x00005c0001047983 */ /* 0x000ee80000300800 */
[----:B------:R-:W3:Y:S04]  /*c3cb0*/  LDL.LU.64 R2, [R1+0x28b0] ;  /* 0x0028b00001027983 */ /* 0x000ee80000300a00 */
[----:B------:R-:W3:Y:S04]  /*c3cc0*/  LDL.LU.64 R22, [R1+0x28c0] ;  /* 0x0028c00001167983 */ /* 0x000ee80000300a00 */
[----:B------:R-:W3:Y:S04]  /*c3cd0*/  LDL.LU.64 R20, [R1+0x28d0] ;  /* 0x0028d00001147983 */ /* 0x000ee80000300a00 */
[----:B------:R-:W3:Y:S01]  /*c3ce0*/  LDL.LU.64 R18, [R1+0x28d8] ;  /* 0x0028d80001127983 */ /* 0x000ee20000300a00 */
[----:B------:R-:W-:-:S02]  /*c3cf0*/  @P1 LOP3.LUT R12, R12, 0x4, RZ, 0xfc, !PT ;  /* 0x000000040c0c1812 */ /* 0x000fc400078efcff */
[----:B------:R-:W-:Y:S01]  /*c3d00*/  LOP3.LUT P1, RZ, R26, 0x80, RZ, 0xc0, !PT ;  /* 0x000000801aff7812 */ /* 0x000fe2000782c0ff */
[----:B----4-:R0:W-:Y:S01]  /*c3d10*/  @P5 STG.E.U8 desc[UR34][R16.64], R0 ;  /* 0x0000000010005986 */ /* 0x0101e2000c101122 */
[----:B------:R-:W-:Y:S02]  /*c3d20*/  LOP3.LUT R12, R12, 0xfffffff7, RZ, 0xc0, !PT ;  /* 0xfffffff70c0c7812 */ /* 0x000fe400078ec0ff */
[----:B0-----:R-:W-:-:S09]  /*c3d30*/  PRMT R0, R5, 0x7771, RZ ;  /* 0x0000777105007816 */ /* 0x001fd200000000ff */
[----:B------:R-:W-:Y:S02]  /*c3d40*/  @P1 LOP3.LUT R12, R12, 0x8, RZ, 0xfc, !PT ;  /* 0x000000080c0c1812 */ /* 0x000fe400078efcff */
[----:B------:R-:W-:Y:S01]  /*c3d50*/  LOP3.LUT P1, RZ, R26, 0x40, RZ, 0xc0, !PT ;  /* 0x000000401aff7812 */ /* 0x000fe2000782c0ff */
[----:B------:R-:W4:Y:S04]  /*c3d60*/  LDL.LU.64 R16, [R1+0x28e0] ;  /* 0x0028e00001107983 */ /* 0x000f280000300a00 */
[----:B------:R0:W-:Y:S02]  /*c3d70*/  @P6 STG.E.U8 desc[UR34][R14.64], R0 ;  /* 0x000000000e006986 */ /* 0x0001e4000c101122 */
[C---:B0-----:R-:W-:Y:S02]  /*c3d80*/  PRMT R0, R5.reuse, 0x7772, RZ ;  /* 0x0000777205007816 */ /* 0x041fe400000000ff */
[----:B------:R-:W3:Y:S04]  /*c3d90*/  LDL.LU.64 R14, [R1+0x28e8] ;  /* 0x0028e800010e7983 */ /* 0x000ee80000300a00 */
[----:B------:R0:W-:Y:S02]  /*c3da0*/  @P0 STG.E.U8 desc[UR34][R6.64], R0 ;  /* 0x0000000006000986 */ /* 0x0001e4000c101122 */
[----:B0-----:R-:W-:-:S02]  /*c3db0*/  PRMT R0, R5, 0x7773, RZ ;  /* 0x0000777305007816 */ /* 0x001fc400000000ff */
[----:B------:R-:W3:Y:S04]  /*c3dc0*/  LDL.LU.64 R6, [R1+0x28f8] ;  /* 0x0028f80001067983 */ /* 0x000ee80000300a00 */
[----:B------:R-:W3:Y:S04]  /*c3dd0*/  LDL.LU R5, [R1+0x3c] ;  /* 0x00003c0001057983 */ /* 0x000ee80000300800 */
[----:B------:R0:W-:Y:S01]  /*c3de0*/  @P1 STG.E.U8 desc[UR34][R10.64], R0 ;  /* 0x000000000a001986 */ /* 0x0001e2000c101122 */
[C---:B------:R-:W-:Y:S02]  /*c3df0*/  LOP3.LUT P1, RZ, R12.reuse, 0x8, RZ, 0xc0, !PT ;  /* 0x000000080cff7812 */ /* 0x040fe4000782c0ff */
        /* <DEDUP_REMOVED lines=8> */
[C---:B0-----:R-:W-:Y:S01]  /*c3e80*/  PRMT R0, R27.reuse, 0x7772, RZ ;  /* 0x000077721b007816 */ /* 0x041fe200000000ff */
[----:B------:R-:W3:Y:S10]  /*c3e90*/  LDL.LU.64 R28, [R1+0x2900] ;  /* 0x00290000011c7983 */ /* 0x000ef40000300a00 */
[----:B--2---:R0:W-:Y:S04]  /*c3ea0*/  @P1 STG.E.U8 desc[UR34][R24.64], R0 ;  /* 0x0000000018001986 */ /* 0x0041e8000c101122 */
[----:B0-----:R-:W2:Y:S01]  /*c3eb0*/  LDL.LU.64 R24, [R1+0x3d30] ;  /* 0x003d300001187983 */ /* 0x001ea20000300a00 */
[----:B------:R-:W-:-:S03]  /*c3ec0*/  PRMT R0, R27, 0x7773, RZ ;  /* 0x000077731b007816 */ /* 0x000fc600000000ff */
[----:B------:R-:W3:Y:S01]  /*c3ed0*/  LDL.LU R27, [R1+0x3d2c] ;  /* 0x003d2c00011b7983 */ /* 0x000ee20000300800 */
[----:B------:R-:W-:Y:S02]  /*c3ee0*/  LOP3.LUT P1, RZ, R12, 0x1, RZ, 0xc0, !PT ;  /* 0x000000010cff7812 */ /* 0x000fe4000782c0ff */
[C---:B------:R-:W-:Y:S02]  /*c3ef0*/  LOP3.LUT P2, RZ, R26.reuse, 0x8000, RZ, 0xc0, !PT ;  /* 0x000080001aff7812 */ /* 0x040fe4000784c0ff */
[C---:B------:R-:W-:Y:S02]  /*c3f00*/  LOP3.LUT P3, RZ, R26.reuse, 0x10000, RZ, 0xc0, !PT ;  /* 0x000100001aff7812 */ /* 0x040fe4000786c0ff */
[C---:B------:R-:W-:Y:S02]  /*c3f10*/  LOP3.LUT P4, RZ, R26.reuse, 0x20000, RZ, 0xc0, !PT ;  /* 0x000200001aff7812 */ /* 0x040fe4000788c0ff */
[----:B------:R-:W-:-:S05]  /*c3f20*/  LOP3.LUT P5, RZ, R26, 0x40000, RZ, 0xc0, !PT ;  /* 0x000400001aff7812 */ /* 0x000fca00078ac0ff */
[----:B--2---:R3:W-:Y:S01]  /*c3f30*/  @P1 STG.E.U8 desc[UR34][R24.64], R0 ;  /* 0x0000000018001986 */ /* 0x0047e2000c101122 */
[----:B------:R-:W-:Y:S02]  /*c3f40*/  LOP3.LUT P1, RZ, R13, 0x80000000, RZ, 0xc0, !PT ;  /* 0x800000000dff7812 */ /* 0x000fe4000782c0ff */
[----:B---3--:R-:W-:-:S11]  /*c3f50*/  PRMT R0, R4, 0x7770, RZ ;  /* 0x0000777004007816 */ /* 0x008fd600000000ff */
[----:B------:R0:W-:Y:S01]  /*c3f60*/  @P1 STG.E.U8 desc[UR34][R2.64], R0 ;  /* 0x0000000002001986 */ /* 0x0001e2000c101122 */
        /* <DEDUP_REMOVED lines=10> */
[----:B----4-:R0:W-:Y:S02]  /*c4010*/  @P2 STG.E.U8 desc[UR34][R16.64], R0 ;  /* 0x0000000010002986 */ /* 0x0101e4000c101122 */
[----:B0-----:R-:W-:-:S05]  /*c4020*/  PRMT R0, R27, 0x7771, RZ ;  /* 0x000077711b007816 */ /* 0x001fca00000000ff */
[----:B------:R0:W-:Y:S02]  /*c4030*/  @P3 STG.E.U8 desc[UR34][R14.64], R0 ;  /* 0x000000000e003986 */ /* 0x0001e4000c101122 */
[----:B0-----:R-:W-:-:S05]  /*c4040*/  PRMT R0, R27, 0x7772, RZ ;  /* 0x000077721b007816 */ /* 0x001fca00000000ff */
[----:B------:R0:W-:Y:S02]  /*c4050*/  @P4 STG.E.U8 desc[UR34][R6.64], R0 ;  /* 0x0000000006004986 */ /* 0x0001e4000c101122 */
[----:B0-----:R-:W-:Y:S02]  /*c4060*/  PRMT R0, R27, 0x7773, RZ ;  /* 0x000077731b007816 */ /* 0x001fe400000000ff */
[----:B------:R-:W2:Y:S04]  /*c4070*/  LDL.LU R27, [R1+0x3d28] ;  /* 0x003d2800011b7983 */ /* 0x000ea80000300800 */
[----:B------:R0:W-:Y:S04]  /*c4080*/  @P5 STG.E.U8 desc[UR34][R10.64], R0 ;  /* 0x000000000a005986 */ /* 0x0001e8000c101122 */
[----:B0-----:R-:W3:Y:S01]  /*c4090*/  LDL.LU.64 R10, [R1+0x2910] ;  /* 0x00291000010a7983 */ /* 0x001ee20000300a00 */
[----:B------:R-:W-:-:S02]  /*c40a0*/  LOP3.LUT P6, RZ, R26, 0x80000, RZ, 0xc0, !PT ;  /* 0x000800001aff7812 */ /* 0x000fc400078cc0ff */
[C---:B------:R-:W-:Y:S02]  /*c40b0*/  LOP3.LUT P0, RZ, R26.reuse, 0x100000, RZ, 0xc0, !PT ;  /* 0x001000001aff7812 */ /* 0x040fe4000780c0ff */
[----:B------:R-:W-:Y:S02]  /*c40c0*/  PRMT R0, R5, 0x7770, RZ ;  /* 0x0000777005007816 */ /* 0x000fe400000000ff */
[----:B------:R-:W-:-:S07]  /*c40d0*/  LOP3.LUT P4, RZ, R26, 0x200000, RZ, 0xc0, !PT ;  /* 0x002000001aff7812 */ /* 0x000fce000788c0ff */
[----:B------:R0:W-:Y:S02]  /*c40e0*/  @P6 STG.E.U8 desc[UR34][R8.64], R0 ;  /* 0x0000000008006986 */ /* 0x0001e4000c101122 */
[C---:B0-----:R-:W-:Y:S02]  /*c40f0*/  PRMT R0, R5.reuse, 0x7771, RZ ;  /* 0x0000777105007816 */ /* 0x041fe400000000ff */
[----:B------:R-:W4:Y:S04]  /*c4100*/  LDL.LU.64 R8, [R1+0x2918] ;  /* 0x0029180001087983 */ /* 0x000f280000300a00 */
[----:B------:R0:W-:Y:S04]  /*c4110*/  @P0 STG.E.U8 desc[UR34][R28.64], R0 ;  /* 0x000000001c000986 */ /* 0x0001e8000c101122 */
[----:B0-----:R-:W4:Y:S01]  /*c4120*/  LDL.LU.64 R28, [R1+0x2920] ;  /* 0x00292000011c7983 */ /* 0x001f220000300a00 */
[----:B------:R-:W-:-:S03]  /*c4130*/  PRMT R0, R5, 0x7772, RZ ;  /* 0x0000777205007816 */ /* 0x000fc600000000ff */
[----:B------:R-:W4:Y:S04]  /*c4140*/  LDL.LU.64 R18, [R1+0x2928] ;  /* 0x0029280001127983 */ /* 0x000f280000300a00 */
[----:B------:R-:W4:Y:S04]  /*c4150*/  LDL.LU.64 R16, [R1+0x2938] ;  /* 0x0029380001107983 */ /* 0x000f280000300a00 */
[----:B------:R-:W4:Y:S04]  /*c4160*/  LDL.LU R15, [R1+0x2c] ;  /* 0x00002c00010f7983 */ /* 0x000f280000300800 */
[----:B------:R-:W4:Y:S04]  /*c4170*/  LDL.LU.64 R6, [R1+0x2948] ;  /* 0x0029480001067983 */ /* 0x000f280000300a00 */
[----:B------:R-:W4:Y:S04]  /*c4180*/  LDL.LU R3, [R1+0x10] ;  /* 0x0000100001037983 */ /* 0x000f280000300800 */
[----:B---3--:R0:W-:Y:S04]  /*c4190*/  @P4 STG.E.U8 desc[UR34][R10.64], R0 ;  /* 0x000000000a004986 */ /* 0x0081e8000c101122 */
[----:B0-----:R-:W3:Y:S01]  /*c41a0*/  LDL.LU.64 R10, [R1+0x2930] ;  /* 0x00293000010a7983 */ /* 0x001ee20000300a00 */
[----:B------:R-:W-:-:S03]  /*c41b0*/  PRMT R0, R5, 0x7773, RZ ;  /* 0x0000777305007816 */ /* 0x000fc600000000ff */
[----:B------:R-:W3:Y:S01]  /*c41c0*/  LDL.LU.64 R4, [R1+0x2950] ;  /* 0x0029500001047983 */ /* 0x000ee20000300a00 */
[----:B--2---:R-:W-:Y:S02]  /*c41d0*/  LOP3.LUT P1, RZ, R27, 0x2, RZ, 0xc0, !PT ;  /* 0x000000021bff7812 */ /* 0x004fe4000782c0ff */
        /* <DEDUP_REMOVED lines=21> */
[----:B------:R-:W-:Y:S02]  /*c4330*/  LOP3.LUT R13, R13, 0xfbffffff, RZ, 0xc0, !PT ;  /* 0xfbffffff0d0d7812 */ /* 0x000fe400078ec0ff */
[----:B------:R-:W-:-:S07]  /*c4340*/  LOP3.LUT P6, RZ, R26, 0x800000, RZ, 0xc0, !PT ;  /* 0x008000001aff7812 */ /* 0x000fce00078cc0ff */
[----:B------:R-:W-:Y:S02]  /*c4350*/  @P1 LOP3.LUT R13, R13, 0x4000000, RZ, 0xfc, !PT ;  /* 0x040000000d0d1812 */ /* 0x000fe400078efcff */
[C---:B------:R-:W-:Y:S02]  /*c4360*/  LOP3.LUT P1, RZ, R26.reuse, 0x4000000, RZ, 0xc0, !PT ;  /* 0x040000001aff7812 */ /* 0x040fe4000782c0ff */
[----:B------:R-:W-:Y:S01]  /*c4370*/  LOP3.LUT P0, RZ, R26, 0x1000000, RZ, 0xc0, !PT ;  /* 0x010000001aff7812 */ /* 0x000fe2000780c0ff */
[----:B----4-:R0:W-:Y:S01]  /*c4380*/  @P5 STG.E.U8 desc[UR34][R8.64], R0 ;  /* 0x0000000008005986 */ /* 0x0101e2000c101122 */
[----:B------:R-:W-:Y:S02]  /*c4390*/  LOP3.LUT R13, R13, 0xf7ffffff, RZ, 0xc0, !PT ;  /* 0xf7ffffff0d0d7812 */ /* 0x000fe400078ec0ff */
[----:B0-----:R-:W-:-:S07]  /*c43a0*/  PRMT R0, R15, 0x7770, RZ ;  /* 0x000077700f007816 */ /* 0x001fce00000000ff */
[----:B------:R-:W-:Y:S02]  /*c43b0*/  @P1 LOP3.LUT R13, R13, 0x8000000, RZ, 0xfc, !PT ;  /* 0x080000000d0d1812 */ /* 0x000fe400078efcff */
[----:B------:R-:W-:Y:S01]  /*c43c0*/  LOP3.LUT P1, RZ, R26, 0x2000000, RZ, 0xc0, !PT ;  /* 0x020000001aff7812 */ /* 0x000fe2000782c0ff */
[----:B------:R-:W3:Y:S04]  /*c43d0*/  LDL.LU.64 R8, [R1+0x2958] ;  /* 0x0029580001087983 */ /* 0x000ee80000300a00 */
[----:B------:R0:W-:Y:S04]  /*c43e0*/  @P6 STG.E.U8 desc[UR34][R28.64], R0 ;  /* 0x000000001c006986 */ /* 0x0001e8000c101122 */
[----:B------:R-:W4:Y:S01]  /*c43f0*/  LDL.LU R2, [R1] ;  /* 0x0000000001027983 */ /* 0x000f220000300800 */
[----:B0-----:R-:W-:-:S03]  /*c4400*/  PRMT R0, R15, 0x7771, RZ ;  /* 0x000077710f007816 */ /* 0x001fc600000000ff */
[----:B------:R-:W3:Y:S04]  /*c4410*/  LDL.LU.64 R28, [R1+0x2960] ;  /* 0x00296000011c7983 */ /* 0x000ee80000300a00 */
[----:B------:R-:W3:Y:S04]  /*c4420*/  LDL.LU.64 R24, [R1+0x2968] ;  /* 0x0029680001187983 */ /* 0x000ee80000300a00 */
[----:B------:R-:W3:Y:S04]  /*c4430*/  LDL.LU.64 R22, [R1+0x2978] ;  /* 0x0029780001167983 */ /* 0x000ee80000300a00 */
[----:B------:R-:W3:Y:S04]  /*c4440*/  LDL.LU.64 R20, [R1+0x2988] ;  /* 0x0029880001147983 */ /* 0x000ee80000300a00 */
[----:B------:R0:W-:Y:S02]  /*c4450*/  @P0 STG.E.U8 desc[UR34][R18.64], R0 ;  /* 0x0000000012000986 */ /* 0x0001e4000c101122 */
[----:B0-----:R-:W-:-:S02]  /*c4460*/  PRMT R0, R15, 0x7772, RZ ;  /* 0x000077720f007816 */ /* 0x001fc400000000ff */
[----:B------:R-:W3:Y:S04]  /*c4470*/  LDL.LU.64 R18, [R1+0x2970] ;  /* 0x0029700001127983 */ /* 0x000ee80000300a00 */
[----:B------:R0:W-:Y:S01]  /*c4480*/  @P1 STG.E.U8 desc[UR34][R16.64], R0 ;  /* 0x0000000010001986 */ /* 0x0001e2000c101122 */
[----:B------:R-:W-:Y:S02]  /*c4490*/  LOP3.LUT P1, RZ, R13, 0x8000000, RZ, 0xc0, !PT ;  /* 0x080000000dff7812 */ /* 0x000fe4000782c0ff */
[----:B0-----:R-:W-:Y:S01]  /*c44a0*/  PRMT R0, R15, 0x7773, RZ ;  /* 0x000077730f007816 */ /* 0x001fe200000000ff */
[----:B------:R-:W3:Y:S04]  /*c44b0*/  LDL.LU.64 R16, [R1+0x2980] ;  /* 0x0029800001107983 */ /* 0x000ee80000300a00 */
[----:B------:R-:W3:Y:S06]  /*c44c0*/  LDL.LU.64 R14, [R1+0x2990] ;  /* 0x00299000010e7983 */ /* 0x000eec0000300a00 */
        /* <DEDUP_REMOVED lines=12> */
[----:B--2---:R0:W-:Y:S01]  /*c4590*/  @P1 STG.E.U8 desc[UR34][R4.64], R0 ;  /* 0x0000000004001986 */ /* 0x0041e2000c101122 */
[----:B------:R-:W-:Y:S02]  /*c45a0*/  LOP3.LUT P1, RZ, R13, 0x800000, RZ, 0xc0, !PT ;  /* 0x008000000dff7812 */ /* 0x000fe4000782c0ff */
[----:B0-----:R-:W-:Y:S01]  /*c45b0*/  PRMT R0, R3, 0x7773, RZ ;  /* 0x0000777303007816 */ /* 0x001fe200000000ff */
[----:B------:R-:W2:Y:S10]  /*c45c0*/  LDL.LU.64 R4, [R1+0x3d18] ;  /* 0x003d180001047983 */ /* 0x000eb40000300a00 */
[----:B---3--:R0:W-:Y:S04]  /*c45d0*/  @P1 STG.E.U8 desc[UR34][R8.64], R0 ;  /* 0x0000000008001986 */ /* 0x0081e8000c101122 */
[----:B0-----:R-:W3:Y:S01]  /*c45e0*/  LDL.LU.64 R8, [R1+0x3d10] ;  /* 0x003d100001087983 */ /* 0x001ee20000300a00 */
[----:B------:R-:W-:-:S02]  /*c45f0*/  LOP3.LUT P1, RZ, R13, 0x400000, RZ, 0xc0, !PT ;  /* 0x004000000dff7812 */ /* 0x000fc4000782c0ff */
[----:B----4-:R-:W-:-:S11]  /*c4600*/  PRMT R0, R2, 0x7770, RZ ;  /* 0x0000777002007816 */ /* 0x010fd600000000ff */
[----:B------:R0:W-:Y:S01]  /*c4610*/  @P1 STG.E.U8 desc[UR34][R28.64], R0 ;  /* 0x000000001c001986 */ /* 0x0001e2000c101122 */
[----:B------:R-:W-:Y:S02]  /*c4620*/  LOP3.LUT P1, RZ, R13, 0x200000, RZ, 0xc0, !PT ;  /* 0x002000000dff7812 */ /* 0x000fe4000782c0ff */
[----:B0-----:R-:W-:Y:S02]  /*c4630*/  PRMT R0, R2, 0x7771, RZ ;  /* 0x0000777102007816 */ /* 0x001fe400000000ff */
[C---:B------:R-:W-:Y:S02]  /*c4640*/  LOP3.LUT P2, RZ, R27.reuse, 0x4, RZ, 0xc0, !PT ;  /* 0x000000041bff7812 */ /* 0x040fe4000784c0ff */
[C---:B------:R-:W-:Y:S02]  /*c4650*/  LOP3.LUT P3, RZ, R27.reuse, 0x8, RZ, 0xc0, !PT ;  /* 0x000000081bff7812 */ /* 0x040fe4000786c0ff */
[C---:B------:R-:W-:Y:S02]  /*c4660*/  LOP3.LUT P4, RZ, R27.reuse, 0x10, RZ, 0xc0, !PT ;  /* 0x000000101bff7812 */ /* 0x040fe4000788c0ff */
[----:B------:R-:W-:-:S03]  /*c4670*/  LOP3.LUT P5, RZ, R27, 0x20, RZ, 0xc0, !PT ;  /* 0x000000201bff7812 */ /* 0x000fc600078ac0ff */
[----:B------:R0:W-:Y:S01]  /*c4680*/  @P1 STG.E.U8 desc[UR34][R24.64], R0 ;  /* 0x0000000018001986 */ /* 0x0001e2000c101122 */
[----:B------:R-:W-:Y:S02]  /*c4690*/  LOP3.LUT P1, RZ, R13, 0x100000, RZ, 0xc0, !PT ;  /* 0x001000000dff7812 */ /* 0x000fe4000782c0ff */
[C---:B------:R-:W-:Y:S02]  /*c46a0*/  LOP3.LUT P6, RZ, R27.reuse, 0x40, RZ, 0xc0, !PT ;  /* 0x000000401bff7812 */ /* 0x040fe400078cc0ff */
[----:B------:R-:W-:Y:S01]  /*c46b0*/  LOP3.LUT P0, RZ, R27, 0x80, RZ, 0xc0, !PT ;  /* 0x000000801bff7812 */ /* 0x000fe2000780c0ff */
[----:B------:R-:W4:Y:S01]  /*c46c0*/  LDL.LU.64 R28, [R1+0x3d08] ;  /* 0x003d0800011c7983 */ /* 0x000f220000300a00 */
[----:B0-----:R-:W-:-:S07]  /*c46d0*/  PRMT R0, R2, 0x7772, RZ ;  /* 0x0000777202007816 */ /* 0x001fce00000000ff */
[----:B------:R0:W-:Y:S02]  /*c46e0*/  @P1 STG.E.U8 desc[UR34][R22.64], R0 ;  /* 0x0000000016001986 */ /* 0x0001e4000c101122 */
[----:B0-----:R-:W-:-:S05]  /*c46f0*/  PRMT R0, R2, 0x7773, RZ ;  /* 0x0000777302007816 */ /* 0x001fca00000000ff */
[----:B------:R3:W-:Y:S02]  /*c4700*/  @P2 STG.E.U8 desc[UR34][R20.64], R0 ;  /* 0x0000000014002986 */ /* 0x0007e4000c101122 */
[----:B---3--:R-:W-:-:S05]  /*c4710*/  PRMT R0, R8, 0x7770, RZ ;  /* 0x0000777008007816 */ /* 0x008fca00000000ff */
[----:B------:R0:W-:Y:S02]  /*c4720*/  @P3 STG.E.U8 desc[UR34][R18.64], R0 ;  /* 0x0000000012003986 */ /* 0x0001e4000c101122 */
[----:B0-----:R-:W-:-:S05]  /*c4730*/  PRMT R0, R8, 0x7771, RZ ;  /* 0x0000777108007816 */ /* 0x001fca00000000ff */
[----:B------:R0:W-:Y:S04]  /*c4740*/  @P4 STG.E.U8 desc[UR34][R16.64], R0 ;  /* 0x0000000010004986 */ /* 0x0001e8000c101122 */
[----:B------:R-:W-:Y:S01]  /*c4750*/  STL [R1+0x3cf0], R9 ;  /* 0x003cf00901007387 */ /* 0x000fe20000100800 */
[C---:B0-----:R-:W-:Y:S02]  /*c4760*/  PRMT R0, R8.reuse, 0x7772, RZ ;  /* 0x0000777208007816 */ /* 0x041fe400000000ff */
[----:B------:R-:W-:-:S03]  /*c4770*/  PRMT R8, R8, 0x7773, RZ ;  /* 0x0000777308087816 */ /* 0x000fc600000000ff */
[----:B------:R2:W-:Y:S04]  /*c4780*/  @P5 STG.E.U8 desc[UR34][R14.64], R0 ;  /* 0x000000000e005986 */ /* 0x0005e8000c101122 */
[----:B------:R-:W-:Y:S01]  /*c4790*/  @P6 STG.E.U8 desc[UR34][R6.64], R8 ;  /* 0x0000000806006986 */ /* 0x000fe2000c101122 */
[----:B--2---:R-:W-:-:S05]  /*c47a0*/  PRMT R0, R4, 0x7770, RZ ;  /* 0x0000777004007816 */ /* 0x004fca00000000ff */
[----:B------:R0:W-:Y:S04]  /*c47b0*/  @P0 STG.E.U8 desc[UR34][R10.64], R0 ;  /* 0x000000000a000986 */ /* 0x0001e8000c101122 */
[----:B0-----:R-:W2:Y:S01]  /*c47c0*/  LDL.LU.64 R10, [R1+0x29a8] ;  /* 0x0029a800010a7983 */ /* 0x001ea20000300a00 */
[----:B------:R-:W-:-:S03]  /*c47d0*/  LOP3.LUT P4, RZ, R27, 0x100, RZ, 0xc0, !PT ;  /* 0x000001001bff7812 */ /* 0x000fc6000788c0ff */
[----:B------:R-:W3:Y:S01]  /*c47e0*/  LDL.LU.64 R20, [R1+0x29b8] ;  /* 0x0029b80001147983 */ /* 0x000ee20000300a00 */
[----:B------:R-:W-:-:S03]  /*c47f0*/  PRMT R0, R4, 0x7771, RZ ;  /* 0x0000777104007816 */ /* 0x000fc600000000ff */
[----:B------:R-:W3:Y:S04]  /*c4800*/  LDL.LU.64 R18, [R1+0x29c8] ;  /* 0x0029c80001127983 */ /* 0x000ee80000300a00 */
[----:B------:R-:W3:Y:S04]  /*c4810*/  LDL.LU.64 R16, [R1+0x29b0] ;  /* 0x0029b00001107983 */ /* 0x000ee80000300a00 */
[----:B------:R-:W3:Y:S04]  /*c4820*/  LDL.LU.64 R14, [R1+0x29c0] ;  /* 0x0029c000010e7983 */ /* 0x000ee80000300a00 */
[----:B------:R-:W3:Y:S04]  /*c4830*/  LDL.LU.64 R6, [R1+0x29d0] ;  /* 0x0029d00001067983 */ /* 0x000ee80000300a00 */
[----:B------:R-:W3:Y:S04]  /*c4840*/  LDL.LU R12, [R1+0x14] ;  /* 0x00001400010c7983 */ /* 0x000ee80000300800 */
[----:B--2---:R0:W-:Y:S04]  /*c4850*/  @P4 STG.E.U8 desc[UR34][R10.64], R0 ;  /* 0x000000000a004986 */ /* 0x0041e8000c101122 */
[----:B0-----:R-:W2:Y:S04]  /*c4860*/  LDL.LU.64 R10, [R1+0x29d8] ;  /* 0x0029d800010a7983 */ /* 0x001ea80000300a00 */
        /* <DEDUP_REMOVED lines=27> */
[----:B------:R-:W-:Y:S02]  /*c4a20*/  LOP3.LUT P0, RZ, R27, 0x800, RZ, 0xc0, !PT ;  /* 0x000008001bff7812 */ /* 0x000fe4000780c0ff */
[----:B------:R-:W-:Y:S01]  /*c4a30*/  PRMT R0, R4, 0x7772, RZ ;  /* 0x0000777204007816 */ /* 0x000fe200000000ff */
[----:B------:R-:W2:Y:S02]  /*c4a40*/  LDL.LU.64 R24, [R1+0x2a08] ;  /* 0x002a080001187983 */ /* 0x000ea40000300a00 */
[----:B------:R-:W-:-:S02]  /*c4a50*/  @P1 LOP3.LUT R13, R13, 0x40000, RZ, 0xfc, !PT ;  /* 0x000400000d0d1812 */ /* 0x000fc400078efcff */
[----:B------:R-:W-:Y:S01]  /*c4a60*/  LOP3.LUT P1, RZ, R27, 0x2000, RZ, 0xc0, !PT ;  /* 0x000020001bff7812 */ /* 0x000fe2000782c0ff */
[----:B---3--:R0:W-:Y:S01]  /*c4a70*/  @P5 STG.E.U8 desc[UR34][R20.64], R0 ;  /* 0x0000000014005986 */ /* 0x0081e2000c101122 */
[----:B------:R-:W-:Y:S02]  /*c4a80*/  PRMT R4, R4, 0x7773, RZ ;  /* 0x0000777304047816 */ /* 0x000fe400000000ff */
[----:B------:R-:W-:Y:S01]  /*c4a90*/  LOP3.LUT R13, R13, 0xfff7ffff, RZ, 0xc0, !PT ;  /* 0xfff7ffff0d0d7812 */ /* 0x000fe200078ec0ff */
[----:B------:R-:W3:Y:S04]  /*c4aa0*/  LDL.LU.64 R2, [R1+0x29f0] ;  /* 0x0029f00001027983 */ /* 0x000ee80000300a00 */
[----:B------:R1:W-:Y:S04]  /*c4ab0*/  @P6 STG.E.U8 desc[UR34][R18.64], R4 ;  /* 0x0000000412006986 */ /* 0x0003e8000c101122 */
[----:B------:R-:W3:Y:S01]  /*c4ac0*/  LDL.LU.64 R22, [R1+0x2a00] ;  /* 0x002a000001167983 */ /* 0x000ee20000300a00 */
[----:B------:R-:W-:-:S02]  /*c4ad0*/  @P1 LOP3.LUT R13, R13, 0x80000, RZ, 0xfc, !PT ;  /* 0x000800000d0d1812 */ /* 0x000fc400078efcff */
[----:B------:R-:W-:Y:S02]  /*c4ae0*/  LOP3.LUT P1, RZ, R27, 0x1000, RZ, 0xc0, !PT ;  /* 0x000010001bff7812 */ /* 0x000fe4000782c0ff */
[C---:B0-----:R-:W-:Y:S01]  /*c4af0*/  PRMT R0, R12.reuse, 0x7770, RZ ;  /* 0x000077700c007816 */ /* 0x041fe200000000ff */
[----:B------:R-:W3:Y:S04]  /*c4b00*/  LDL.LU.64 R20, [R1+0x2a10] ;  /* 0x002a100001147983 */ /* 0x000ee80000300a00 */
[----:B-1----:R-:W3:Y:S04]  /*c4b10*/  LDL.LU.64 R18, [R1+0x2a18] ;  /* 0x002a180001127983 */ /* 0x002ee80000300a00 */
[----:B------:R0:W-:Y:S02]  /*c4b20*/  @P0 STG.E.U8 desc[UR34][R16.64], R0 ;  /* 0x0000000010000986 */ /* 0x0001e4000c101122 */
[----:B0-----:R-:W-:-:S02]  /*c4b30*/  PRMT R0, R12, 0x7771, RZ ;  /* 0x000077710c007816 */ /* 0x001fc400000000ff */
        /* <DEDUP_REMOVED lines=11> */
[----:B----4-:R-:W-:Y:S01]  /*c4bf0*/  PRMT R0, R28, 0x7770, RZ ;  /* 0x000077701c007816 */ /* 0x010fe200000000ff */
        /* <DEDUP_REMOVED lines=8> */
[----:B------:R-:W-:-:S11]  /*c4c80*/  PRMT R0, R28, 0x7772, RZ ;  /* 0x000077721c007816 */ /* 0x000fd600000000ff */
[----:B--2---:R0:W-:Y:S04]  /*c4c90*/  @P1 STG.E.U8 desc[UR34][R8.64], R0 ;  /* 0x0000000008001986 */ /* 0x0041e8000c101122 */
[----:B0-----:R-:W2:Y:S01]  /*c4ca0*/  LDL.LU R9, [R1+0x3cf0] ;  /* 0x003cf00001097983 */ /* 0x001ea20000300800 */
        /* <DEDUP_REMOVED lines=8> */
[----:B------:R-:W4:Y:S04]  /*c4d30*/  LDL.LU R28, [R1+0x3cec] ;  /* 0x003cec00011c7983 */ /* 0x000f280000300800 */
[----:B------:R2:W-:Y:S01]  /*c4d40*/  @P1 STG.E.U8 desc[UR34][R24.64], R0 ;  /* 0x0000000018001986 */ /* 0x0005e2000c101122 */
[----:B------:R-:W-:-:S02]  /*c4d50*/  LOP3.LUT P1, RZ, R13, 0x2000, RZ, 0xc0, !PT ;  /* 0x000020000dff7812 */ /* 0x000fc4000782c0ff */
[----:B--2---:R-:W-:-:S11]  /*c4d60*/  PRMT R0, R9, 0x7770, RZ ;  /* 0x0000777009007816 */ /* 0x004fd600000000ff */
[----:B---3--:R0:W-:Y:S01]  /*c4d70*/  @P1 STG.E.U8 desc[UR34][R2.64], R0 ;  /* 0x0000000002001986 */ /* 0x0081e2000c101122 */
[----:B------:R-:W-:Y:S02]  /*c4d80*/  LOP3.LUT P1, RZ, R13, 0x1000, RZ, 0xc0, !PT ;  /* 0x000010000dff7812 */ /* 0x000fe4000782c0ff */
[----:B0-----:R-:W-:-:S11]  /*c4d90*/  PRMT R0, R9, 0x7771, RZ ;  /* 0x0000777109007816 */ /* 0x001fd600000000ff */
[----:B------:R0:W-:Y:S02]  /*c4da0*/  @P1 STG.E.U8 desc[UR34][R22.64], R0 ;  /* 0x0000000016001986 */ /* 0x0001e4000c101122 */
[C---:B0-----:R-:W-:Y:S02]  /*c4db0*/  PRMT R0, R9.reuse, 0x7772, RZ ;  /* 0x0000777209007816 */ /* 0x041fe400000000ff */
[----:B------:R-:W-:-:S03]  /*c4dc0*/  PRMT R9, R9, 0x7773, RZ ;  /* 0x0000777309097816 */ /* 0x000fc600000000ff */
[----:B------:R0:W-:Y:S04]  /*c4dd0*/  @P2 STG.E.U8 desc[UR34][R20.64], R0 ;  /* 0x0000000014002986 */ /* 0x0001e8000c101122 */
[----:B------:R-:W-:Y:S01]  /*c4de0*/  @P3 STG.E.U8 desc[UR34][R18.64], R9 ;  /* 0x0000000912003986 */ /* 0x000fe2000c101122 */
[----:B0-----:R-:W-:-:S05]  /*c4df0*/  PRMT R0, R5, 0x7770, RZ ;  /* 0x0000777005007816 */ /* 0x001fca00000000ff */
[----:B------:R0:W-:Y:S02]  /*c4e00*/  @P4 STG.E.U8 desc[UR34][R16.64], R0 ;  /* 0x0000000010004986 */ /* 0x0001e4000c101122 */
[----:B0-----:R-:W-:-:S05]  /*c4e10*/  PRMT R0, R5, 0x7771, RZ ;  /* 0x0000777105007816 */ /* 0x001fca00000000ff */
[----:B------:R0:W-:Y:S02]  /*c4e20*/  @P5 STG.E.U8 desc[UR34][R14.64], R0 ;  /* 0x000000000e005986 */ /* 0x0001e4000c101122 */
[C---:B0-----:R-:W-:Y:S02]  /*c4e30*/  PRMT R0, R5.reuse, 0x7772, RZ ;  /* 0x0000777205007816 */ /* 0x041fe400000000ff */
[----:B------:R-:W-:-:S03]  /*c4e40*/  PRMT R5, R5, 0x7773, RZ ;  /* 0x0000777305057816 */ /* 0x000fc600000000ff */
[----:B------:R-:W-:Y:S04]  /*c4e50*/  @P6 STG.E.U8 desc[UR34][R6.64], R0 ;  /* 0x0000000006006986 */ /* 0x000fe8000c101122 */
[----:B----4-:R0:W-:Y:S04]  /*c4e60*/  @P0 STG.E.U8 desc[UR34][R10.64], R5 ;  /* 0x000000050a000986 */ /* 0x0101e8000c101122 */
[----:B0-----:R-:W2:Y:S04]  /*c4e70*/  LDL.LU.64 R10, [R1+0x2a30] ;  /* 0x002a3000010a7983 */ /* 0x001ea80000300a00 */
[----:B------:R-:W3:Y:S04]  /*c4e80*/  LDL.LU.64 R14, [R1+0x2a40] ;  /* 0x002a4000010e7983 */ /* 0x000ee80000300a00 */
[----:B------:R-:W4:Y:S04]  /*c4e90*/  LDL.LU.64 R6, [R1+0x2a50] ;  /* 0x002a500001067983 */ /* 0x000f280000300a00 */
[----:B------:R-:W2:Y:S04]  /*c4ea0*/  LDL.LU R24, [R1+0x18] ;  /* 0x0000180001187983 */ /* 0x000ea80000300800 */
[----:B------:R-:W3:Y:S04]  /*c4eb0*/  LDL.LU.64 R2, [R1+0x2a58] ;  /* 0x002a580001027983 */ /* 0x000ee80000300a00 */
[----:B------:R-:W3:Y:S04]  /*c4ec0*/  LDL.LU.64 R22, [R1+0x2a60] ;  /* 0x002a600001167983 */ /* 0x000ee80000300a00 */
[----:B------:R-:W3:Y:S01]  /*c4ed0*/  LDL.LU.64 R20, [R1+0x2a68] ;  /* 0x002a680001147983 */ /* 0x000ee20000300a00 */
[----:B------:R-:W-:-:S03]  /*c4ee0*/  LOP3.LUT P4, RZ, R27, 0x8000000, RZ, 0xc0, !PT ;  /* 0x080000001bff7812 */ /* 0x000fc6000788c0ff */
[----:B------:R-:W3:Y:S01]  /*c4ef0*/  LDL.LU.64 R18, [R1+0x2a78] ;  /* 0x002a780001127983 */ /* 0x000ee20000300a00 */
        /* <DEDUP_REMOVED lines=18> */
[----:B------:R0:W-:Y:S04]  /*c5020*/  @P4 STG.E.U8 desc[UR34][R10.64], R0 ;  /* 0x000000000a004986 */ /* 0x0001e8000c101122 */
[----:B0-----:R-:W2:Y:S01]  /*c5030*/  LDL.LU.64 R10, [R1+0x2a80] ;  /* 0x002a8000010a7983 */ /* 0x001ea20000300a00 */
[----:B------:R-:W-:Y:S02]  /*c5040*/  @P1 LOP3.LUT R13, R13, 0x200, RZ, 0xfc, !PT ;  /* 0x000002000d0d1812 */ /* 0x000fe400078efcff */
[----:B------:R-:W-:Y:S02]  /*c5050*/  LOP3.LUT P1, RZ, R28, 0x2, RZ, 0xc0, !PT ;  /* 0x000000021cff7812 */ /* 0x000fe4000782c0ff */
[C---:B------:R-:W-:Y:S02]  /*c5060*/  LOP3.LUT P5, RZ, R27.reuse, 0x10000000, RZ, 0xc0, !PT ;  /* 0x100000001bff7812 */ /* 0x040fe400078ac0ff */
[----:B------:R-:W-:-:S02]  /*c5070*/  LOP3.LUT P6, RZ, R27, 0x20000000, RZ, 0xc0, !PT ;  /* 0x200000001bff7812 */ /* 0x000fc400078cc0ff */
[----:B------:R-:W-:Y:S02]  /*c5080*/  LOP3.LUT R13, R13, 0xfffffbff, RZ, 0xc0, !PT ;  /* 0xfffffbff0d0d7812 */ /* 0x000fe400078ec0ff */
[----:B------:R-:W-:Y:S02]  /*c5090*/  PRMT R0, R24, 0x7771, RZ ;  /* 0x0000777118007816 */ /* 0x000fe400000000ff */
[----:B------:R-:W-:Y:S01]  /*c50a0*/  LOP3.LUT P0, RZ, R27, 0x40000000, RZ, 0xc0, !PT ;  /* 0x400000001bff7812 */ /* 0x000fe2000780c0ff */
[----:B------:R-:W2:Y:S02]  /*c50b0*/  LDL.LU.64 R16, [R1+0x2a70] ;  /* 0x002a700001107983 */ /* 0x000ea40000300a00 */
[----:B------:R-:W-:Y:S02]  /*c50c0*/  @P1 LOP3.LUT R13, R13, 0x400, RZ, 0xfc, !PT ;  /* 0x000004000d0d1812 */ /* 0x000fe400078efcff */
[----:B------:R-:W-:Y:S01]  /*c50d0*/  LOP3.LUT P1, RZ, R28, 0x1, RZ, 0xc0, !PT ;  /* 0x000000011cff7812 */ /* 0x000fe2000782c0ff */
[----:B---3--:R0:W-:Y:S01]  /*c50e0*/  @P5 STG.E.U8 desc[UR34][R14.64], R0 ;  /* 0x000000000e005986 */ /* 0x0081e2000c101122 */
[----:B------:R-:W-:-:S02]  /*c50f0*/  LOP3.LUT R13, R13, 0xfffff7ff, RZ, 0xc0, !PT ;  /* 0xfffff7ff0d0d7812 */ /* 0x000fc400078ec0ff */
[----:B0-----:R-:W-:-:S09]  /*c5100*/  PRMT R0, R24, 0x7772, RZ ;  /* 0x0000777218007816 */ /* 0x001fd200000000ff */
[----:B------:R-:W-:Y:S02]  /*c5110*/  @P1 LOP3.LUT R13, R13, 0x800, RZ, 0xfc, !PT ;  /* 0x000008000d0d1812 */ /* 0x000fe400078efcff */
[----:B------:R-:W-:Y:S01]  /*c5120*/  LOP3.LUT P1, RZ, R27, 0x80000000, RZ, 0xc0, !PT ;  /* 0x800000001bff7812 */ /* 0x000fe2000782c0ff */
[----:B------:R-:W3:Y:S04]  /*c5130*/  LDL.LU.64 R14, [R1+0x2a90] ;  /* 0x002a9000010e7983 */ /* 0x000ee80000300a00 */
[----:B----4-:R0:W-:Y:S02]  /*c5140*/  @P6 STG.E.U8 desc[UR34][R6.64], R0 ;  /* 0x0000000006006986 */ /* 0x0101e4000c101122 */
[----:B0-----:R-:W-:Y:S02]  /*c5150*/  PRMT R0, R24, 0x7773, RZ ;  /* 0x0000777318007816 */ /* 0x001fe400000000ff */
[----:B------:R-:W4:Y:S04]  /*c5160*/  LDL.LU.64 R6, [R1+0x2a88] ;  /* 0x002a880001067983 */ /* 0x000f280000300a00 */
[----:B------:R-:W3:Y:S04]  /*c5170*/  LDL.LU.64 R26, [R1+0x1f60] ;  /* 0x001f6000011a7983 */ /* 0x000ee80000300a00 */
[----:B------:R-:W3:Y:S04]  /*c5180*/  LDL.LU.64 R4, [R1+0x1f50] ;  /* 0x001f500001047983 */ /* 0x000ee80000300a00 */
[----:B------:R-:W3:Y:S04]  /*c5190*/  LDL.LU.64 R8, [R1+0x1f40] ;  /* 0x001f400001087983 */ /* 0x000ee80000300a00 */
[----:B------:R0:W-:Y:S04]  /*c51a0*/  @P0 STG.E.U8 desc[UR34][R2.64], R0 ;  /* 0x0000000002000986 */ /* 0x0001e8000c101122 */
[----:B------:R-:W3:Y:S01]  /*c51b0*/  LDL.LU.64 R24, [R1+0x1f30] ;  /* 0x001f300001187983 */ /* 0x000ee20000300a00 */
[----:B0-----:R-:W-:-:S03]  /*c51c0*/  PRMT R0, R29, 0x7770, RZ ;  /* 0x000077701d007816 */ /* 0x001fc600000000ff */
[----:B------:R-:W3:Y:S04]  /*c51d0*/  LDL.LU.64 R2, [R1+0x1f20] ;  /* 0x001f200001027983 */ /* 0x000ee80000300a00 */
[----:B------:R0:W-:Y:S01]  /*c51e0*/  @P1 STG.E.U8 desc[UR34][R22.64], R0 ;  /* 0x0000000016001986 */ /* 0x0001e2000c101122 */
[----:B------:R-:W-:Y:S02]  /*c51f0*/  LOP3.LUT P1, RZ, R13, 0x800, RZ, 0xc0, !PT ;  /* 0x000008000dff7812 */ /* 0x000fe4000782c0ff */
        /* <DEDUP_REMOVED lines=14> */
[----:B--2---:R-:W-:-:S11]  /*c52e0*/  PRMT R0, R10, 0x7770, RZ ;  /* 0x000077700a007816 */ /* 0x004fd600000000ff */
[----:B------:R0:W-:Y:S01]  /*c52f0*/  @P1 STG.E.U8 desc[UR34][R16.64], R0 ;  /* 0x0000000010001986 */ /* 0x0001e2000c101122 */
[C---:B------:R-:W-:Y:S02]  /*c5300*/  LOP3.LUT P1, RZ, R13.reuse, 0x80, RZ, 0xc0, !PT ;  /* 0x000000800dff7812 */ /* 0x040fe4000782c0ff */
[----:B0-----:R-:W-:Y:S01]  /*c5310*/  PRMT R0, R10, 0x7771, RZ ;  /* 0x000077710a007816 */ /* 0x001fe200000000ff */
[----:B------:R-:W2:Y:S10]  /*c5320*/  LDL.LU R16, [R1+0x3cd8] ;  /* 0x003cd80001107983 */ /* 0x000eb40000300800 */
[----:B---3--:R0:W-:Y:S01]  /*c5330*/  @P1 STG.E.U8 desc[UR34][R14.64], R0 ;  /* 0x000000000e001986 */ /* 0x0081e2000c101122 */
[----:B------:R-:W-:-:S02]  /*c5340*/  LOP3.LUT P1, RZ, R13, 0x40, RZ, 0xc0, !PT ;  /* 0x000000400dff7812 */ /* 0x000fc4000782c0ff */
[----:B0-----:R-:W-:Y:S01]  /*c5350*/  PRMT R0, R10, 0x7772, RZ ;  /* 0x000077720a007816 */ /* 0x001fe200000000ff */
[----:B------:R-:W3:Y:S10]  /*c5360*/  LDL.LU.64 R14, [R1+0x3cd0] ;  /* 0x003cd000010e7983 */ /* 0x000ef40000300a00 */
[----:B----4-:R0:W-:Y:S04]  /*c5370*/  @P1 STG.E.U8 desc[UR34][R6.64], R0 ;  /* 0x0000000006001986 */ /* 0x0101e8000c101122 */
[----:B0-----:R-:W4:Y:S01]  /*c5380*/  LDL.LU.64 R6, [R1+0x3cc8] ;  /* 0x003cc80001067983 */ /* 0x001f220000300a00 */
[----:B------:R-:W-:-:S02]  /*c5390*/  LOP3.LUT P1, RZ, R13, 0x20, RZ, 0xc0, !PT ;  /* 0x000000200dff7812 */ /* 0x000fc4000782c0ff */
[----:B------:R-:W-:Y:S02]  /*c53a0*/  PRMT R10, R10, 0x7773, RZ ;  /* 0x000077730a0a7816 */ /* 0x000fe400000000ff */
[----:B------:R-:W-:-:S09]  /*c53b0*/  LOP3.LUT P2, RZ, R28, 0x100, RZ, 0xc0, !PT ;  /* 0x000001001cff7812 */ /* 0x000fd2000784c0ff */
[----:B------:R-:W-:Y:S01]  /*c53c0*/  @P1 STG.E.U8 desc[UR34][R26.64], R10 ;  /* 0x0000000a1a001986 */ /* 0x000fe2000c101122 */
[----:B------:R-:W-:Y:S02]  /*c53d0*/  LOP3.LUT P1, RZ, R13, 0x10, RZ, 0xc0, !PT ;  /* 0x000000100dff7812 */ /* 0x000fe4000782c0ff */
[C---:B------:R-:W-:Y:S02]  /*c53e0*/  LOP3.LUT P3, RZ, R28.reuse, 0x200, RZ, 0xc0, !PT ;  /* 0x000002001cff7812 */ /* 0x040fe4000786c0ff */
[C---:B------:R-:W-:Y:S02]  /*c53f0*/  LOP3.LUT P4, RZ, R28.reuse, 0x400, RZ, 0xc0, !PT ;  /* 0x000004001cff7812 */ /* 0x040fe4000788c0ff */
[C---:B------:R-:W-:Y:S02]  /*c5400*/  LOP3.LUT P5, RZ, R28.reuse, 0x800, RZ, 0xc0, !PT ;  /* 0x000008001cff7812 */ /* 0x040fe400078ac0ff */
[C---:B------:R-:W-:Y:S02]  /*c5410*/  LOP3.LUT P6, RZ, R28.reuse, 0x1000, RZ, 0xc0, !PT ;  /* 0x000010001cff7812 */ /* 0x040fe400078cc0ff */
[----:B------:R-:W-:-:S02]  /*c5420*/  LOP3.LUT P0, RZ, R28, 0x2000, RZ, 0xc0, !PT ;  /* 0x000020001cff7812 */ /* 0x000fc4000780c0ff */
[----:B----4-:R-:W-:-:S05]  /*c5430*/  PRMT R0, R6, 0x7770, RZ ;  /* 0x0000777006007816 */ /* 0x010fca00000000ff */
[----:B------:R0:W-:Y:S02]  /*c5440*/  @P1 STG.E.U8 desc[UR34][R4.64], R0 ;  /* 0x0000000004001986 */ /* 0x0001e4000c101122 */
[----:B0-----:R-:W-:-:S05]  /*c5450*/  PRMT R0, R6, 0x7771, RZ ;  /* 0x0000777106007816 */ /* 0x001fca00000000ff */
[----:B------:R0:W-:Y:S02]  /*c5460*/  @P2 STG.E.U8 desc[UR34][R8.64], R0 ;  /* 0x0000000008002986 */ /* 0x0001e4000c101122 */
[C---:B0-----:R-:W-:Y:S02]  /*c5470*/  PRMT R0, R6.reuse, 0x7772, RZ ;  /* 0x0000777206007816 */ /* 0x041fe400000000ff */
[----:B------:R-:W-:-:S03]  /*c5480*/  PRMT R6, R6, 0x7773, RZ ;  /* 0x0000777306067816 */ /* 0x000fc600000000ff */
[----:B------:R0:W-:Y:S04]  /*c5490*/  @P3 STG.E.U8 desc[UR34][R24.64], R0 ;  /* 0x0000000018003986 */ /* 0x0001e8000c101122 */
[----:B------:R-:W-:Y:S01]  /*c54a0*/  @P4 STG.E.U8 desc[UR34][R2.64], R6 ;  /* 0x0000000602004986 */ /* 0x000fe2000c101122 */
[----:B0-----:R-:W-:-:S05]  /*c54b0*/  PRMT R0, R29, 0x7770, RZ ;  /* 0x000077701d007816 */ /* 0x001fca00000000ff */
[----:B------:R0:W-:Y:S04]  /*c54c0*/  @P5 STG.E.U8 desc[UR34][R22.64], R0 ;  /* 0x0000000016005986 */ /* 0x0001e8000c101122 */
[----:B------:R-:W-:Y:S01]  /*c54d0*/  STL [R1+0x3cb0], R7 ;  /* 0x003cb00701007387 */ /* 0x000fe20000100800 */
[----:B0-----:R-:W-:-:S05]  /*c54e0*/  PRMT R0, R29, 0x7771, RZ ;  /* 0x000077711d007816 */ /* 0x001fca00000000ff */
[----:B------:R0:W-:Y:S02]  /*c54f0*/  @P6 STG.E.U8 desc[UR34][R20.64], R0 ;  /* 0x0000000014006986 */ /* 0x0001e4000c101122 */
[----:B0-----:R-:W-:-:S05]  /*c5500*/  PRMT R0, R29, 0x7772, RZ ;  /* 0x000077721d007816 */ /* 0x001fca00000000ff */
[----:B------:R0:W-:Y:S04]  /*c5510*/  @P0 STG.E.U8 desc[UR34][R18.64], R0 ;  /* 0x0000000012000986 */ /* 0x0001e8000c101122 */
[----:B0-----:R-:W4:Y:S01]  /*c5520*/  LDL.LU.64 R18, [R1+0x1ee0] ;  /* 0x001ee00001127983 */ /* 0x001f220000300a00 */
[----:B------:R-:W-:-:S03]  /*c5530*/  LOP3.LUT P1, RZ, R28, 0x4000000, RZ, 0xc0, !PT ;  /* 0x040000001cff7812 */ /* 0x000fc6000782c0ff */
[----:B------:R-:W2:Y:S04]  /*c5540*/  LDL.LU.64 R4, [R1+0x1ed8] ;  /* 0x001ed80001047983 */ /* 0x000ea80000300a00 */
[----:B------:R-:W2:Y:S01]  /*c5550*/  LDL.LU.64 R8, [R1+0x1ed0] ;  /* 0x001ed00001087983 */ /* 0x000ea20000300a00 */
[----:B---3--:R-:W-:-:S03]  /*c5560*/  LOP3.LUT R15, R15, 0xefffffff, RZ, 0xc0, !PT ;  /* 0xefffffff0f0f7812 */ /* 0x008fc600078ec0ff */
[----:B------:R-:W3:Y:S04]  /*c5570*/  LDL.LU.64 R24, [R1+0x1ec8] ;  /* 0x001ec80001187983 */ /* 0x000ee80000300a00 */
[----:B------:R-:W2:Y:S04]  /*c5580*/  LDL.LU R2, [R1+0xc] ;  /* 0x00000c0001027983 */ /* 0x000ea80000300800 */
[----:B------:R-:W2:Y:S01]  /*c5590*/  LDL.LU.64 R22, [R1+0x1ec0] ;  /* 0x001ec00001167983 */ /* 0x000ea20000300a00 */
[----:B------:R-:W-:-:S03]  /*c55a0*/  LOP3.LUT P4, RZ, R28, 0x4000, RZ, 0xc0, !PT ;  /* 0x000040001cff7812 */ /* 0x000fc6000788c0ff */
[----:B------:R-:W2:Y:S01]  /*c55b0*/  LDL.LU.64 R20, [R1+0x1eb0] ;  /* 0x001eb00001147983 */ /* 0x000ea20000300a00 */
        /* <DEDUP_REMOVED lines=9> */
[----:B------:R-:W-:-:S09]  /*c5650*/  PRMT R0, R29, 0x7773, RZ ;  /* 0x000077731d007816 */ /* 0x000fd200000000ff */
[----:B------:R-:W-:-:S05]  /*c5660*/  @P1 LOP3.LUT R15, R15, 0x80000000, RZ, 0xfc, !PT ;  /* 0x800000000f0f1812 */ /* 0x000fca00078efcff */
[----:B------:R-:W-:Y:S04]  /*c5670*/  STL.64 [R1+0x3cb8], R14 ;  /* 0x003cb80e01007387 */ /* 0x000fe80000100a00 */
[----:B------:R-:W3:Y:S01]  /*c5680*/  LDL.LU R29, [R1+0x3cc0] ;  /* 0x003cc000011d7983 */ /* 0x000ee20000300800 */
[----:B------:R-:W-:Y:S02]  /*c5690*/  LOP3.LUT P1, RZ, R28, 0x400000, RZ, 0xc0, !PT ;  /* 0x004000001cff7812 */ /* 0x000fe4000782c0ff */
[----:B------:R-:W-:-:S11]  /*c56a0*/  LOP3.LUT R13, R13, 0xfffffffe, RZ, 0xc0, !PT ;  /* 0xfffffffe0d0d7812 */ /* 0x000fd600078ec0ff */
[----:B------:R-:W-:Y:S02]  /*c56b0*/  @P1 LOP3.LUT R13, R13, 0x1, RZ, 0xfc, !PT ;  /* 0x000000010d0d1812 */ /* 0x000fe400078efcff */
[----:B------:R-:W-:Y:S01]  /*c56c0*/  LOP3.LUT P1, RZ, R28, 0x200000, RZ, 0xc0, !PT ;  /* 0x002000001cff7812 */ /* 0x000fe2000782c0ff */
[----:B----4-:R0:W-:Y:S04]  /*c56d0*/  @P4 STG.E.U8 desc[UR34][R18.64], R0 ;  /* 0x0000000012004986 */ /* 0x0101e8000c101122 */
[----:B0-----:R-:W4:Y:S04]  /*c56e0*/  LDL.LU.64 R18, [R1+0x1ea0] ;  /* 0x001ea00001127983 */ /* 0x001f280000300a00 */
[----:B------:R-:W4:Y:S04]  /*c56f0*/  LDL.LU.64 R14, [R1+0x1e90] ;  /* 0x001e9000010e7983 */ /* 0x000f280000300a00 */
[----:B------:R-:W4:Y:S04]  /*c5700*/  LDL.LU.64 R6, [R1+0x1e80] ;  /* 0x001e800001067983 */ /* 0x000f280000300a00 */
[----:B------:R-:W4:Y:S01]  /*c5710*/  LDL.LU.64 R26, [R1+0x1e50] ;  /* 0x001e5000011a7983 */ /* 0x000f220000300a00 */
[----:B------:R-:W-:-:S04]  /*c5720*/  LOP3.LUT R13, R13, 0xfffffffd, RZ, 0xc0, !PT ;  /* 0xfffffffd0d0d7812 */ /* 0x000fc800078ec0ff */
[----:B------:R-:W-:Y:S02]  /*c5730*/  @P1 LOP3.LUT R13, R13, 0x2, RZ, 0xfc, !PT ;  /* 0x000000020d0d1812 */ /* 0x000fe400078efcff */
[C---:B------:R-:W-:Y:S02]  /*c5740*/  LOP3.LUT P1, RZ, R28.reuse, 0x100000, RZ, 0xc0, !PT ;  /* 0x001000001cff7812 */ /* 0x040fe4000782c0ff */
[C---:B------:R-:W-:Y:S02]  /*c5750*/  LOP3.LUT P5, RZ, R28.reuse, 0x8000, RZ, 0xc0, !PT ;  /* 0x000080001cff7812 */ /* 0x040fe400078ac0ff */
[----:B------:R-:W-:Y:S02]  /*c5760*/  LOP3.LUT R13, R13, 0xfffffffb, RZ, 0xc0, !PT ;  /* 0xfffffffb0d0d7812 */ /* 0x000fe400078ec0ff */
[----:B------:R-:W-:Y:S02]  /*c5770*/  LOP3.LUT P6, RZ, R28, 0x10000, RZ, 0xc0, !PT ;  /* 0x000100001cff7812 */ /* 0x000fe400078cc0ff */
[----:B--2---:R-:W-:-:S05]  /*c5780*/  PRMT R0, R2, 0x7770, RZ ;  /* 0x0000777002007816 */ /* 0x004fca00000000ff */
[----:B------:R-:W-:Y:S02]  /*c5790*/  @P1 LOP3.LUT R13, R13, 0x4, RZ, 0xfc, !PT ;  /* 0x000000040d0d1812 */ /* 0x000fe400078efcff */
[C---:B------:R-:W-:Y:S02]  /*c57a0*/  LOP3.LUT P1, RZ, R28.reuse, 0x80000, RZ, 0xc0, !PT ;  /* 0x000800001cff7812 */ /* 0x040fe4000782c0ff */
[----:B------:R-:W-:Y:S01]  /*c57b0*/  LOP3.LUT P0, RZ, R28, 0x20000, RZ, 0xc0, !PT ;  /* 0x000200001cff7812 */ /* 0x000fe2000780c0ff */
[----:B------:R0:W-:Y:S01]  /*c57c0*/  @P5 STG.E.U8 desc[UR34][R4.64], R0 ;  /* 0x0000000004005986 */ /* 0x0001e2000c101122 */
[----:B------:R-:W-:Y:S02]  /*c57d0*/  LOP3.LUT R13, R13, 0xfffffff7, RZ, 0xc0, !PT ;  /* 0xfffffff70d0d7812 */ /* 0x000fe400078ec0ff */
[----:B0-----:R-:W-:-:S07]  /*c57e0*/  PRMT R0, R2, 0x7771, RZ ;  /* 0x0000777102007816 */ /* 0x001fce00000000ff */
[----:B------:R-:W-:Y:S02]  /*c57f0*/  @P1 LOP3.LUT R13, R13, 0x8, RZ, 0xfc, !PT ;  /* 0x000000080d0d1812 */ /* 0x000fe400078efcff */
[----:B------:R-:W-:Y:S01]  /*c5800*/  LOP3.LUT P1, RZ, R28, 0x40000, RZ, 0xc0, !PT ;  /* 0x000400001cff7812 */ /* 0x000fe2000782c0ff */
[----:B------:R0:W-:Y:S02]  /*c5810*/  @P6 STG.E.U8 desc[UR34][R8.64], R0 ;  /* 0x0000000008006986 */ /* 0x0001e4000c101122 */
[----:B0-----:R-:W-:-:S05]  /*c5820*/  PRMT R0, R2, 0x7772, RZ ;  /* 0x0000777202007816 */ /* 0x001fca00000000ff */
[----:B---3--:R0:W-:Y:S02]  /*c5830*/  @P0 STG.E.U8 desc[UR34][R24.64], R0 ;  /* 0x0000000018000986 */ /* 0x0081e4000c101122 */
[----:B0-----:R-:W-:-:S05]  /*c5840*/  PRMT R0, R2, 0x7773, RZ ;  /* 0x0000777302007816 */ /* 0x001fca00000000ff */
[----:B------:R0:W-:Y:S01]  /*c5850*/  @P1 STG.E.U8 desc[UR34][R22.64], R0 ;  /* 0x0000000016001986 */ /* 0x0001e2000c101122 */
[----:B------:R-:W-:Y:S02]  /*c5860*/  LOP3.LUT P1, RZ, R13, 0x8, RZ, 0xc0, !PT ;  /* 0x000000080dff7812 */ /* 0x000fe4000782c0ff */
[----:B0-----:R-:W-:-:S11]  /*c5870*/  PRMT R0, R11, 0x7770, RZ ;  /* 0x000077700b007816 */ /* 0x001fd600000000ff */
[----:B------:R0:W-:Y:S01]  /*c5880*/  @P1 STG.E.U8 desc[UR34][R20.64], R0 ;  /* 0x0000000014001986 */ /* 0x0001e2000c101122 */
[----:B------:R-:W-:Y:S02]  /*c5890*/  LOP3.LUT P1, RZ, R13, 0x4, RZ, 0xc0, !PT ;  /* 0x000000040dff7812 */ /* 0x000fe4000782c0ff */
[----:B0-----:R-:W-:-:S11]  /*c58a0*/  PRMT R0, R11, 0x7771, RZ ;  /* 0x000077710b007816 */ /* 0x001fd600000000ff */
[----:B----4-:R0:W-:Y:S01]  /*c58b0*/  @P1 STG.E.U8 desc[UR34][R18.64], R0 ;  /* 0x0000000012001986 */ /* 0x0101e2000c101122 */
[----:B------:R-:W-:-:S03]  /*c58c0*/  LOP3.LUT P1, RZ, R13, 0x2, RZ, 0xc0, !PT ;  /* 0x000000020dff7812 */ /* 0x000fc6000782c0ff */
[----:B------:R1:W-:Y:S01]  /*c58d0*/  STL.64 [R1+0x3ca8], R26 ;  /* 0x003ca81a01007387 */ /* 0x0003e20000100a00 */
[----:B0-----:R-:W-:-:S03]  /*c58e0*/  PRMT R0, R11, 0x7772, RZ ;  /* 0x000077720b007816 */ /* 0x001fc600000000ff */
[----:B-1----:R-:W2:Y:S04]  /*c58f0*/  LDL.LU.64 R26, [R1+0x1e70] ;  /* 0x001e7000011a7983 */ /* 0x002ea80000300a00 */
[----:B------:R-:W3:Y:S04]  /*c5900*/  LDL.LU R17, [R1+0x320] ;  /* 0x0003200001117983 */ /* 0x000ee80000300800 */
[----:B------:R-:W4:Y:S04]  /*c5910*/  LDL.LU.64 R4, [R1+0x1e40] ;  /* 0x001e400001047983 */ /* 0x000f280000300a00 */
[----:B------:R-:W2:Y:S04]  /*c5920*/  LDL.LU.64 R8, [R1+0x1e30] ;  /* 0x001e300001087983 */ /* 0x000ea80000300a00 */
[----:B------:R0:W-:Y:S04]  /*c5930*/  @P1 STG.E.U8 desc[UR34][R14.64], R0 ;  /* 0x000000000e001986 */ /* 0x0001e8000c101122 */
[----:B------:R-:W2:Y:S01]  /*c5940*/  LDL.LU.64 R24, [R1+0x1e20] ;  /* 0x001e200001187983 */ /* 0x000ea20000300a00 */
[----:B------:R-:W-:-:S03]  /*c5950*/  LOP3.LUT P1, RZ, R13, 0x1, RZ, 0xc0, !PT ;  /* 0x000000010dff7812 */ /* 0x000fc6000782c0ff */
[----:B------:R-:W2:Y:S04]  /*c5960*/  LDL.LU.64 R2, [R1+0x1e10] ;  /* 0x001e100001027983 */ /* 0x000ea80000300a00 */
[----:B------:R-:W2:Y:S04]  /*c5970*/  LDL.LU R12, [R1+0x260] ;  /* 0x00026000010c7983 */ /* 0x000ea80000300800 */
[----:B------:R-:W2:Y:S04]  /*c5980*/  LDL.LU.64 R22, [R1+0x1e00] ;  /* 0x001e000001167983 */ /* 0x000ea80000300a00 */
[----:B------:R-:W2:Y:S04]  /*c5990*/  LDL.LU.64 R20, [R1+0x1df8] ;  /* 0x001df80001147983 */ /* 0x000ea80000300a00 */
[----:B------:R-:W2:Y:S01]  /*c59a0*/  LDL.LU.64 R18, [R1+0x1df0] ;  /* 0x001df00001127983 */ /* 0x000ea20000300a00 */
[----:B------:R-:W-:-:S03]  /*c59b0*/  PRMT R11, R11, 0x7773, RZ ;  /* 0x000077730b0b7816 */ /* 0x000fc600000000ff */
[----:B0-----:R-:W2:Y:S04]  /*c59c0*/  LDL.LU.64 R14, [R1+0x3cb8] ;  /* 0x003cb800010e7983 */ /* 0x001ea80000300a00 */
[----:B------:R0:W-:Y:S04]  /*c59d0*/  @P1 STG.E.U8 desc[UR34][R6.64], R11 ;  /* 0x0000000b06001986 */ /* 0x0001e8000c101122 */
[----:B0-----:R-:W3:Y:S04]  /*c59e0*/  LDL.LU R7, [R1+0x3cb0] ;  /* 0x003cb00001077983 */ /* 0x001ee80000300800 */
[----:B------:R-:W4:Y:S01]  /*c59f0*/  LDL.LU.64 R10, [R1+0x1e60] ;  /* 0x001e6000010a7983 */ /* 0x000f220000300a00 */
[----:B--2---:R-:W-:-:S02]  /*c5a00*/  LOP3.LUT P1, RZ, R15, 0x80000000, RZ, 0xc0, !PT ;  /* 0x800000000fff7812 */ /* 0x004fc4000782c0ff */
[----:B---3--:R-:W-:-:S11]  /*c5a10*/  PRMT R0, R7, 0x7770, RZ ;  /* 0x0000777007007816 */ /* 0x008fd600000000ff */
[----:B------:R0:W-:Y:S04]  /*c5a20*/  @P1 STG.E.U8 desc[UR34][R26.64], R0 ;  /* 0x000000001a001986 */ /* 0x0001e8000c101122 */
[----:B0-----:R-:W2:Y:S01]  /*c5a30*/  LDL.LU.64 R26, [R1+0x3ca8] ;  /* 0x003ca800011a7983 */ /* 0x001ea20000300a00 */
[----:B------:R-:W-:Y:S02]  /*c5a40*/  LOP3.LUT P1, RZ, R15, 0x40000000, RZ, 0xc0, !PT ;  /* 0x400000000fff7812 */ /* 0x000fe4000782c0ff */
[----:B------:R-:W-:-:S11]  /*c5a50*/  PRMT R0, R7, 0x7771, RZ ;  /* 0x0000777107007816 */ /* 0x000fd600000000ff */
[----:B----4-:R0:W-:Y:S01]  /*c5a60*/  @P1 STG.E.U8 desc[UR34][R10.64], R0 ;  /* 0x000000000a001986 */ /* 0x0101e2000c101122 */
[----:B------:R-:W-:Y:S02]  /*c5a70*/  LOP3.LUT P1, RZ, R15, 0x20000000, RZ, 0xc0, !PT ;  /* 0x200000000fff7812 */ /* 0x000fe4000782c0ff */
[C---:B------:R-:W-:Y:S02]  /*c5a80*/  LOP3.LUT P2, RZ, R28.reuse, 0x8000000, RZ, 0xc0, !PT ;  /* 0x080000001cff7812 */ /* 0x040fe4000784c0ff */
[C---:B0-----:R-:W-:Y:S02]  /*c5a90*/  PRMT R0, R7.reuse, 0x7772, RZ ;  /* 0x0000777207007816 */ /* 0x041fe400000000ff */
[C---:B------:R-:W-:Y:S02]  /*c5aa0*/  LOP3.LUT P3, RZ, R28.reuse, 0x10000000, RZ, 0xc0, !PT ;  /* 0x100000001cff7812 */ /* 0x040fe4000786c0ff */
[----:B------:R-:W-:Y:S02]  /*c5ab0*/  PRMT R7, R7, 0x7773, RZ ;  /* 0x0000777307077816 */ /* 0x000fe400000000ff */
[----:B------:R-:W-:-:S02]  /*c5ac0*/  LOP3.LUT P4, RZ, R28, 0x20000000, RZ, 0xc0, !PT ;  /* 0x200000001cff7812 */ /* 0x000fc4000788c0ff */
[C---:B------:R-:W-:Y:S02]  /*c5ad0*/  LOP3.LUT P5, RZ, R28.reuse, 0x40000000, RZ, 0xc0, !PT ;  /* 0x400000001cff7812 */ /* 0x040fe400078ac0ff */
[----:B------:R-:W-:Y:S02]  /*c5ae0*/  LOP3.LUT P6, RZ, R28, 0x80000000, RZ, 0xc0, !PT ;  /* 0x800000001cff7812 */ /* 0x000fe400078cc0ff */
[----:B------:R-:W-:Y:S01]  /*c5af0*/  LOP3.LUT P0, RZ, R29, 0x1, RZ, 0xc0, !PT ;  /* 0x000000011dff7812 */ /* 0x000fe2000780c0ff */
[----:B--2---:R0:W-:Y:S01]  /*c5b00*/  @P1 STG.E.U8 desc[UR34][R26.64], R0 ;  /* 0x000000001a001986 */ /* 0x0041e2000c101122 */
[----:B------:R-:W-:Y:S02]  /*c5b10*/  LOP3.LUT P1, RZ, R15, 0x10000000, RZ, 0xc0, !PT ;  /* 0x100000000fff7812 */ /* 0x000fe4000782c0ff */
[----:B0-----:R-:W-:-:S11]  /*c5b20*/  PRMT R0, R17, 0x7770, RZ ;  /* 0x0000777011007816 */ /* 0x001fd600000000ff */
[----:B------:R-:W-:Y:S04]  /*c5b30*/  @P1 STG.E.U8 desc[UR34][R4.64], R7 ;  /* 0x0000000704001986 */ /* 0x000fe8000c101122 */
        /* <DEDUP_REMOVED lines=10> */
[----:B------:R-:W2:Y:S04]  /*c5be0*/  LDL.LU.64 R20, [R1+0x1de8] ;  /* 0x001de80001147983 */ /* 0x000ea80000300a00 */
[----:B------:R0:W-:Y:S04]  /*c5bf0*/  @P0 STG.E.U8 desc[UR34][R18.64], R0 ;  /* 0x0000000012000986 */ /* 0x0001e8000c101122 */
[----:B0-----:R-:W3:Y:S01]  /*c5c00*/  LDL.LU.64 R18, [R1+0x1de0] ;  /* 0x001de00001127983 */ /* 0x001ee20000300a00 */
[----:B------:R-:W-:-:S02]  /*c5c10*/  LOP3.LUT P4, RZ, R29, 0x2, RZ, 0xc0, !PT ;  /* 0x000000021dff7812 */ /* 0x000fc4000788c0ff */
[----:B------:R-:W-:Y:S02]  /*c5c20*/  LOP3.LUT P5, RZ, R29, 0x4, RZ, 0xc0, !PT ;  /* 0x000000041dff7812 */ /* 0x000fe400078ac0ff */
[C---:B------:R-:W-:Y:S01]  /*c5c30*/  PRMT R0, R12.reuse, 0x7772, RZ ;  /* 0x000077720c007816 */ /* 0x040fe200000000ff */
[----:B------:R-:W4:Y:S04]  /*c5c40*/  LDL.LU.64 R2, [R1+0x1dd0] ;  /* 0x001dd00001027983 */ /* 0x000f280000300a00 */
[----:B------:R-:W4:Y:S04]  /*c5c50*/  LDL.LU.64 R24, [R1+0x1dc0] ;  /* 0x001dc00001187983 */ /* 0x000f280000300a00 */
[----:B------:R-:W4:Y:S04]  /*c5c60*/  LDL.LU.64 R22, [R1+0x1db0] ;  /* 0x001db00001167983 */ /* 0x000f280000300a00 */
[----:B------:R-:W4:Y:S04]  /*c5c70*/  LDL.LU R17, [R1+0x2c0] ;  /* 0x0002c00001117983 */ /* 0x000f280000300800 */
[----:B--2---:R0:W-:Y:S02]  /*c5c80*/  @P4 STG.E.U8 desc[UR34][R20.64], R0 ;  /* 0x0000000014004986 */ /* 0x0041e4000c101122 */
[----:B0-----:R-:W-:-:S02]  /*c5c90*/  PRMT R0, R12, 0x7773, RZ ;  /* 0x000077730c007816 */ /* 0x001fc400000000ff */
[----:B------:R-:W2:Y:S04]  /*c5ca0*/  LDL.LU.64 R20, [R1+0x1da0] ;  /* 0x001da00001147983 */ /* 0x000ea80000300a00 */
[----:B------:R-:W2:Y:S04]  /*c5cb0*/  LDL.LU R28, [R1+0x330] ;  /* 0x00033000011c7983 */ /* 0x000ea80000300800 */
[----:B---3--:R0:W-:Y:S04]  /*c5cc0*/  @P5 STG.E.U8 desc[UR34][R18.64], R0 ;  /* 0x0000000012005986 */ /* 0x0081e8000c101122 */
[----:B0-----:R-:W3:Y:S04]  /*c5cd0*/  LDL.LU.64 R18, [R1+0x1d90] ;  /* 0x001d900001127983 */ /* 0x001ee80000300a00 */
        /* <DEDUP_REMOVED lines=23> */
[----:B------:R-:W-:Y:S02]  /*c5e50*/  LOP3.LUT P1, RZ, R29, 0x80, RZ, 0xc0, !PT ;  /* 0x000000801dff7812 */ /* 0x000fe4000782c0ff */
[----:B------:R-:W-:Y:S02]  /*c5e60*/  LOP3.LUT R15, R15, 0xfbffffff, RZ, 0xc0, !PT ;  /* 0xfbffffff0f0f7812 */ /* 0x000fe400078ec0ff */
[----:B------:R-:W-:-:S09]  /*c5e70*/  LOP3.LUT P6, RZ, R29, 0x8, RZ, 0xc0, !PT ;  /* 0x000000081dff7812 */ /* 0x000fd200078cc0ff */
[----:B------:R-:W-:Y:S02]  /*c5e80*/  @P1 LOP3.LUT R15, R15, 0x4000000, RZ, 0xfc, !PT ;  /* 0x040000000f0f1812 */ /* 0x000fe400078efcff */
[C---:B------:R-:W-:Y:S02]  /*c5e90*/  LOP3.LUT P1, RZ, R29.reuse, 0x40, RZ, 0xc0, !PT ;  /* 0x000000401dff7812 */ /* 0x040fe4000782c0ff */
[----:B------:R-:W-:Y:S02]  /*c5ea0*/  LOP3.LUT P0, RZ, R29, 0x10, RZ, 0xc0, !PT ;  /* 0x000000101dff7812 */ /* 0x000fe4000780c0ff */
[----:B----4-:R-:W-:Y:S02]  /*c5eb0*/  PRMT R0, R17, 0x7770, RZ ;  /* 0x0000777011007816 */ /* 0x010fe400000000ff */
[----:B------:R-:W-:-:S03]  /*c5ec0*/  LOP3.LUT R15, R15, 0xf7ffffff, RZ, 0xc0, !PT ;  /* 0xf7ffffff0f0f7812 */ /* 0x000fc600078ec0ff */
[----:B------:R0:W-:Y:S04]  /*c5ed0*/  @P6 STG.E.U8 desc[UR34][R2.64], R0 ;  /* 0x0000000002006986 */ /* 0x0001e8000c101122 */
[----:B------:R-:W-:Y:S02]  /*c5ee0*/  @P1 LOP3.LUT R15, R15, 0x8000000, RZ, 0xfc, !PT ;  /* 0x080000000f0f1812 */ /* 0x000fe400078efcff */
[----:B------:R-:W-:Y:S02]  /*c5ef0*/  LOP3.LUT P1, RZ, R29, 0x20, RZ, 0xc0, !PT ;  /* 0x000000201dff7812 */ /* 0x000fe4000782c0ff */
[C---:B0-----:R-:W-:Y:S01]  /*c5f00*/  PRMT R0, R17.reuse, 0x7771, RZ ;  /* 0x0000777111007816 */ /* 0x041fe200000000ff */
[----:B------:R-:W4:Y:S04]  /*c5f10*/  LDL.LU R3, [R1+0x324] ;  /* 0x0003240001037983 */ /* 0x000f280000300800 */
[----:B------:R-:W4:Y:S04]  /*c5f20*/  LDL.LU.64 R10, [R1+0x1d50] ;  /* 0x001d5000010a7983 */ /* 0x000f280000300a00 */
[----:B------:R-:W4:Y:S04]  /*c5f30*/  LDL.LU.64 R12, [R1+0x1d40] ;  /* 0x001d4000010c7983 */ /* 0x000f280000300a00 */
[----:B------:R-:W4:Y:S04]  /*c5f40*/  LDL.LU R2, [R1+0x264] ;  /* 0x0002640001027983 */ /* 0x000f280000300800 */
[----:B------:R0:W-:Y:S04]  /*c5f50*/  @P0 STG.E.U8 desc[UR34][R24.64], R0 ;  /* 0x0000000018000986 */ /* 0x0001e8000c101122 */
[----:B------:R-:W4:Y:S04]  /*c5f60*/  LDL.LU.64 R26, [R1+0x1d30] ;  /* 0x001d3000011a7983 */ /* 0x000f280000300a00 */
[----:B------:R-:W4:Y:S04]  /*c5f70*/  LDL.LU.64 R4, [R1+0x1d20] ;  /* 0x001d200001047983 */ /* 0x000f280000300a00 */
[----:B------:R-:W4:Y:S01]  /*c5f80*/  LDL.LU.64 R8, [R1+0x1d18] ;  /* 0x001d180001087983 */ /* 0x000f220000300a00 */
[----:B0-----:R-:W-:-:S03]  /*c5f90*/  PRMT R0, R17, 0x7772, RZ ;  /* 0x0000777211007816 */ /* 0x001fc600000000ff */
        /* <DEDUP_REMOVED lines=50> */
[----:B---3--:R0:W-:Y:S04]  /*c62c0*/  @P0 STG.E.U8 desc[UR34][R18.64], R0 ;  /* 0x0000000012000986 */ /* 0x0081e8000c101122 */
[----:B0-----:R-:W3:Y:S01]  /*c62d0*/  LDL.LU.64 R18, [R1+0x1cd0] ;  /* 0x001cd00001127983 */ /* 0x001ee20000300a00 */
[----:B------:R-:W-:-:S02]  /*c62e0*/  LOP3.LUT P0, RZ, R15, 0x1, RZ, 0xc0, !PT ;  /* 0x000000010fff7812 */ /* 0x000fc4000780c0ff */
[----:B------:R-:W-:Y:S02]  /*c62f0*/  LOP3.LUT R15, R15, 0xffffefff, RZ, 0xc0, !PT ;  /* 0xffffefff0f0f7812 */ /* 0x000fe400078ec0ff */
[C---:B------:R-:W-:Y:S02]  /*c6300*/  LOP3.LUT P3, RZ, R29.reuse, 0x100000, RZ, 0xc0, !PT ;  /* 0x001000001dff7812 */ /* 0x040fe4000786c0ff */
[----:B------:R-:W-:Y:S02]  /*c6310*/  LOP3.LUT P4, RZ, R29, 0x200000, RZ, 0xc0, !PT ;  /* 0x002000001dff7812 */ /* 0x000fe4000788c0ff */
[----:B------:R-:W-:Y:S01]  /*c6320*/  PRMT R0, R17, 0x7771, RZ ;  /* 0x0000777111007816 */ /* 0x000fe200000000ff */
[----:B------:R-:W4:Y:S04]  /*c6330*/  LDL.LU.64 R4, [R1+0x1cc0] ;  /* 0x001cc00001047983 */ /* 0x000f280000300a00 */
[----:B------:R-:W4:Y:S04]  /*c6340*/  LDL.LU.64 R8, [R1+0x1cb0] ;  /* 0x001cb00001087983 */ /* 0x000f280000300a00 */
[----:B------:R-:W4:Y:S04]  /*c6350*/  LDL.LU.64 R24, [R1+0x1ca0] ;  /* 0x001ca00001187983 */ /* 0x000f280000300a00 */
[----:B------:R-:W4:Y:S04]  /*c6360*/  LDL.LU.64 R2, [R1+0x1c90] ;  /* 0x001c900001027983 */ /* 0x000f280000300a00 */
[----:B------:R-:W4:Y:S01]  /*c6370*/  LDL.LU R22, [R1+0x334] ;  /* 0x0003340001167983 */ /* 0x000f220000300800 */
        /* <DEDUP_REMOVED lines=21> */
[C---:B------:R-:W-:Y:S02]  /*c64d0*/  LOP3.LUT P5, RZ, R29.reuse, 0x400000, RZ, 0xc0, !PT ;  /* 0x004000001dff7812 */ /* 0x040fe400078ac0ff */
[----:B------:R-:W-:-:S07]  /*c64e0*/  LOP3.LUT P6, RZ, R29, 0x800000, RZ, 0xc0, !PT ;  /* 0x008000001dff7812 */ /* 0x000fce00078cc0ff */
[----:B------:R-:W-:Y:S02]  /*c64f0*/  @P0 LOP3.LUT R15, R15, 0x80000, RZ, 0xfc, !PT ;  /* 0x000800000f0f0812 */ /* 0x000fe400078efcff */
[----:B------:R-:W-:Y:S01]  /*c6500*/  LOP3.LUT P0, RZ, R29, 0x1000000, RZ, 0xc0, !PT ;  /* 0x010000001dff7812 */ /* 0x000fe2000780c0ff */
[----:B--2---:R0:W-:Y:S02]  /*c6510*/  @P3 STG.E.U8 desc[UR34][R20.64], R0 ;  /* 0x0000000014003986 */ /* 0x0041e4000c101122 */
[C---:B0-----:R-:W-:Y:S02]  /*c6520*/  PRMT R0, R17.reuse, 0x7772, RZ ;  /* 0x0000777211007816 */ /* 0x041fe400000000ff */
[----:B------:R-:W2:Y:S04]  /*c6530*/  LDL.LU.64 R20, [R1+0x1c80] ;  /* 0x001c800001147983 */ /* 0x000ea80000300a00 */
[----:B------:R-:W2:Y:S04]  /*c6540*/  LDL.LU R6, [R1+0x328] ;  /* 0x0003280001067983 */ /* 0x000ea80000300800 */
[----:B---3--:R0:W-:Y:S04]  /*c6550*/  @P4 STG.E.U8 desc[UR34][R18.64], R0 ;  /* 0x0000000012004986 */ /* 0x0081e8000c101122 */
[----:B0-----:R-:W3:Y:S04]  /*c6560*/  LDL.LU.64 R18, [R1+0x1c70] ;  /* 0x001c700001127983 */ /* 0x001ee80000300a00 */
[----:B------:R-:W2:Y:S01]  /*c6570*/  LDL.LU.64 R28, [R1+0x1c50] ;  /* 0x001c5000011c7983 */ /* 0x000ea20000300a00 */
[----:B------:R-:W-:-:S05]  /*c6580*/  PRMT R0, R17, 0x7773, RZ ;  /* 0x0000777311007816 */ /* 0x000fca00000000ff */
[----:B----4-:R0:W-:Y:S02]  /*c6590*/  @P5 STG.E.U8 desc[UR34][R4.64], R0 ;  /* 0x0000000004005986 */ /* 0x0101e4000c101122 */
[----:B0-----:R-:W-:-:S05]  /*c65a0*/  PRMT R0, R22, 0x7770, RZ ;  /* 0x0000777016007816 */ /* 0x001fca00000000ff */
[----:B------:R0:W-:Y:S02]  /*c65b0*/  @P6 STG.E.U8 desc[UR34][R8.64], R0 ;  /* 0x0000000008006986 */ /* 0x0001e4000c101122 */
[----:B0-----:R-:W-:-:S05]  /*c65c0*/  PRMT R0, R22, 0x7771, RZ ;  /* 0x0000777116007816 */ /* 0x001fca00000000ff */
[----:B------:R-:W-:Y:S01]  /*c65d0*/  @P0 STG.E.U8 desc[UR34][R24.64], R0 ;  /* 0x0000000018000986 */ /* 0x000fe2000c101122 */
[----:B------:R-:W-:-:S03]  /*c65e0*/  LOP3.LUT P0, RZ, R15, 0x80000, RZ, 0xc0, !PT ;  /* 0x000800000fff7812 */ /* 0x000fc6000780c0ff */
[----:B--2---:R0:W-:Y:S04]  /*c65f0*/  STL.64 [R1+0x3c90], R28 ;  /* 0x003c901c01007387 */ /* 0x0041e80000100a00 */
[----:B0-----:R-:W2:Y:S01]  /*c6600*/  LDL.LU.64 R28, [R1+0x1c60] ;  /* 0x001c6000011c7983 */ /* 0x001ea20000300a00 */
[----:B------:R-:W-:-:S03]  /*c6610*/  PRMT R0, R22, 0x7772, RZ ;  /* 0x0000777216007816 */ /* 0x000fc600000000ff */
[----:B------:R-:W4:Y:S04]  /*c6620*/  LDL.LU.64 R10, [R1+0x1c40] ;  /* 0x001c4000010a7983 */ /* 0x000f280000300a00 */
[----:B------:R-:W4:Y:S04]  /*c6630*/  LDL.LU R12, [R1+0x268] ;  /* 0x00026800010c7983 */ /* 0x000f280000300800 */
[----:B------:R-:W4:Y:S04]  /*c6640*/  LDL.LU.64 R26, [R1+0x1c38] ;  /* 0x001c3800011a7983 */ /* 0x000f280000300a00 */
[----:B------:R0:W-:Y:S01]  /*c6650*/  @P0 STG.E.U8 desc[UR34][R2.64], R0 ;  /* 0x0000000002000986 */ /* 0x0001e2000c101122 */
[----:B------:R-:W-:-:S03]  /*c6660*/  LOP3.LUT P0, RZ, R15, 0x40000, RZ, 0xc0, !PT ;  /* 0x000400000fff7812 */ /* 0x000fc6000780c0ff */
[----:B------:R-:W4:Y:S04]  /*c6670*/  LDL.LU.64 R4, [R1+0x1c30] ;  /* 0x001c300001047983 */ /* 0x000f280000300a00 */
[----:B------:R-:W4:Y:S04]  /*c6680*/  LDL.LU.64 R8, [R1+0x1c28] ;  /* 0x001c280001087983 */ /* 0x000f280000300a00 */
[----:B------:R-:W4:Y:S04]  /*c6690*/  LDL.LU.64 R24, [R1+0x1c20] ;  /* 0x001c200001187983 */ /* 0x000f280000300a00 */
[----:B------:R-:W4:Y:S01]  /*c66a0*/  LDL.LU R17, [R1+0x2c8] ;  /* 0x0002c80001117983 */ /* 0x000f220000300800 */
[----:B0-----:R-:W-:-:S03]  /*c66b0*/  PRMT R0, R22, 0x7773, RZ ;  /* 0x0000777316007816 */ /* 0x001fc600000000ff */
[----:B------:R-:W4:Y:S04]  /*c66c0*/  LDL.LU.64 R2, [R1+0x1c00] ;  /* 0x001c000001027983 */ /* 0x000f280000300a00 */
[----:B------:R-:W4:Y:S04]  /*c66d0*/  LDL.LU.64 R22, [R1+0x1bf0] ;  /* 0x001bf00001167983 */ /* 0x000f280000300a00 */
[----:B------:R0:W-:Y:S01]  /*c66e0*/  @P0 STG.E.U8 desc[UR34][R20.64], R0 ;  /* 0x0000000014000986 */ /* 0x0001e2000c101122 */
[C---:B------:R-:W-:Y:S02]  /*c66f0*/  LOP3.LUT P0, RZ, R15.reuse, 0x20000, RZ, 0xc0, !PT ;  /* 0x000200000fff7812 */ /* 0x040fe4000780c0ff */
[----:B0-----:R-:W-:Y:S01]  /*c6700*/  PRMT R0, R6, 0x7770, RZ ;  /* 0x0000777006007816 */ /* 0x001fe200000000ff */
[----:B------:R-:W4:Y:S10]  /*c6710*/  LDL.LU.64 R20, [R1+0x1be0] ;  /* 0x001be00001147983 */ /* 0x000f340000300a00 */
[----:B---3--:R0:W-:Y:S01]  /*c6720*/  @P0 STG.E.U8 desc[UR34][R18.64], R0 ;  /* 0x0000000012000986 */ /* 0x0081e2000c101122 */
[----:B------:R-:W-:-:S02]  /*c6730*/  LOP3.LUT P0, RZ, R15, 0x10000, RZ, 0xc0, !PT ;  /* 0x000100000fff7812 */ /* 0x000fc4000780c0ff */
[----:B0-----:R-:W-:Y:S01]  /*c6740*/  PRMT R0, R6, 0x7771, RZ ;  /* 0x0000777106007816 */ /* 0x001fe200000000ff */
[----:B------:R-:W3:Y:S10]  /*c6750*/  LDL.LU.64 R18, [R1+0x1bd0] ;  /* 0x001bd00001127983 */ /* 0x000ef40000300a00 */
[----:B--2---:R0:W-:Y:S04]  /*c6760*/  @P0 STG.E.U8 desc[UR34][R28.64], R0 ;  /* 0x000000001c000986 */ /* 0x0041e8000c101122 */
[----:B0-----:R-:W2:Y:S01]  /*c6770*/  LDL.LU.64 R28, [R1+0x3c90] ;  /* 0x003c9000011c7983 */ /* 0x001ea20000300a00 */
[----:B------:R-:W-:-:S02]  /*c6780*/  LOP3.LUT P0, RZ, R15, 0x8000, RZ, 0xc0, !PT ;  /* 0x000080000fff7812 */ /* 0x000fc4000780c0ff */
[----:B------:R-:W-:Y:S02]  /*c6790*/  PRMT R0, R6, 0x7772, RZ ;  /* 0x0000777206007816 */ /* 0x000fe400000000ff */
[C---:B------:R-:W-:Y:S02]  /*c67a0*/  LOP3.LUT P1, RZ, R15.reuse, 0x2, RZ, 0xc0, !PT ;  /* 0x000000020fff7812 */ /* 0x040fe4000782c0ff */
[C---:B------:R-:W-:Y:S02]  /*c67b0*/  LOP3.LUT P2, RZ, R15.reuse, 0x4, RZ, 0xc0, !PT ;  /* 0x000000040fff7812 */ /* 0x040fe4000784c0ff */
[C---:B------:R-:W-:Y:S02]  /*c67c0*/  LOP3.LUT P3, RZ, R15.reuse, 0x8, RZ, 0xc0, !PT ;  /* 0x000000080fff7812 */ /* 0x040fe4000786c0ff */
[C---:B------:R-:W-:Y:S02]  /*c67d0*/  LOP3.LUT P4, RZ, R15.reuse, 0x10, RZ, 0xc0, !PT ;  /* 0x000000100fff7812 */ /* 0x040fe4000788c0ff */
[----:B------:R-:W-:-:S02]  /*c67e0*/  LOP3.LUT P5, RZ, R15, 0x20, RZ, 0xc0, !PT ;  /* 0x000000200fff7812 */ /* 0x000fc400078ac0ff */
[C---:B------:R-:W-:Y:S01]  /*c67f0*/  LOP3.LUT P6, RZ, R15.reuse, 0x40, RZ, 0xc0, !PT ;  /* 0x000000400fff7812 */ /* 0x040fe200078cc0ff */
[----:B--2---:R0:W-:Y:S01]  /*c6800*/  @P0 STG.E.U8 desc[UR34][R28.64], R0 ;  /* 0x000000001c000986 */ /* 0x0041e2000c101122 */
[----:B------:R-:W-:Y:S02]  /*c6810*/  LOP3.LUT P0, RZ, R15, 0x4000, RZ, 0xc0, !PT ;  /* 0x000040000fff7812 */ /* 0x000fe4000780c0ff */
[----:B0-----:R-:W-:-:S11]  /*c6820*/  PRMT R0, R6, 0x7773, RZ ;  /* 0x0000777306007816 */ /* 0x001fd600000000ff */
[----:B----4-:R0:W-:Y:S01]  /*c6830*/  @P0 STG.E.U8 desc[UR34][R10.64], R0 ;  /* 0x000000000a000986 */ /* 0x0101e2000c101122 */
[C---:B------:R-:W-:Y:S02]  /*c6840*/  LOP3.LUT P0, RZ, R15.reuse, 0x2000, RZ, 0xc0, !PT ;  /* 0x000020000fff7812 */ /* 0x040fe4000780c0ff */
[----:B0-----:R-:W-:Y:S01]  /*c6850*/  PRMT R0, R12, 0x7770, RZ ;  /* 0x000077700c007816 */ /* 0x001fe200000000ff */
[----:B------:R-:W2:Y:S10]  /*c6860*/  LDL.LU R10, [R1+0x2044] ;  /* 0x00204400010a7983 */ /* 0x000eb40000300800 */
[----:B------:R0:W-:Y:S01]  /*c6870*/  @P0 STG.E.U8 desc[UR34][R26.64], R0 ;  /* 0x000000001a000986 */ /* 0x0001e2000c101122 */
[----:B------:R-:W-:-:S02]  /*c6880*/  LOP3.LUT P0, RZ, R15, 0x1000, RZ, 0xc0, !PT ;  /* 0x000010000fff7812 */ /* 0x000fc4000780c0ff */
        /* <DEDUP_REMOVED lines=13> */
[----:B------:R-:W4:Y:S04]  /*c6960*/  LDL.LU R21, [R1+0x338] ;  /* 0x0003380001157983 */ /* 0x000f280000300800 */
[----:B------:R-:W2:Y:S04]  /*c6970*/  LDL.LU.64 R8, [R1+0x1bc0] ;  /* 0x001bc00001087983 */ /* 0x000ea80000300a00 */
[----:B------:R-:W2:Y:S04]  /*c6980*/  LDL.LU.64 R24, [R1+0x1bb0] ;  /* 0x001bb00001187983 */ /* 0x000ea80000300a00 */
[----:B---3--:R0:W-:Y:S04]  /*c6990*/  @P6 STG.E.U8 desc[UR34][R18.64], R0 ;  /* 0x0000000012006986 */ /* 0x0081e8000c101122 */
[----:B0-----:R-:W3:Y:S04]  /*c69a0*/  LDL.LU R18, [R1+0x32c] ;  /* 0x00032c0001127983 */ /* 0x001ee80000300800 */
[----:B------:R-:W2:Y:S01]  /*c69b0*/  LDL.LU.64 R12, [R1+0x1ba0] ;  /* 0x001ba000010c7983 */ /* 0x000ea20000300a00 */
[----:B------:R-:W-:-:S02]  /*c69c0*/  LOP3.LUT P0, RZ, R15, 0x800, RZ, 0xc0, !PT ;  /* 0x000008000fff7812 */ /* 0x000fc4000780c0ff */
[C---:B------:R-:W-:Y:S02]  /*c69d0*/  LOP3.LUT P1, RZ, R15.reuse, 0x80, RZ, 0xc0, !PT ;  /* 0x000000800fff7812 */ /* 0x040fe4000782c0ff */
[C---:B------:R-:W-:Y:S02]  /*c69e0*/  LOP3.LUT P2, RZ, R15.reuse, 0x100, RZ, 0xc0, !PT ;  /* 0x000001000fff7812 */ /* 0x040fe4000784c0ff */
[C---:B------:R-:W-:Y:S02]  /*c69f0*/  LOP3.LUT P3, RZ, R15.reuse, 0x200, RZ, 0xc0, !PT ;  /* 0x000002000fff7812 */ /* 0x040fe4000786c0ff */
[----:B------:R-:W-:Y:S01]  /*c6a00*/  LOP3.LUT P4, RZ, R15, 0x400, RZ, 0xc0, !PT ;  /* 0x000004000fff7812 */ /* 0x000fe2000788c0ff */
[----:B--2---:R0:W-:Y:S04]  /*c6a10*/  STL.64 [R1+0x3c88], R12 ;  /* 0x003c880c01007387 */ /* 0x0041e80000100a00 */
[----:B0-----:R-:W2:Y:S04]  /*c6a20*/  LDL.LU.64 R12, [R1+0x1bb8] ;  /* 0x001bb800010c7983 */ /* 0x001ea80000300a00 */
[----:B------:R-:W2:Y:S04]  /*c6a30*/  LDL.LU R27, [R1+0x20ac] ;  /* 0x0020ac00011b7983 */ /* 0x000ea80000300800 */
[----:B------:R-:W2:Y:S04]  /*c6a40*/  LDL.LU R26, [R1+0x20a8] ;  /* 0x0020a800011a7983 */ /* 0x000ea80000300800 */
[----:B------:R-:W2:Y:S04]  /*c6a50*/  LDL.LU R23, [R1+0x20a4] ;  /* 0x0020a40001177983 */ /* 0x000ea80000300800 */
[----:B------:R0:W-:Y:S04]  /*c6a60*/  STL [R1+0x3bb8], R14 ;  /* 0x003bb80e01007387 */ /* 0x0001e80000100800 */
[----:B0-----:R-:W2:Y:S01]  /*c6a70*/  LDL.LU.64 R14, [R1+0x1b70] ;  /* 0x001b7000010e7983 */ /* 0x001ea20000300a00 */
[----:B----4-:R-:W-:-:S02]  /*c6a80*/  PRMT R2, R21, 0x7770, RZ ;  /* 0x0000777015027816 */ /* 0x010fc400000000ff */
[----:B------:R-:W-:-:S03]  /*c6a90*/  PRMT R5, R21, 0x7772, RZ ;  /* 0x0000777215057816 */ /* 0x000fc600000000ff */
[----:B------:R0:W-:Y:S01]  /*c6aa0*/  @P1 STG.E.U8 desc[UR34][R8.64], R2 ;  /* 0x0000000208001986 */ /* 0x0001e2000c101122 */
[C---:B---3--:R-:W-:Y:S02]  /*c6ab0*/  PRMT R4, R18.reuse, 0x7770, RZ ;  /* 0x0000777012047816 */ /* 0x048fe400000000ff */
[C---:B------:R-:W-:Y:S02]  /*c6ac0*/  PRMT R3, R18.reuse, 0x7771, RZ ;  /* 0x0000777112037816 */ /* 0x040fe400000000ff */
[----:B------:R-:W-:Y:S02]  /*c6ad0*/  PRMT R6, R18, 0x7772, RZ ;  /* 0x0000777212067816 */ /* 0x000fe400000000ff */
[----:B0-----:R-:W-:-:S05]  /*c6ae0*/  PRMT R2, R21, 0x7771, RZ ;  /* 0x0000777115027816 */ /* 0x001fca00000000ff */
[----:B------:R0:W-:Y:S02]  /*c6af0*/  @P2 STG.E.U8 desc[UR34][R24.64], R2 ;  /* 0x0000000218002986 */ /* 0x0001e4000c101122 */
[----:B0-----:R-:W-:Y:S02]  /*c6b00*/  PRMT R2, R18, 0x7773, RZ ;  /* 0x0000777312027816 */ /* 0x001fe400000000ff */
[----:B--2---:R-:W-:Y:S04]  /*c6b10*/  @P3 STG.E.U8 desc[UR34][R12.64], R5 ;  /* 0x000000050c003986 */ /* 0x004fe8000c101122 */
[----:B------:R0:W-:Y:S04]  /*c6b20*/  STL.64 [R1+0x3c80], R14 ;  /* 0x003c800e01007387 */ /* 0x0001e80000100a00 */
[----:B0-----:R-:W2:Y:S04]  /*c6b30*/  LDL.LU.64 R14, [R1+0x1b90] ;  /* 0x001b9000010e7983 */ /* 0x001ea80000300a00 */
[----:B------:R-:W3:Y:S04]  /*c6b40*/  LDL.LU R22, [R1+0x20a0] ;  /* 0x0020a00001167983 */ /* 0x000ee80000300800 */
[----:B------:R-:W4:Y:S04]  /*c6b50*/  LDL.LU R19, [R1+0x209c] ;  /* 0x00209c0001137983 */ /* 0x000f280000300800 */
[----:B------:R-:W2:Y:S04]  /*c6b60*/  LDL.LU.64 R28, [R1+0x1b60] ;  /* 0x001b6000011c7983 */ /* 0x000ea80000300a00 */
[----:B------:R-:W2:Y:S04]  /*c6b70*/  LDL.LU.64 R8, [R1+0x1b58] ;  /* 0x001b580001087983 */ /* 0x000ea80000300a00 */
[----:B------:R-:W2:Y:S04]  /*c6b80*/  LDL.LU R20, [R1+0x26c] ;  /* 0x00026c0001147983 */ /* 0x000ea80000300800 */
[----:B------:R-:W2:Y:S04]  /*c6b90*/  LDL R17, [R1+0x2098] ;  /* 0x0020980001117983 */ /* 0x000ea80000100800 */
[----:B------:R-:W2:Y:S04]  /*c6ba0*/  LDL.LU.64 R24, [R1+0x1b50] ;  /* 0x001b500001187983 */ /* 0x000ea80000300a00 */
[----:B------:R-:W2:Y:S04]  /*c6bb0*/  LDL.LU R18, [R1+0x2054] ;  /* 0x0020540001127983 */ /* 0x000ea80000300800 */
[----:B------:R-:W2:Y:S01]  /*c6bc0*/  LDL.LU.64 R12, [R1+0x3c88] ;  /* 0x003c8800010c7983 */ /* 0x000ea20000300a00 */
[----:B------:R-:W-:Y:S01]  /*c6bd0*/  VIADD R0, R10, 0x5c ;  /* 0x0000005c0a007836 */ /* 0x000fe20000000000 */
[----:B------:R-:W-:-:S04]  /*c6be0*/  LOP3.LUT P5, RZ, R16, 0x100, RZ, 0xc0, !PT ;  /* 0x0000010010ff7812 */ /* 0x000fc800078ac0ff */
[----:B------:R-:W-:Y:S01]  /*c6bf0*/  ISETP.GE.AND P1, PT, R0, UR27, PT ;  /* 0x0000001b00007c0c */ /* 0x000fe2000bf26270 */
[----:B------:R-:W-:Y:S01]  /*c6c00*/  VIADD R0, R10, 0x5d ;  /* 0x0000005d0a007836 */ /* 0x000fe20000000000 */
[----:B------:R-:W0:Y:S04]  /*c6c10*/  LDCU.64 UR26, c[0x0][0x398] ;  /* 0x00007300ff1a77ac */ /* 0x000e280008000a00 */
[----:B------:R-:W-:Y:S02]  /*c6c20*/  ISETP.GE.AND P2, PT, R0, UR29, PT ;  /* 0x0000001d00007c0c */ /* 0x000fe4000bf46270 */
[----:B------:R-:W-:Y:S01]  /*c6c30*/  PRMT R0, R21, 0x7773, RZ ;  /* 0x0000777315007816 */ /* 0x000fe200000000ff */
[----:B------:R-:W1:Y:S04]  /*c6c40*/  LDCU.64 UR28, c[0x0][0x398] ;  /* 0x00007300ff1c77ac */ /* 0x000e680008000a00 */
[----:B--2---:R2:W-:Y:S04]  /*c6c50*/  @P4 STG.E.U8 desc[UR34][R12.64], R0 ;  /* 0x000000000c004986 */ /* 0x0045e8000c101122 */
[----:B------:R0:W-:Y:S04]  /*c6c60*/  @P5 STG.E.U8 desc[UR34][R14.64], R4 ;  /* 0x000000040e005986 */ /* 0x0001e8000c101122 */
[----:B--2---:R-:W2:Y:S04]  /*c6c70*/  LDL.LU R13, [R1+0x20b0] ;  /* 0x0020b000010d7983 */ /* 0x004ea80000300800 */
[----:B0-----:R-:W2:Y:S04]  /*c6c80*/  LDL.LU.64 R14, [R1+0x3c80] ;  /* 0x003c8000010e7983 */ /* 0x001ea80000300a00 */
[----:B------:R-:W2:Y:S01]  /*c6c90*/  LDL.LU.64 R4, [R1+0x1b80] ;  /* 0x001b800001047983 */ /* 0x000ea20000300a00 */
[----:B------:R-:W-:-:S02]  /*c6ca0*/  LOP3.LUT P6, RZ, R16, 0x200, RZ, 0xc0, !PT ;  /* 0x0000020010ff7812 */ /* 0x000fc400078cc0ff */
[----:B------:R-:W-:Y:S02]  /*c6cb0*/  ISETP.LT.AND P3, PT, R27, UR24, !P0 ;  /* 0x000000181b007c0c */ /* 0x000fe4000c761270 */
[----:B------:R-:W-:Y:S02]  /*c6cc0*/  ISETP.LT.AND P4, PT, R26, UR26, !P0 ;  /* 0x0000001a1a007c0c */ /* 0x000fe4000c781270 */
[----:B-1----:R-:W-:Y:S01]  /*c6cd0*/  ISETP.LT.AND P5, PT, R23, UR28, !P0 ;  /* 0x0000001c17007c0c */ /* 0x002fe2000c7a1270 */
[----:B------:R-:W-:Y:S01]  /*c6ce0*/  VIADD R0, R10, 0x57 ;  /* 0x000000570a007836 */ /* 0x000fe20000000000 */
[----:B------:R-:W4:Y:S01]  /*c6cf0*/  LDL.LU R7, [R1+0x2cc] ;  /* 0x0002cc0001077983 */ /* 0x000f220000300800 */
[----:B------:R-:W0:Y:S01]  /*c6d00*/  LDCU UR24, c[0x0][0x398] ;  /* 0x00007300ff1877ac */ /* 0x000e220008000800 */
[----:B------:R-:W1:Y:S01]  /*c6d10*/  LDCU UR26, c[0x0][0x398] ;  /* 0x00007300ff1a77ac */ /* 0x000e620008000800 */
[----:B------:R-:W0:Y:S02]  /*c6d20*/  LDCU UR28, c[0x0][0x398] ;  /* 0x00007300ff1c77ac */ /* 0x000e240008000800 */
[----:B--2---:R2:W-:Y:S01]  /*c6d30*/  @P6 STG.E.U8 desc[UR34][R4.64], R3 ;  /* 0x0000000304006986 */ /* 0x0045e2000c101122 */
[----:B---3--:R-:W-:-:S03]  /*c6d40*/  ISETP.LT.AND P6, PT, R22, UR30, !P0 ;  /* 0x0000001e16007c0c */ /* 0x008fc6000c7c1270 */
[----:B------:R3:W-:Y:S04]  /*c6d50*/  @P3 STG.E.U8 desc[UR34][R14.64], R6 ;  /* 0x000000060e003986 */ /* 0x0007e8000c101122 */
[----:B------:R0:W-:Y:S01]  /*c6d60*/  @P4 STG.E.U8 desc[UR34][R28.64], R2 ;  /* 0x000000021c004986 */ /* 0x0001e2000c101122 */
[----:B------:R-:W-:Y:S02]  /*c6d70*/  ISETP.GE.AND P3, PT, R0, UR41, PT ;  /* 0x0000002900007c0c */ /* 0x000fe4000bf66270 */
[C---:B------:R-:W-:Y:S01]  /*c6d80*/  PRMT R0, R20.reuse, 0x7771, RZ ;  /* 0x0000777114007816 */ /* 0x040fe200000000ff */
[----:B------:R-:W1:Y:S01]  /*c6d90*/  LDCU.64 UR40, c[0x0][0x398] ;  /* 0x00007300ff2877ac */ /* 0x000e620008000a00 */
[----:B------:R-:W1:Y:S01]  /*c6da0*/  LDCU UR30, c[0x0][0x398] ;  /* 0x00007300ff1e77ac */ /* 0x000e620008000800 */
[----:B--2---:R-:W2:Y:S04]  /*c6db0*/  LDL.LU.64 R4, [R1+0x1b40] ;  /* 0x001b400001047983 */ /* 0x004ea80000300a00 */
[----:B---3--:R-:W3:Y:S04]  /*c6dc0*/  LDL.LU.64 R14, [R1+0x1b20] ;  /* 0x001b2000010e7983 */ /* 0x008ee80000300a00 */
[----:B0-----:R-:W2:Y:S01]  /*c6dd0*/  LDL.LU.64 R28, [R1+0x1b10] ;  /* 0x001b1000011c7983 */ /* 0x001ea20000300a00 */
[----:B------:R-:W-:-:S05]  /*c6de0*/  PRMT R2, R20, 0x7770, RZ ;  /* 0x0000777014027816 */ /* 0x000fca00000000ff */
[----:B------:R0:W-:Y:S04]  /*c6df0*/  @P5 STG.E.U8 desc[UR34][R8.64], R2 ;  /* 0x0000000208005986 */ /* 0x0001e8000c101122 */
[----:B------:R1:W-:Y:S04]  /*c6e00*/  @P6 STG.E.U8 desc[UR34][R24.64], R0 ;  /* 0x0000000018006986 */ /* 0x0003e8000c101122 */
[----:B0-----:R-:W2:Y:S04]  /*c6e10*/  LDL.LU.64 R8, [R1+0x1b00] ;  /* 0x001b000001087983 */ /* 0x001ea80000300a00 */
[----:B-1----:R-:W2:Y:S01]  /*c6e20*/  LDL.LU.64 R24, [R1+0x1af0] ;  /* 0x001af00001187983 */ /* 0x002ea20000300a00 */
[----:B------:R-:W-:-:S03]  /*c6e30*/  VIADD R0, R10, 0x58 ;  /* 0x000000580a007836 */ /* 0x000fc60000000000 */
[----:B------:R0:W-:Y:S04]  /*c6e40*/  STL [R1+0x3c78], R10 ;  /* 0x003c780a01007387 */ /* 0x0001e80000100800 */
[----:B0-----:R-:W2:Y:S01]  /*c6e50*/  LDL.LU.64 R10, [R1+0x1b48] ;  /* 0x001b4800010a7983 */ /* 0x001ea20000300a00 */
[----:B----4-:R-:W-:Y:S02]  /*c6e60*/  ISETP.LT.AND P4, PT, R19, UR32, !P0 ;  /* 0x0000002013007c0c */ /* 0x010fe4000c781270 */
[C---:B------:R-:W-:Y:S02]  /*c6e70*/  PRMT R3, R20.reuse, 0x7772, RZ ;  /* 0x0000777214037816 */ /* 0x040fe400000000ff */
[----:B------:R-:W-:Y:S02]  /*c6e80*/  PRMT R2, R20, 0x7773, RZ ;  /* 0x0000777314027816 */ /* 0x000fe400000000ff */
[----:B------:R-:W-:Y:S01]  /*c6e90*/  ISETP.GE.AND P5, PT, R0, UR23, PT ;  /* 0x0000001700007c0c */ /* 0x000fe2000bfa6270 */
[----:B------:R-:W4:Y:S04]  /*c6ea0*/  LDL.LU R20, [R1+0x33c] ;  /* 0x00033c0001147983 */ /* 0x000f280000300800 */
[----:B------:R0:W-:Y:S01]  /*c6eb0*/  STL [R1+0x3c7c], R13 ;  /* 0x003c7c0d01007387 */ /* 0x0001e20000100800 */
[----:B------:R-:W-:Y:S01]  /*c6ec0*/  ISETP.LT.AND P0, PT, R17, UR36, !P0 ;  /* 0x0000002411007c0c */ /* 0x000fe2000c701270 */
[----:B------:R-:W1:Y:S01]  /*c6ed0*/  LDCU.64 UR22, c[0x0][0x398] ;  /* 0x00007300ff1677ac */ /* 0x000e620008000a00 */
[----:B------:R-:W-:-:S02]  /*c6ee0*/  ISETP.LT.AND P6, PT, R18, UR38, !P3 ;  /* 0x0000002612007c0c */ /* 0x000fc4000dfc1270 */
[----:B------:R-:W-:Y:S01]  /*c6ef0*/  PRMT R0, R7, 0x7770, RZ ;  /* 0x0000777007007816 */ /* 0x000fe200000000ff */
[----:B------:R-:W0:Y:S01]  /*c6f00*/  LDCU UR32, c[0x0][0x398] ;  /* 0x00007300ff2077ac */ /* 0x000e220008000800 */
[----:B--2---:R2:W-:Y:S01]  /*c6f10*/  @P4 STG.E.U8 desc[UR34][R10.64], R3 ;  /* 0x000000030a004986 */ /* 0x0045e2000c101122 */
[----:B------:R-:W-:-:S03]  /*c6f20*/  ISETP.LT.AND P4, PT, R13, UR40, !P3 ;  /* 0x000000280d007c0c */ /* 0x000fc6000df81270 */
[----:B0-----:R-:W4:Y:S04]  /*c6f30*/  LDL.LU.64 R12, [R1+0x1af8] ;  /* 0x001af800010c7983 */ /* 0x001f280000300a00 */
[----:B------:R0:W-:Y:S01]  /*c6f40*/  @P0 STG.E.U8 desc[UR34][R4.64], R2 ;  /* 0x0000000204000986 */ /* 0x0001e2000c101122 */
[----:B------:R-:W-:-:S03]  /*c6f50*/  ISETP.LT.AND P0, PT, R27, UR42, !P3 ;  /* 0x0000002a1b007c0c */ /* 0x000fc6000df01270 */
[----:B---3--:R3:W-:Y:S01]  /*c6f60*/  @P6 STG.E.U8 desc[UR34][R14.64], R0 ;  /* 0x000000000e006986 */ /* 0x0087e2000c101122 */
[----:B------:R-:W-:Y:S02]  /*c6f70*/  ISETP.LT.AND P6, PT, R26, UR44, !P3 ;  /* 0x0000002c1a007c0c */ /* 0x000fe4000dfc1270 */
[----:B--2---:R-:W-:Y:S01]  /*c6f80*/  PRMT R3, R7, 0x7771, RZ ;  /* 0x0000777107037816 */ /* 0x004fe200000000ff */
[----:B------:R-:W2:Y:S04]  /*c6f90*/  LDL.LU.64 R10, [R1+0x1ae0] ;  /* 0x001ae000010a7983 */ /* 0x000ea80000300a00 */
[----:B------:R4:W-:Y:S01]  /*c6fa0*/  @P4 STG.E.U8 desc[UR34][R28.64], R3 ;  /* 0x000000031c004986 */ /* 0x0009e2000c101122 */
[----:B-1----:R-:W-:Y:S02]  /*c6fb0*/  ISETP.LT.AND P4, PT, R23, UR22, !P3 ;  /* 0x0000001617007c0c */ /* 0x002fe4000df81270 */
[----:B0-----:R-:W-:-:S02]  /*c6fc0*/  PRMT R2, R7, 0x7772, RZ ;  /* 0x0000777207027816 */ /* 0x001fc400000000ff */
[----:B---3--:R-:W-:Y:S01]  /*c6fd0*/  PRMT R0, R7, 0x7773, RZ ;  /* 0x0000777307007816 */ /* 0x008fe200000000ff */
[----:B------:R-:W3:Y:S04]  /*c6fe0*/  LDL.LU.64 R14, [R1+0x1ad0] ;  /* 0x001ad000010e7983 */ /* 0x000ee80000300a00 */
[----:B------:R-:W2:Y:S01]  /*c6ff0*/  LDL.LU R21, [R1+0x3c0] ;  /* 0x0003c00001157983 */ /* 0x000ea20000300800 */
[----:B----4-:R-:W-:-:S03]  /*c7000*/  PRMT R4, R20, 0x7770, RZ ;  /* 0x0000777014047816 */ /* 0x010fc600000000ff */
[----:B------:R0:W-:Y:S04]  /*c7010*/  @P0 STG.E.U8 desc[UR34][R8.64], R2 ;  /* 0x0000000208000986 */ /* 0x0001e8000c101122 */
[----:B------:R1:W-:Y:S01]  /*c7020*/  @P6 STG.E.U8 desc[UR34][R24.64], R0 ;  /* 0x0000000018006986 */ /* 0x0003e2000c101122 */
[----:B------:R-:W4:Y:S03]  /*c7030*/  LDCU UR22, c[0x0][0x398] ;  /* 0x00007300ff1677ac */ /* 0x000f260008000800 */
[----:B------:R-:W4:Y:S01]  /*c7040*/  LDL.LU.64 R28, [R1+0x1ab0] ;  /* 0x001ab000011c7983 */ /* 0x000f220000300a00 */
[----:B------:R-:W-:-:S03]  /*c7050*/  PRMT R3, R20, 0x7771, RZ ;  /* 0x0000777114037816 */ /* 0x000fc600000000ff */
[----:B0-----:R-:W4:Y:S04]  /*c7060*/  LDL.LU.64 R8, [R1+0x1aa0] ;  /* 0x001aa00001087983 */ /* 0x001f280000300a00 */
[----:B------:R-:W4:Y:S01]  /*c7070*/  LDL.LU.64 R6, [R1+0x1a90] ;  /* 0x001a900001067983 */ /* 0x000f220000300a00 */
[C---:B------:R-:W-:Y:S02]  /*c7080*/  PRMT R2, R20.reuse, 0x7772, RZ ;  /* 0x0000777214027816 */ /* 0x040fe400000000ff */
[----:B-1----:R-:W-:Y:S01]  /*c7090*/  PRMT R0, R20, 0x7773, RZ ;  /* 0x0000777314007816 */ /* 0x002fe200000000ff */
[----:B------:R-:W4:Y:S04]  /*c70a0*/  LDL.LU.64 R24, [R1+0x1a80] ;  /* 0x001a800001187983 */ /* 0x000f280000300a00 */
[----:B------:R-:W4:Y:S04]  /*c70b0*/  LDL.LU R20, [R1+0x2b0] ;  /* 0x0002b00001147983 */ /* 0x000f280000300800 */
[----:B------:R0:W-:Y:S04]  /*c70c0*/  @P4 STG.E.U8 desc[UR34][R12.64], R4 ;  /* 0x000000040c004986 */ /* 0x0001e8000c101122 */
[----:B0-----:R-:W4:Y:S04]  /*c70d0*/  LDL.LU R13, [R1+0x3c7c] ;  /* 0x003c7c00010d7983 */ /* 0x001f280000300800 */
[----:B------:R-:W4:Y:S01]  /*c70e0*/  LDL.LU.64 R4, [R1+0x1ac0] ;  /* 0x001ac00001047983 */ /* 0x000f220000300a00 */
[----:B------:R-:W-:-:S02]  /*c70f0*/  ISETP.LT.AND P0, PT, R22, UR4, !P3 ;  /* 0x0000000416007c0c */ /* 0x000fc4000df01270 */
[----:B------:R-:W-:Y:S02]  /*c7100*/  ISETP.LT.AND P6, PT, R19, UR24, !P3 ;  /* 0x0000001813007c0c */ /* 0x000fe4000dfc1270 */
[----:B------:R-:W-:Y:S01]  /*c7110*/  ISETP.LT.AND P3, PT, R17, UR26, !P3 ;  /* 0x0000001a11007c0c */ /* 0x000fe2000df61270 */
[----:B------:R-:W0:Y:S01]  /*c7120*/  LDCU UR4, c[0x0][0x398] ;  /* 0x00007300ff0477ac */ /* 0x000e220008000800 */
[----:B------:R-:W-:Y:S01]  /*c7130*/  ISETP.LT.AND P4, PT, R18, UR28, !P5 ;  /* 0x0000001c12007c0c */ /* 0x000fe2000ef81270 */
[----:B------:R-:W1:Y:S01]  /*c7140*/  LDCU UR24, c[0x0][0x398] ;  /* 0x00007300ff1877ac */ /* 0x000e620008000800 */
[----:B------:R-:W0:Y:S01]  /*c7150*/  LDCU UR26, c[0x0][0x398] ;  /* 0x00007300ff1a77ac */ /* 0x000e220008000800 */
[----:B------:R-:W0:Y:S04]  /*c7160*/  LDCU UR28, c[0x0][0x398] ;  /* 0x00007300ff1c77ac */ /* 0x000e280008000800 */
[----:B--2---:R2:W-:Y:S04]  /*c7170*/  @P0 STG.E.U8 desc[UR34][R10.64], R3 ;  /* 0x000000030a000986 */ /* 0x0045e8000c101122 */
[----:B---3--:R3:W-:Y:S01]  /*c7180*/  @P6 STG.E.U8 desc[UR34][R14.64], R2 ;  /* 0x000000020e006986 */ /* 0x0087e2000c101122 */
[----:B------:R-:W-:Y:S01]  /*c7190*/  ISETP.LT.AND P6, PT, R27, UR32, !P5 ;  /* 0x000000201b007c0c */ /* 0x000fe2000efc1270 */
[----:B------:R-:W0:Y:S02]  /*c71a0*/  LDCU UR32, c[0x0][0x398] ;  /* 0x00007300ff2077ac */ /* 0x000e240008000800 */
[----:B--2---:R-:W2:Y:S04]  /*c71b0*/  LDL.LU R10, [R1+0x3c78] ;  /* 0x003c7800010a7983 */ /* 0x004ea80000300800 */
[----:B---3--:R-:W3:Y:S04]  /*c71c0*/  LDL.LU.64 R14, [R1+0x1a78] ;  /* 0x001a7800010e7983 */ /* 0x008ee80000300a00 */
[----:B------:R0:W-:Y:S04]  /*c71d0*/  STL.64 [R1+0x3c70], R26 ;  /* 0x003c701a01007387 */ /* 0x0001e80000100a00 */
[----:B----4-:R4:W-:Y:S01]  /*c71e0*/  @P3 STG.E.U8 desc[UR34][R4.64], R0 ;  /* 0x0000000004003986 */ /* 0x0109e2000c101122 */
[----:B------:R-:W-:-:S03]  /*c71f0*/  ISETP.LT.AND P3, PT, R26, UR22, !P5 ;  /* 0x000000161a007c0c */ /* 0x000fc6000ef61270 */
[----:B0-----:R-:W3:Y:S01]  /*c7200*/  LDL.LU.64 R26, [R1+0x1a70] ;  /* 0x001a7000011a7983 */ /* 0x001ee20000300a00 */
[----:B------:R-:W-:Y:S02]  /*c7210*/  ISETP.LT.AND P0, PT, R13, UR30, !P5 ;  /* 0x0000001e0d007c0c */ /* 0x000fe4000ef01270 */
[C---:B------:R-:W-:Y:S01]  /*c7220*/  PRMT R2, R21.reuse, 0x7770, RZ ;  /* 0x0000777015027816 */ /* 0x040fe200000000ff */
[----:B------:R-:W0:Y:S01]  /*c7230*/  LDCU UR22, c[0x0][0x398] ;  /* 0x00007300ff1677ac */ /* 0x000e220008000800 */
[----:B------:R-:W0:Y:S01]  /*c7240*/  LDCU UR30, c[0x0][0x398] ;  /* 0x00007300ff1e77ac */ /* 0x000e220008000800 */
[----:B----4-:R-:W-:Y:S02]  /*c7250*/  PRMT R0, R21, 0x7771, RZ ;  /* 0x0000777115007816 */ /* 0x010fe400000000ff */
[----:B------:R4:W-:Y:S01]  /*c7260*/  @P4 STG.E.U8 desc[UR34][R28.64], R2 ;  /* 0x000000021c004986 */ /* 0x0009e2000c101122 */
[----:B------:R-:W-:-:S03]  /*c7270*/  ISETP.LT.AND P4, PT, R23, UR4, !P5 ;  /* 0x0000000417007c0c */ /* 0x000fc6000ef81270 */
[----:B------:R-:W3:Y:S04]  /*c7280*/  LDL.LU.64 R4, [R1+0x1a60] ;  /* 0x001a600001047983 */ /* 0x000ee80000300a00 */
[----:B------:R0:W-:Y:S04]  /*c7290*/  @P0 STG.E.U8 desc[UR34][R8.64], R0 ;  /* 0x0000000008000986 */ /* 0x0001e8000c101122 */
[----:B------:R-:W3:Y:S01]  /*c72a0*/  LDL.LU R12, [R1+0x310] ;  /* 0x00031000010c7983 */ /* 0x000ee20000300800 */
[----:B------:R-:W2:Y:S01]  /*c72b0*/  LDCU UR4, c[0x0][0x398] ;  /* 0x00007300ff0477ac */ /* 0x000ea20008000800 */
[----:B----4-:R-:W-:-:S02]  /*c72c0*/  PRMT R2, R21, 0x7772, RZ ;  /* 0x0000777215027816 */ /* 0x010fc400000000ff */
[----:B------:R-:W4:Y:S04]  /*c72d0*/  LDL.LU.64 R28, [R1+0x1a68] ;  /* 0x001a6800011c7983 */ /* 0x000f280000300a00 */
[----:B0-----:R-:W4:Y:S01]  /*c72e0*/  LDL.LU.64 R8, [R1+0x1a40] ;  /* 0x001a400001087983 */ /* 0x001f220000300a00 */
[----:B------:R-:W-:-:S03]  /*c72f0*/  PRMT R0, R21, 0x7773, RZ ;  /* 0x0000777315007816 */ /* 0x000fc600000000ff */
[----:B------:R0:W-:Y:S04]  /*c7300*/  @P6 STG.E.U8 desc[UR34][R6.64], R2 ;  /* 0x0000000206006986 */ /* 0x0001e8000c101122 */
[----:B------:R2:W-:Y:S01]  /*c7310*/  @P3 STG.E.U8 desc[UR34][R24.64], R0 ;  /* 0x0000000018003986 */ /* 0x0005e2000c101122 */
[----:B-1----:R-:W-:Y:S02]  /*c7320*/  ISETP.LT.AND P3, PT, R22, UR24, !P5 ;  /* 0x0000001816007c0c */ /* 0x002fe4000ef61270 */
[----:B0-----:R-:W-:Y:S01]  /*c7330*/  PRMT R2, R20, 0x7770, RZ ;  /* 0x0000777014027816 */ /* 0x001fe200000000ff */
[----:B--2---:R-:W2:Y:S04]  /*c7340*/  LDL.LU.64 R24, [R1+0x1a30] ;  /* 0x001a300001187983 */ /* 0x004ea80000300a00 */
[----:B------:R-:W2:Y:S01]  /*c7350*/  LDL.LU.64 R6, [R1+0x1a20] ;  /* 0x001a200001067983 */ /* 0x000ea20000300a00 */
[----:B------:R-:W-:Y:S01]  /*c7360*/  VIADD R0, R10, 0x59 ;  /* 0x000000590a007836 */ /* 0x000fe20000000000 */
[----:B------:R-:W-:-:S02]  /*c7370*/  ISETP.LT.AND P6, PT, R19, UR26, !P5 ;  /* 0x0000001a13007c0c */ /* 0x000fc4000efc1270 */
[----:B---3--:R0:W-:Y:S01]  /*c7380*/  @P4 STG.E.U8 desc[UR34][R14.64], R2 ;  /* 0x000000020e004986 */ /* 0x0081e2000c101122 */
[----:B------:R-:W-:Y:S01]  /*c7390*/  VIADD R3, R10, 0x5a ;  /* 0x0000005a0a037836 */ /* 0x000fe20000000000 */
[----:B------:R-:W1:Y:S01]  /*c73a0*/  LDCU UR24, c[0x0][0x398] ;  /* 0x00007300ff1877ac */ /* 0x000e620008000800 */
[----:B------:R-:W-:Y:S01]  /*c73b0*/  ISETP.GE.AND P0, PT, R0, UR21, PT ;  /* 0x0000001500007c0c */ /* 0x000fe2000bf06270 */
[----:B------:R-:W3:Y:S01]  /*c73c0*/  LDCU UR26, c[0x0][0x398] ;  /* 0x00007300ff1a77ac */ /* 0x000ee20008000800 */
[----:B0-----:R-:W-:Y:S01]  /*c73d0*/  PRMT R2, R20, 0x7771, RZ ;  /* 0x0000777114027816 */ /* 0x001fe200000000ff */
[----:B------:R-:W3:Y:S04]  /*c73e0*/  LDL.LU.64 R14, [R1+0x1a28] ;  /* 0x001a2800010e7983 */ /* 0x000ee80000300a00 */
[----:B------:R-:W3:Y:S01]  /*c73f0*/  LDL.LU R21, [R1+0x3b0] ;  /* 0x0003b00001157983 */ /* 0x000ee20000300800 */
[----:B------:R-:W-:-:S02]  /*c7400*/  ISETP.LT.AND P5, PT, R17, UR28, !P5 ;  /* 0x0000001c11007c0c */ /* 0x000fc4000efa1270 */
[----:B------:R-:W-:Y:S02]  /*c7410*/  ISETP.LT.AND P4, PT, R18, UR22, !P0 ;  /* 0x0000001612007c0c */ /* 0x000fe4000c781270 */
[C---:B------:R-:W-:Y:S01]  /*c7420*/  PRMT R0, R20.reuse, 0x7772, RZ ;  /* 0x0000777214007816 */ /* 0x040fe200000000ff */
[----:B------:R-:W0:Y:S01]  /*c7430*/  LDCU UR21, c[0x0][0x398] ;  /* 0x00007300ff1577ac */ /* 0x000e220008000800 */
[----:B------:R-:W0:Y:S01]  /*c7440*/  LDCU UR22, c[0x0][0x398] ;  /* 0x00007300ff1677ac */ /* 0x000e220008000800 */
[----:B------:R-:W0:Y:S01]  /*c7450*/  LDCU UR28, c[0x0][0x398] ;  /* 0x00007300ff1c77ac */ /* 0x000e220008000800 */
[----:B------:R0:W-:Y:S04]  /*c7460*/  @P3 STG.E.U8 desc[UR34][R26.64], R2 ;  /* 0x000000021a003986 */ /* 0x0001e8000c101122 */
[----:B0-----:R-:W3:Y:S04]  /*c7470*/  LDL.LU.64 R26, [R1+0x3c70] ;  /* 0x003c7000011a7983 */ /* 0x001ee80000300a00 */
[----:B------:R0:W-:Y:S01]  /*c7480*/  @P6 STG.E.U8 desc[UR34][R4.64], R0 ;  /* 0x0000000004006986 */ /* 0x0001e2000c101122 */
[----:B------:R-:W-:-:S02]  /*c7490*/  PRMT R2, R20, 0x7773, RZ ;  /* 0x0000777314027816 */ /* 0x000fc400000000ff */
[----:B------:R-:W-:Y:S01]  /*c74a0*/  ISETP.LT.AND P6, PT, R13, UR30, !P0 ;  /* 0x0000001e0d007c0c */ /* 0x000fe2000c7c1270 */
[----:B------:R-:W1:Y:S01]  /*c74b0*/  LDCU UR30, c[0x0][0x398] ;  /* 0x00007300ff1e77ac */ /* 0x000e620008000800 */
[C---:B0-----:R-:W-:Y:S01]  /*c74c0*/  PRMT R0, R12.reuse, 0x7770, RZ ;  /* 0x000077700c007816 */ /* 0x041fe200000000ff */
[----:B----4-:R0:W-:Y:S04]  /*c74d0*/  @P5 STG.E.U8 desc[UR34][R28.64], R2 ;  /* 0x000000021c005986 */ /* 0x0101e8000c101122 */
[----:B------:R4:W-:Y:S01]  /*c74e0*/  @P4 STG.E.U8 desc[UR34][R8.64], R0 ;  /* 0x0000000008004986 */ /* 0x0009e2000c101122 */
[----:B0-----:R-:W-:-:S03]  /*c74f0*/  PRMT R2, R12, 0x7771, RZ ;  /* 0x000077710c027816 */ /* 0x001fc600000000ff */
[----:B------:R-:W3:Y:S04]  /*c7500*/  LDL.LU.64 R28, [R1+0x1a00] ;  /* 0x001a0000011c7983 */ /* 0x000ee80000300a00 */
[----:B----4-:R-:W4:Y:S04]  /*c7510*/  LDL.LU.64 R8, [R1+0x19e0] ;  /* 0x0019e00001087983 */ /* 0x010f280000300a00 */
[----:B------:R-:W4:Y:S01]  /*c7520*/  LDL.LU R20, [R1+0x3c4] ;  /* 0x0003c40001147983 */ /* 0x000f220000300800 */
[----:B------:R-:W-:-:S03]  /*c7530*/  PRMT R0, R12, 0x7772, RZ ;  /* 0x000077720c007816 */ /* 0x000fc600000000ff */
[----:B--2---:R0:W-:Y:S04]  /*c7540*/  @P6 STG.E.U8 desc[UR34][R24.64], R2 ;  /* 0x0000000218006986 */ /* 0x0041e8000c101122 */
[----:B------:R-:W2:Y:S01]  /*c7550*/  LDL.LU.64 R4, [R1+0x19f0] ;  /* 0x0019f00001047983 */ /* 0x000ea20000300a00 */
[----:B0-----:R-:W-:-:S03]  /*c7560*/  PRMT R2, R12, 0x7773, RZ ;  /* 0x000077730c027816 */ /* 0x001fc600000000ff */
[----:B------:R-:W2:Y:S01]  /*c7570*/  LDL.LU.64 R24, [R1+0x19d0] ;  /* 0x0019d00001187983 */ /* 0x000ea20000300a00 */
[----:B---3--:R-:W-:Y:S02]  /*c7580*/  ISETP.LT.AND P3, PT, R27, UR4, !P0 ;  /* 0x000000041b007c0c */ /* 0x008fe4000c761270 */
[----:B------:R-:W-:Y:S02]  /*c7590*/  ISETP.LT.AND P4, PT, R26, UR32, !P0 ;  /* 0x000000201a007c0c */ /* 0x000fe4000c781270 */
[----:B-1----:R-:W-:Y:S01]  /*c75a0*/  ISETP.LT.AND P5, PT, R23, UR24, !P0 ;  /* 0x0000001817007c0c */ /* 0x002fe2000c7a1270 */
[----:B------:R-:W0:Y:S01]  /*c75b0*/  LDCU UR4, c[0x0][0x398] ;  /* 0x00007300ff0477ac */ /* 0x000e220008000800 */
[----:B------:R-:W-:Y:S01]  /*c75c0*/  ISETP.LT.AND P6, PT, R19, UR22, !P0 ;  /* 0x0000001613007c0c */ /* 0x000fe2000c7c1270 */
[----:B------:R-:W1:Y:S01]  /*c75d0*/  LDCU UR24, c[0x0][0x398] ;  /* 0x00007300ff1877ac */ /* 0x000e620008000800 */
[----:B------:R-:W3:Y:S05]  /*c75e0*/  LDCU UR22, c[0x0][0x398] ;  /* 0x00007300ff1677ac */ /* 0x000eea0008000800 */
[----:B------:R0:W-:Y:S04]  /*c75f0*/  @P3 STG.E.U8 desc[UR34][R6.64], R0 ;  /* 0x0000000006003986 */ /* 0x0001e8000c101122 */
[----:B------:R1:W-:Y:S01]  /*c7600*/  @P4 STG.E.U8 desc[UR34][R14.64], R2 ;  /* 0x000000020e004986 */ /* 0x0003e2000c101122 */
[----:B------:R-:W-:-:S03]  /*c7610*/  ISETP.GE.AND P4, PT, R3, UR17, PT ;  /* 0x0000001103007c0c */ /* 0x000fc6000bf86270 */
[----:B0-----:R-:W2:Y:S04]  /*c7620*/  LDL.LU.64 R6, [R1+0x19c0] ;  /* 0x0019c00001067983 */ /* 0x001ea80000300a00 */
[----:B-1----:R-:W2:Y:S04]  /*c7630*/  LDL.LU.64 R14, [R1+0x19b0] ;  /* 0x0019b000010e7983 */ /* 0x002ea80000300a00 */
[----:B------:R-:W2:Y:S01]  /*c7640*/  LDL.LU.64 R2, [R1+0x1a10] ;  /* 0x001a100001027983 */ /* 0x000ea20000300a00 */
[----:B------:R-:W-:Y:S02]  /*c7650*/  ISETP.LT.AND P3, PT, R22, UR21, !P0 ;  /* 0x0000001516007c0c */ /* 0x000fe4000c761270 */
[----:B------:R-:W-:-:S02]  /*c7660*/  PRMT R0, R21, 0x7770, RZ ;  /* 0x0000777015007816 */ /* 0x000fc400000000ff */
[----:B------:R-:W-:Y:S01]  /*c7670*/  ISETP.LT.AND P0, PT, R17, UR26, !P0 ;  /* 0x0000001a11007c0c */ /* 0x000fe2000c701270 */
[----:B------:R-:W3:Y:S01]  /*c7680*/  LDL.LU R12, [R1+0x2b4] ;  /* 0x0002b400010c7983 */ /* 0x000ee20000300800 */
[----:B------:R-:W0:Y:S01]  /*c7690*/  LDCU UR21, c[0x0][0x398] ;  /* 0x00007300ff1577ac */ /* 0x000e220008000800 */
[----:B------:R-:W1:Y:S01]  /*c76a0*/  LDCU UR17, c[0x0][0x398] ;  /* 0x00007300ff1177ac */ /* 0x000e620008000800 */
[----:B------:R-:W0:Y:S01]  /*c76b0*/  LDCU UR26, c[0x0][0x398] ;  /* 0x00007300ff1a77ac */ /* 0x000e220008000800 */
[----:B--2---:R2:W-:Y:S01]  /*c76c0*/  @P5 STG.E.U8 desc[UR34][R2.64], R0 ;  /* 0x0000000002005986 */ /* 0x0045e2000c101122 */
[----:B------:R-:W-:Y:S01]  /*c76d0*/  ISETP.LT.AND P5, PT, R18, UR4, !P4 ;  /* 0x0000000412007c0c */ /* 0x000fe2000e7a1270 */
[----:B------:R-:W0:Y:S01]  /*c76e0*/  LDCU UR4, c[0x0][0x398] ;  /* 0x00007300ff0477ac */ /* 0x000e220008000800 */
[C---:B--2---:R-:W-:Y:S02]  /*c76f0*/  PRMT R2, R21.reuse, 0x7771, RZ ;  /* 0x0000777115027816 */ /* 0x044fe400000000ff */
[----:B------:R-:W-:-:S03]  /*c7700*/  PRMT R0, R21, 0x7772, RZ ;  /* 0x0000777215007816 */ /* 0x000fc600000000ff */
[----:B------:R2:W-:Y:S04]  /*c7710*/  @P3 STG.E.U8 desc[UR34][R28.64], R2 ;  /* 0x000000021c003986 */ /* 0x0005e8000c101122 */
[----:B----4-:R4:W-:Y:S01]  /*c7720*/  @P6 STG.E.U8 desc[UR34][R8.64], R0 ;  /* 0x0000000008006986 */ /* 0x0109e2000c101122 */
[----:B------:R-:W-:Y:S02]  /*c7730*/  ISETP.LT.AND P6, PT, R13, UR28, !P4 ;  /* 0x0000001c0d007c0c */ /* 0x000fe4000e7c1270 */
[----:B------:R-:W-:Y:S01]  /*c7740*/  ISETP.LT.AND P3, PT, R27, UR30, !P4 ;  /* 0x0000001e1b007c0c */ /* 0x000fe2000e761270 */
[----:B------:R-:W0:Y:S01]  /*c7750*/  LDCU UR28, c[0x0][0x398] ;  /* 0x00007300ff1c77ac */ /* 0x000e220008000800 */
[----:B--2---:R-:W-:Y:S02]  /*c7760*/  PRMT R2, R21, 0x7773, RZ ;  /* 0x0000777315027816 */ /* 0x004fe400000000ff */
[C---:B----4-:R-:W-:Y:S01]  /*c7770*/  PRMT R0, R20.reuse, 0x7770, RZ ;  /* 0x0000777014007816 */ /* 0x050fe200000000ff */
[----:B------:R-:W2:Y:S04]  /*c7780*/  LDL.LU.64 R28, [R1+0x1998] ;  /* 0x00199800011c7983 */ /* 0x000ea80000300a00 */
[----:B------:R4:W-:Y:S04]  /*c7790*/  @P0 STG.E.U8 desc[UR34][R4.64], R2 ;  /* 0x0000000204000986 */ /* 0x0009e8000c101122 */
[----:B------:R0:W-:Y:S04]  /*c77a0*/  @P5 STG.E.U8 desc[UR34][R24.64], R0 ;  /* 0x0000000018005986 */ /* 0x0001e8000c101122 */
[----:B------:R-:W2:Y:S01]  /*c77b0*/  LDL.LU.64 R8, [R1+0x1990] ;  /* 0x0019900001087983 */ /* 0x000ea20000300a00 */
[----:B----4-:R-:W-:-:S02]  /*c77c0*/  PRMT R2, R20, 0x7771, RZ ;  /* 0x0000777114027816 */ /* 0x010fc400000000ff */
[----:B0-----:R-:W-:Y:S01]  /*c77d0*/  PRMT R0, R20, 0x7772, RZ ;  /* 0x0000777214007816 */ /* 0x001fe200000000ff */
[----:B------:R-:W4:Y:S04]  /*c77e0*/  LDL.LU.64 R4, [R1+0x1988] ;  /* 0x0019880001047983 */ /* 0x000f280000300a00 */
[----:B------:R0:W-:Y:S04]  /*c77f0*/  @P6 STG.E.U8 desc[UR34][R6.64], R2 ;  /* 0x0000000206006986 */ /* 0x0001e8000c101122 */
[----:B------:R-:W2:Y:S04]  /*c7800*/  LDL.LU.64 R24, [R1+0x1980] ;  /* 0x0019800001187983 */ /* 0x000ea80000300a00 */
[----:B------:R-:W2:Y:S04]  /*c7810*/  LDL.LU R21, [R1+0x314] ;  /* 0x0003140001157983 */ /* 0x000ea80000300800 */
[----:B------:R1:W-:Y:S01]  /*c7820*/  @P3 STG.E.U8 desc[UR34][R14.64], R0 ;  /* 0x000000000e003986 */ /* 0x0003e2000c101122 */
[----:B0-----:R-:W-:-:S03]  /*c7830*/  VIADD R2, R10, 0x5b ;  /* 0x0000005b0a027836 */ /* 0x001fc60000000000 */
[----:B------:R-:W2:Y:S04]  /*c7840*/  LDL.LU.64 R6, [R1+0x1960] ;  /* 0x0019600001067983 */ /* 0x000ea80000300a00 */
[----:B-1----:R-:W2:Y:S01]  /*c7850*/  LDL.LU.64 R14, [R1+0x1950] ;  /* 0x00195000010e7983 */ /* 0x002ea20000300a00 */
[----:B------:R-:W-:Y:S02]  /*c7860*/  ISETP.GE.AND P0, PT, R2, UR13, PT ;  /* 0x0000000d02007c0c */ /* 0x000fe4000bf06270 */
[----:B------:R-:W-:Y:S01]  /*c7870*/  ISETP.LT.AND P5, PT, R26, UR24, !P4 ;  /* 0x000000181a007c0c */ /* 0x000fe2000e7a1270 */
[----:B------:R-:W2:Y:S01]  /*c7880*/  LDL.LU.64 R2, [R1+0x19a0] ;  /* 0x0019a00001027983 */ /* 0x000ea20000300a00 */
[----:B------:R-:W-:Y:S02]  /*c7890*/  ISETP.LT.AND P3, PT, R23, UR21, !P4 ;  /* 0x0000001517007c0c */ /* 0x000fe4000e761270 */
[----:B------:R-:W-:-:S02]  /*c78a0*/  PRMT R0, R20, 0x7773, RZ ;  /* 0x0000777314007816 */ /* 0x000fc400000000ff */
[----:B------:R-:W-:Y:S01]  /*c78b0*/  ISETP.LT.AND P6, PT, R22, UR17, !P4 ;  /* 0x0000001116007c0c */ /* 0x000fe2000e7c1270 */
[----:B------:R-:W0:Y:S01]  /*c78c0*/  LDCU UR24, c[0x0][0x398] ;  /* 0x00007300ff1877ac */ /* 0x000e220008000800 */
[----:B------:R-:W1:Y:S01]  /*c78d0*/  LDCU UR17, c[0x0][0x398] ;  /* 0x00007300ff1177ac */ /* 0x000e620008000800 */
[----:B------:R-:W0:Y:S01]  /*c78e0*/  LDCU UR13, c[0x0][0x398] ;  /* 0x00007300ff0d77ac */ /* 0x000e220008000800 */
[----:B------:R-:W0:Y:S03]  /*c78f0*/  LDCU UR21, c[0x0][0x398] ;  /* 0x00007300ff1577ac */ /* 0x000e260008000800 */
[----:B--2---:R3:W-:Y:S02]  /*c7900*/  @P5 STG.E.U8 desc[UR34][R2.64], R0 ;  /* 0x0000000002005986 */ /* 0x0047e4000c101122 */
[C---:B---3--:R-:W-:Y:S02]  /*c7910*/  PRMT R2, R12.reuse, 0x7770, RZ ;  /* 0x000077700c027816 */ /* 0x048fe400000000ff */
[----:B------:R-:W-:-:S03]  /*c7920*/  PRMT R0, R12, 0x7771, RZ ;  /* 0x000077710c007816 */ /* 0x000fc600000000ff */
[----:B------:R2:W-:Y:S04]  /*c7930*/  @P3 STG.E.U8 desc[UR34][R28.64], R2 ;  /* 0x000000021c003986 */ /* 0x0005e8000c101122 */
[----:B------:R3:W-:Y:S04]  /*c7940*/  @P6 STG.E.U8 desc[UR34][R8.64], R0 ;  /* 0x0000000008006986 */ /* 0x0007e8000c101122 */
[----:B--2---:R-:W2:Y:S04]  /*c7950*/  LDL.LU.64 R28, [R1+0x1958] ;  /* 0x00195800011c7983 */ /* 0x004ea80000300a00 */
[----:B---3--:R-:W3:Y:S01]  /*c7960*/  LDL.LU.64 R8, [R1+0x1940] ;  /* 0x0019400001087983 */ /* 0x008ee20000300a00 */
[----:B------:R-:W-:-:S02]  /*c7970*/  ISETP.LT.AND P5, PT, R19, UR4, !P4 ;  /* 0x0000000413007c0c */ /* 0x000fc4000e7a1270 */
[----:B------:R-:W-:Y:S02]  /*c7980*/  ISETP.LT.AND P4, PT, R17, UR22, !P4 ;  /* 0x0000001611007c0c */ /* 0x000fe4000e781270 */
[C---:B------:R-:W-:Y:S02]  /*c7990*/  PRMT R2, R12.reuse, 0x7772, RZ ;  /* 0x000077720c027816 */ /* 0x040fe400000000ff */
[----:B------:R-:W-:Y:S02]  /*c79a0*/  PRMT R0, R12, 0x7773, RZ ;  /* 0x000077730c007816 */ /* 0x000fe400000000ff */
[----:B------:R-:W-:Y:S02]  /*c79b0*/  ISETP.LT.AND P6, PT, R18, UR26, !P0 ;  /* 0x0000001a12007c0c */ /* 0x000fe4000c7c1270 */
[----:B0-----:R-:W-:Y:S01]  /*c79c0*/  ISETP.LT.AND P3, PT, R13, UR24, !P0 ;  /* 0x000000180d007c0c */ /* 0x001fe2000c761270 */
[----:B------:R-:W0:Y:S01]  /*c79d0*/  LDCU UR4, c[0x0][0x398] ;  /* 0x00007300ff0477ac */ /* 0x000e220008000800 */
[----:B------:R-:W0:Y:S01]  /*c79e0*/  LDCU UR22, c[0x0][0x398] ;  /* 0x00007300ff1677ac */ /* 0x000e220008000800 */
[----:B------:R-:W3:Y:S01]  /*c79f0*/  LDL.LU R20, [R1+0x3b4] ;  /* 0x0003b40001147983 */ /* 0x000ee20000300800 */
[----:B------:R-:W-:Y:S01]  /*c7a00*/  PRMT R3, R21, 0x7772, RZ ;  /* 0x0000777215037816 */ /* 0x000fe200000000ff */
[----:B------:R-:W0:Y:S01]  /*c7a10*/  LDCU UR24, c[0x0][0x398] ;  /* 0x00007300ff1877ac */ /* 0x000e220008000800 */
[----:B------:R-:W0:Y:S01]  /*c7a20*/  LDCU UR26, c[0x0][0x398] ;  /* 0x00007300ff1a77ac */ /* 0x000e220008000800 */
[----:B----4-:R4:W-:Y:S04]  /*c7a30*/  @P5 STG.E.U8 desc[UR34][R4.64], R2 ;  /* 0x0000000204005986 */ /* 0x0109e8000c101122 */
[----:B------:R0:W-:Y:S01]  /*c7a40*/  @P4 STG.E.U8 desc[UR34][R24.64], R0 ;  /* 0x0000000018004986 */ /* 0x0001e2000c101122 */
[----:B------:R-:W-:-:S02]  /*c7a50*/  ISETP.LT.AND P4, PT, R27, UR28, !P0 ;  /* 0x0000001c1b007c0c */ /* 0x000fc4000c781270 */
[----:B-1----:R-:W-:Y:S01]  /*c7a60*/  ISETP.LT.AND P5, PT, R26, UR17, !P0 ;  /* 0x000000111a007c0c */ /* 0x002fe2000c7a1270 */
[----:B------:R-:W1:Y:S01]  /*c7a70*/  LDCU UR17, c[0x0][0x398] ;  /* 0x00007300ff1177ac */ /* 0x000e620008000800 */
[C---:B----4-:R-:W-:Y:S02]  /*c7a80*/  PRMT R2, R21.reuse, 0x7770, RZ ;  /* 0x0000777015027816 */ /* 0x050fe400000000ff */
[----:B0-----:R-:W-:Y:S01]  /*c7a90*/  PRMT R0, R21, 0x7771, RZ ;  /* 0x0000777115007816 */ /* 0x001fe200000000ff */
[----:B------:R-:W4:Y:S04]  /*c7aa0*/  LDL.LU.64 R24, [R1+0x1930] ;  /* 0x0019300001187983 */ /* 0x000f280000300a00 */
[----:B------:R0:W-:Y:S04]  /*c7ab0*/  @P6 STG.E.U8 desc[UR34][R6.64], R2 ;  /* 0x0000000206006986 */ /* 0x0001e8000c101122 */
[----:B------:R1:W-:Y:S04]  /*c7ac0*/  @P3 STG.E.U8 desc[UR34][R14.64], R0 ;  /* 0x000000000e003986 */ /* 0x0003e8000c101122 */
[----:B------:R-:W4:Y:S01]  /*c7ad0*/  LDL.LU.64 R4, [R1+0x1910] ;  /* 0x0019100001047983 */ /* 0x000f220000300a00 */
[----:B------:R-:W-:-:S02]  /*c7ae0*/  ISETP.LT.AND P3, PT, R23, UR13, !P0 ;  /* 0x0000000d17007c0c */ /* 0x000fc4000c761270 */
[----:B------:R-:W-:Y:S01]  /*c7af0*/  ISETP.LT.AND P6, PT, R22, UR4, !P0 ;  /* 0x0000000416007c0c */ /* 0x000fe2000c7c1270 */
[----:B------:R-:W2:Y:S01]  /*c7b00*/  LDCU UR4, c[0x0][0x398] ;  /* 0x00007300ff0477ac */ /* 0x000ea20008000800 */
[----:B------:R-:W2:Y:S01]  /*c7b10*/  LDCU UR13, c[0x0][0x398] ;  /* 0x00007300ff0d77ac */ /* 0x000ea20008000800 */
[----:B0-----:R-:W4:Y:S01]  /*c7b20*/  LDL.LU.64 R6, [R1+0x1900] ;  /* 0x0019000001067983 */ /* 0x001f220000300a00 */
[----:B-1----:R-:W-:-:S03]  /*c7b30*/  PRMT R0, R21, 0x7773, RZ ;  /* 0x0000777315007816 */ /* 0x002fc600000000ff */
[----:B------:R-:W4:Y:S04]  /*c7b40*/  LDL.LU R12, [R1+0x3c8] ;  /* 0x0003c800010c7983 */ /* 0x000f280000300800 */
[----:B--2---:R0:W-:Y:S04]  /*c7b50*/  @P4 STG.E.U8 desc[UR34][R28.64], R3 ;  /* 0x000000031c004986 */ /* 0x0041e8000c101122 */
[----:B---3--:R1:W-:Y:S01]  /*c7b60*/  @P5 STG.E.U8 desc[UR34][R8.64], R0 ;  /* 0x0000000008005986 */ /* 0x0083e2000c101122 */
[----:B------:R-:W-:Y:S02]  /*c7b70*/  ISETP.LT.AND P5, PT, R19, UR21, !P0 ;  /* 0x0000001513007c0c */ /* 0x000fe4000c7a1270 */
[----:B------:R-:W-:Y:S01]  /*c7b80*/  ISETP.LT.AND P0, PT, R17, UR22, !P0 ;  /* 0x0000001611007c0c */ /* 0x000fe2000c701270 */
[----:B------:R-:W-:Y:S01]  /*c7b90*/  VIADD R2, R10, 0x5e ;  /* 0x0000005e0a027836 */ /* 0x000fe20000000000 */
[----:B------:R-:W2:Y:S01]  /*c7ba0*/  LDCU UR21, c[0x0][0x398] ;  /* 0x00007300ff1577ac */ /* 0x000ea20008000800 */
[----:B------:R-:W3:Y:S01]  /*c7bb0*/  LDCU UR22, c[0x0][0x398] ;  /* 0x00007300ff1677ac */ /* 0x000ee20008000800 */
[----:B0-----:R-:W2:Y:S04]  /*c7bc0*/  LDL.LU.64 R28, [R1+0x18f0] ;  /* 0x0018f000011c7983 */ /* 0x001ea80000300a00 */
[----:B------:R-:W2:Y:S04]  /*c7bd0*/  LDL.LU.64 R14, [R1+0x18e0] ;  /* 0x0018e000010e7983 */ /* 0x000ea80000300a00 */
[----:B-1----:R-:W2:Y:S04]  /*c7be0*/  LDL.LU.64 R8, [R1+0x18d0] ;  /* 0x0018d00001087983 */ /* 0x002ea80000300a00 */
[----:B------:R0:W-:Y:S04]  /*c7bf0*/  STL [R1+0x3c68], R17 ;  /* 0x003c681101007387 */ /* 0x0001e80000100800 */
[----:B0-----:R-:W2:Y:S01]  /*c7c00*/  LDL.LU.64 R16, [R1+0x1920] ;  /* 0x0019200001107983 */ /* 0x001ea20000300a00 */
[----:B------:R-:W-:-:S02]  /*c7c10*/  ISETP.GE.AND P4, PT, R2, UR11, PT ;  /* 0x0000000b02007c0c */ /* 0x000fc4000bf86270 */
[C---:B------:R-:W-:Y:S02]  /*c7c20*/  PRMT R2, R20.reuse, 0x7770, RZ ;  /* 0x0000777014027816 */ /* 0x040fe400000000ff */
[----:B------:R-:W-:Y:S01]  /*c7c30*/  PRMT R0, R20, 0x7771, RZ ;  /* 0x0000777114007816 */ /* 0x000fe200000000ff */
[----:B------:R-:W0:Y:S02]  /*c7c40*/  LDCU UR11, c[0x0][0x398] ;  /* 0x00007300ff0b77ac */ /* 0x000e240008000800 */
[----:B----4-:R1:W-:Y:S04]  /*c7c50*/  @P3 STG.E.U8 desc[UR34][R24.64], R2 ;  /* 0x0000000218003986 */ /* 0x0103e8000c101122 */
[----:B-1----:R-:W4:Y:S04]  /*c7c60*/  LDL.LU.64 R24, [R1+0x18c0] ;  /* 0x0018c00001187983 */ /* 0x002f280000300a00 */
[----:B------:R-:W3:Y:S01]  /*c7c70*/  LDL.LU R21, [R1+0x2b8] ;  /* 0x0002b80001157983 */ /* 0x000ee20000300800 */
[----:B------:R-:W-:-:S02]  /*c7c80*/  ISETP.LT.AND P3, PT, R13, UR26, !P1 ;  /* 0x0000001a0d007c0c */ /* 0x000fc4000cf61270 */
[----:B------:R-:W-:Y:S01]  /*c7c90*/  PRMT R2, R20, 0x7772, RZ ;  /* 0x0000777214027816 */ /* 0x000fe200000000ff */
[----:B--2---:R1:W-:Y:S04]  /*c7ca0*/  @P6 STG.E.U8 desc[UR34][R16.64], R0 ;  /* 0x0000000010006986 */ /* 0x0043e8000c101122 */
[----:B-1----:R-:W2:Y:S01]  /*c7cb0*/  LDL.LU.64 R16, [R1+0x18b8] ;  /* 0x0018b80001107983 */ /* 0x002ea20000300a00 */
[----:B------:R-:W-:Y:S02]  /*c7cc0*/  ISETP.LT.AND P6, PT, R18, UR24, !P1 ;  /* 0x0000001812007c0c */ /* 0x000fe4000cfc1270 */
[----:B------:R-:W-:Y:S01]  /*c7cd0*/  PRMT R0, R20, 0x7773, RZ ;  /* 0x0000777314007816 */ /* 0x000fe200000000ff */
[----:B------:R1:W-:Y:S01]  /*c7ce0*/  @P5 STG.E.U8 desc[UR34][R4.64], R2 ;  /* 0x0000000204005986 */ /* 0x0003e2000c101122 */
[----:B------:R-:W-:Y:S01]  /*c7cf0*/  ISETP.LT.AND P5, PT, R27, UR17, !P1 ;  /* 0x000000111b007c0c */ /* 0x000fe2000cfa1270 */
[----:B------:R-:W0:Y:S02]  /*c7d00*/  LDCU UR17, c[0x0][0x398] ;  /* 0x00007300ff1177ac */ /* 0x000e240008000800 */
[----:B------:R3:W-:Y:S01]  /*c7d10*/  @P0 STG.E.U8 desc[UR34][R6.64], R0 ;  /* 0x0000000006000986 */ /* 0x0007e2000c101122 */
[----:B------:R-:W-:Y:S01]  /*c7d20*/  ISETP.LT.AND P0, PT, R26, UR4, !P1 ;  /* 0x000000041a007c0c */ /* 0x000fe2000cf01270 */
[----:B------:R-:W0:Y:S01]  /*c7d30*/  LDCU UR4, c[0x0][0x398] ;  /* 0x00007300ff0477ac */ /* 0x000e220008000800 */
[C---:B-1----:R-:W-:Y:S01]  /*c7d40*/  PRMT R2, R12.reuse, 0x7770, RZ ;  /* 0x000077700c027816 */ /* 0x042fe200000000ff */
[----:B------:R-:W2:Y:S01]  /*c7d50*/  LDL.LU.64 R4, [R1+0x18b0] ;  /* 0x0018b00001047983 */ /* 0x000ea20000300a00 */
[----:B---3--:R-:W-:-:S03]  /*c7d60*/  PRMT R0, R12, 0x7771, RZ ;  /* 0x000077710c007816 */ /* 0x008fc600000000ff */
[----:B------:R1:W-:Y:S04]  /*c7d70*/  @P6 STG.E.U8 desc[UR34][R28.64], R2 ;  /* 0x000000021c006986 */ /* 0x0003e8000c101122 */
[----:B------:R3:W-:Y:S01]  /*c7d80*/  @P3 STG.E.U8 desc[UR34][R14.64], R0 ;  /* 0x000000000e003986 */ /* 0x0007e2000c101122 */
[----:B0-----:R-:W-:Y:S01]  /*c7d90*/  ISETP.LT.AND P3, PT, R23, UR11, !P1 ;  /* 0x0000000b17007c0c */ /* 0x001fe2000cf61270 */
[----:B------:R-:W0:Y:S01]  /*c7da0*/  LDCU UR11, c[0x0][0x398] ;  /* 0x00007300ff0b77ac */ /* 0x000e220008000800 */
[C---:B-1----:R-:W-:Y:S01]  /*c7db0*/  PRMT R2, R12.reuse, 0x7772, RZ ;  /* 0x000077720c027816 */ /* 0x042fe200000000ff */
[----:B------:R-:W2:Y:S04]  /*c7dc0*/  LDL.LU.64 R28, [R1+0x18a0] ;  /* 0x0018a000011c7983 */ /* 0x000ea80000300a00 */
[----:B------:R-:W2:Y:S04]  /*c7dd0*/  LDL.LU R20, [R1+0x318] ;  /* 0x0003180001147983 */ /* 0x000ea80000300800 */
[----:B---3--:R-:W3:Y:S01]  /*c7de0*/  LDL.LU.64 R14, [R1+0x18a8] ;  /* 0x0018a800010e7983 */ /* 0x008ee20000300a00 */
[----:B------:R-:W-:-:S03]  /*c7df0*/  PRMT R0, R12, 0x7773, RZ ;  /* 0x000077730c007816 */ /* 0x000fc600000000ff */
[----:B------:R1:W-:Y:S04]  /*c7e00*/  @P5 STG.E.U8 desc[UR34][R8.64], R2 ;  /* 0x0000000208005986 */ /* 0x0003e8000c101122 */
[----:B----4-:R4:W-:Y:S01]  /*c7e10*/  @P0 STG.E.U8 desc[UR34][R24.64], R0 ;  /* 0x0000000018000986 */ /* 0x0109e2000c101122 */
[----:B-1----:R-:W-:-:S03]  /*c7e20*/  PRMT R2, R21, 0x7770, RZ ;  /* 0x0000777015027816 */ /* 0x002fc600000000ff */
[----:B------:R-:W3:Y:S04]  /*c7e30*/  LDL.LU.64 R8, [R1+0x1880] ;  /* 0x0018800001087983 */ /* 0x000ee80000300a00 */
[----:B------:R-:W3:Y:S04]  /*c7e40*/  LDL.LU.64 R6, [R1+0x1870] ;  /* 0x0018700001067983 */ /* 0x000ee80000300a00 */
[----:B----4-:R-:W4:Y:S04]  /*c7e50*/  LDL.LU.64 R24, [R1+0x1860] ;  /* 0x0018600001187983 */ /* 0x010f280000300a00 */
[----:B--2---:R1:W-:Y:S04]  /*c7e60*/  @P3 STG.E.U8 desc[UR34][R16.64], R2 ;  /* 0x0000000210003986 */ /* 0x0043e8000c101122 */
[----:B-1----:R-:W2:Y:S01]  /*c7e70*/  LDL.LU R17, [R1+0x3c68] ;  /* 0x003c680001117983 */ /* 0x002ea20000300800 */
[----:B------:R-:W-:-:S02]  /*c7e80*/  ISETP.LT.AND P5, PT, R22, UR13, !P1 ;  /* 0x0000000d16007c0c */ /* 0x000fc4000cfa1270 */
[----:B------:R-:W-:Y:S01]  /*c7e90*/  ISETP.LT.AND P6, PT, R19, UR21, !P1 ;  /* 0x0000001513007c0c */ /* 0x000fe2000cfc1270 */
[----:B------:R-:W-:Y:S01]  /*c7ea0*/  VIADD R0, R10, 0x5f ;  /* 0x0000005f0a007836 */ /* 0x000fe20000000000 */
[C---:B------:R-:W-:Y:S01]  /*c7eb0*/  PRMT R2, R21.reuse, 0x7771, RZ ;  /* 0x0000777115027816 */ /* 0x040fe200000000ff */
[----:B------:R-:W1:Y:S01]  /*c7ec0*/  LDCU UR13, c[0x0][0x398] ;  /* 0x00007300ff0d77ac */ /* 0x000e620008000800 */
[----:B------:R-:W-:Y:S01]  /*c7ed0*/  ISETP.LT.AND P3, PT, R18, UR4, !P2 ;  /* 0x0000000412007c0c */ /* 0x000fe2000d761270 */
[----:B------:R-:W3:Y:S01]  /*c7ee0*/  LDL.LU R11, [R1+0x3cc] ;  /* 0x0003cc00010b7983 */ /* 0x000ee20000300800 */
[----:B------:R-:W-:Y:S02]  /*c7ef0*/  ISETP.GE.AND P0, PT, R0, UR7, PT ;  /* 0x0000000700007c0c */ /* 0x000fe4000bf06270 */
[----:B------:R-:W-:Y:S01]  /*c7f00*/  PRMT R0, R21, 0x7772, RZ ;  /* 0x0000777215007816 */ /* 0x000fe200000000ff */
[----:B------:R-:W1:Y:S01]  /*c7f10*/  LDCU UR7, c[0x0][0x398] ;  /* 0x00007300ff0777ac */ /* 0x000e620008000800 */
[----:B------:R-:W1:Y:S01]  /*c7f20*/  LDCU UR21, c[0x0][0x398] ;  /* 0x00007300ff1577ac */ /* 0x000e620008000800 */
[----:B------:R-:W1:Y:S01]  /*c7f30*/  LDCU UR4, c[0x0][0x398] ;  /* 0x00007300ff0477ac */ /* 0x000e620008000800 */
[----:B------:R0:W-:Y:S01]  /*c7f40*/  @P5 STG.E.U8 desc[UR34][R4.64], R2 ;  /* 0x0000000204005986 */ /* 0x0001e2000c101122 */
[----:B------:R-:W-:-:S03]  /*c7f50*/  ISETP.LT.AND P5, PT, R13, UR22, !P2 ;  /* 0x000000160d007c0c */ /* 0x000fc6000d7a1270 */
[----:B------:R1:W-:Y:S01]  /*c7f60*/  @P6 STG.E.U8 desc[UR34][R28.64], R0 ;  /* 0x000000001c006986 */ /* 0x0003e2000c101122 */
[----:B0-----:R-:W-:Y:S01]  /*c7f70*/  ISETP.LT.AND P6, PT, R27, UR11, !P2 ;  /* 0x0000000b1b007c0c */ /* 0x001fe2000d7c1270 */
[----:B------:R-:W-:Y:S01]  /*c7f80*/  VIADD R3, R10, 0x60 ;  /* 0x000000600a037836 */ /* 0x000fe20000000000 */
[----:B------:R-:W0:Y:S01]  /*c7f90*/  LDCU UR11, c[0x0][0x398] ;  /* 0x00007300ff0b77ac */ /* 0x000e220008000800 */
[----:B------:R-:W-:Y:S02]  /*c7fa0*/  PRMT R2, R21, 0x7773, RZ ;  /* 0x0000777315027816 */ /* 0x000fe400000000ff */
[----:B-1----:R-:W-:Y:S01]  /*c7fb0*/  PRMT R0, R20, 0x7770, RZ ;  /* 0x0000777014007816 */ /* 0x002fe200000000ff */
[----:B------:R-:W4:Y:S04]  /*c7fc0*/  LDL.LU.64 R28, [R1+0x1868] ;  /* 0x00186800011c7983 */ /* 0x000f280000300a00 */
[----:B------:R-:W4:Y:S01]  /*c7fd0*/  LDL.LU R12, [R1+0x3b8] ;  /* 0x0003b800010c7983 */ /* 0x000f220000300800 */
[----:B--2---:R-:W-:Y:S01]  /*c7fe0*/  ISETP.LT.AND P1, PT, R17, UR17, !P1 ;  /* 0x0000001111007c0c */ /* 0x004fe2000cf21270 */
[----:B------:R-:W1:-:S12]  /*c7ff0*/  LDCU UR17, c[0x0][0x398] ;  /* 0x00007300ff1177ac */ /* 0x000e580008000800 */
[----:B---3--:R2:W-:Y:S04]  /*c8000*/  @P1 STG.E.U8 desc[UR34][R14.64], R2 ;  /* 0x000000020e001986 */ /* 0x0085e8000c101122 */
[----:B------:R3:W-:Y:S01]  /*c8010*/  @P3 STG.E.U8 desc[UR34][R8.64], R0 ;  /* 0x0000000008003986 */ /* 0x0007e2000c101122 */
[----:B------:R-:W-:Y:S02]  /*c8020*/  ISETP.LT.AND P3, PT, R26, UR13, !P2 ;  /* 0x0000000d1a007c0c */ /* 0x000fe4000d761270 */
[C---:B--2---:R-:W-:Y:S02]  /*c8030*/  PRMT R2, R20.reuse, 0x7771, RZ ;  /* 0x0000777114027816 */ /* 0x044fe400000000ff */
[----:B---3--:R-:W-:Y:S01]  /*c8040*/  PRMT R0, R20, 0x7772, RZ ;  /* 0x0000777214007816 */ /* 0x008fe200000000ff */
[----:B------:R-:W2:Y:S04]  /*c8050*/  LDL.LU.64 R14, [R1+0x1850] ;  /* 0x00185000010e7983 */ /* 0x000ea80000300a00 */
[----:B------:R-:W3:Y:S04]  /*c8060*/  LDL.LU.64 R8, [R1+0x1840] ;  /* 0x0018400001087983 */ /* 0x000ee80000300a00 */
[----:B------:R0:W-:Y:S04]  /*c8070*/  STL.64 [R1+0x3c60], R26 ;  /* 0x003c601a01007387 */ /* 0x0001e80000100a00 */
[----:B------:R-:W-:Y:S04]  /*c8080*/  @P5 STG.E.U8 desc[UR34][R6.64], R2 ;  /* 0x0000000206005986 */ /* 0x000fe8000c101122 */
[----:B----4-:R4:W-:Y:S01]  /*c8090*/  @P6 STG.E.U8 desc[UR34][R24.64], R0 ;  /* 0x0000000018006986 */ /* 0x0109e2000c101122 */
[----:B------:R-:W-:-:S02]  /*c80a0*/  ISETP.GE.AND P1, PT, R3, UR15, PT ;  /* 0x0000000f03007c0c */ /* 0x000fc4000bf26270 */
[C---:B------:R-:W-:Y:S02]  /*c80b0*/  PRMT R5, R11.reuse, 0x7771, RZ ;  /* 0x000077710b057816 */ /* 0x040fe400000000ff */
[----:B------:R-:W-:Y:S01]  /*c80c0*/  PRMT R4, R11, 0x7772, RZ ;  /* 0x000077720b047816 */ /* 0x000fe200000000ff */
[----:B------:R-:W1:Y:S01]  /*c80d0*/  LDCU UR13, c[0x0][0x398] ;  /* 0x00007300ff0d77ac */ /* 0x000e620008000800 */
[----:B0-----:R-:W2:Y:S04]  /*c80e0*/  LDL.LU.64 R26, [R1+0x1830] ;  /* 0x00183000011a7983 */ /* 0x001ea80000300a00 */
[----:B----4-:R-:W4:Y:S01]  /*c80f0*/  LDL.LU.64 R24, [R1+0x1810] ;  /* 0x0018100001187983 */ /* 0x010f220000300a00 */
[----:B------:R-:W-:Y:S02]  /*c8100*/  ISETP.LT.AND P6, PT, R23, UR7, !P2 ;  /* 0x0000000717007c0c */ /* 0x000fe4000d7c1270 */
[----:B------:R-:W-:-:S02]  /*c8110*/  PRMT R0, R20, 0x7773, RZ ;  /* 0x0000777314007816 */ /* 0x000fc400000000ff */
[----:B------:R-:W-:Y:S02]  /*c8120*/  ISETP.LT.AND P5, PT, R22, UR21, !P2 ;  /* 0x0000001516007c0c */ /* 0x000fe4000d7a1270 */
[C---:B------:R-:W-:Y:S02]  /*c8130*/  PRMT R2, R12.reuse, 0x7770, RZ ;  /* 0x000077700c027816 */ /* 0x040fe400000000ff */
[C---:B------:R-:W-:Y:S02]  /*c8140*/  PRMT R6, R11.reuse, 0x7770, RZ ;  /* 0x000077700b067816 */ /* 0x040fe400000000ff */
[----:B------:R-:W-:Y:S01]  /*c8150*/  PRMT R3, R11, 0x7773, RZ ;  /* 0x000077730b037816 */ /* 0x000fe200000000ff */
[----:B------:R-:W-:Y:S01]  /*c8160*/  @P3 STG.E.U8 desc[UR34][R28.64], R0 ;  /* 0x000000001c003986 */ /* 0x000fe2000c101122 */
[----:B-1----:R-:W-:Y:S02]  /*c8170*/  ISETP.LT.AND P3, PT, R19, UR17, !P2 ;  /* 0x0000001113007c0c */ /* 0x002fe4000d761270 */
[----:B------:R-:W-:Y:S01]  /*c8180*/  ISETP.LT.AND P2, PT, R17, UR4, !P2 ;  /* 0x0000000411007c0c */ /* 0x000fe2000d741270 */
[----:B------:R-:W0:Y:S01]  /*c8190*/  LDCU UR15, c[0x0][0x398] ;  /* 0x00007300ff0f77ac */ /* 0x000e220008000800 */
[----:B------:R-:W1:Y:S01]  /*c81a0*/  LDCU UR7, c[0x0][0x398] ;  /* 0x00007300ff0777ac */ /* 0x000e620008000800 */
[----:B------:R-:W0:Y:S01]  /*c81b0*/  LDCU UR17, c[0x0][0x398] ;  /* 0x00007300ff1177ac */ /* 0x000e220008000800 */
[----:B------:R-:W0:Y:S01]  /*c81c0*/  LDCU UR4, c[0x0][0x398] ;  /* 0x00007300ff0477ac */ /* 0x000e220008000800 */
[----:B----4-:R4:W-:Y:S04]  /*c81d0*/  STL.64 [R1+0x3c58], R24 ;  /* 0x003c581801007387 */ /* 0x0109e80000100a00 */
[----:B----4-:R-:W4:Y:S01]  /*c81e0*/  LDL.LU.64 R24, [R1+0x1820] ;  /* 0x0018200001187983 */ /* 0x010f220000300a00 */
[----:B------:R-:W-:-:S03]  /*c81f0*/  PRMT R0, R12, 0x7771, RZ ;  /* 0x000077710c007816 */ /* 0x000fc600000000ff */
[----:B--2---:R2:W-:Y:S04]  /*c8200*/  @P6 STG.E.U8 desc[UR34][R14.64], R2 ;  /* 0x000000020e006986 */ /* 0x0045e8000c101122 */
[----:B------:R-:W4:Y:S04]  /*c8210*/  LDL.LU.64 R20, [R1+0x1800] ;  /* 0x0018000001147983 */ /* 0x000f280000300a00 */
[----:B------:R-:W4:Y:S04]  /*c8220*/  LDL.LU.64 R28, [R1+0x17e0] ;  /* 0x0017e000011c7983 */ /* 0x000f280000300a00 */
[----:B------:R-:W4:Y:S04]  /*c8230*/  LDL.LU R11, [R1+0x2bc] ;  /* 0x0002bc00010b7983 */ /* 0x000f280000300800 */
[----:B---3--:R3:W-:Y:S01]  /*c8240*/  @P5 STG.E.U8 desc[UR34][R8.64], R0 ;  /* 0x0000000008005986 */ /* 0x0087e2000c101122 */
[----:B--2---:R-:W-:-:S03]  /*c8250*/  PRMT R2, R12, 0x7772, RZ ;  /* 0x000077720c027816 */ /* 0x004fc600000000ff */
[----:B------:R-:W2:Y:S04]  /*c8260*/  LDL.LU.64 R14, [R1+0x17d0] ;  /* 0x0017d000010e7983 */ /* 0x000ea80000300a00 */
[----:B---3--:R-:W3:Y:S01]  /*c8270*/  LDL.LU.64 R8, [R1+0x17c0] ;  /* 0x0017c00001087983 */ /* 0x008ee20000300a00 */
[----:B------:R-:W-:-:S03]  /*c8280*/  PRMT R0, R12, 0x7773, RZ ;  /* 0x000077730c007816 */ /* 0x000fc600000000ff */
[----:B------:R0:W-:Y:S04]  /*c8290*/  @P3 STG.E.U8 desc[UR34][R26.64], R2 ;  /* 0x000000021a003986 */ /* 0x0001e8000c101122 */
[----:B0-----:R-:W2:Y:S04]  /*c82a0*/  LDL.LU.64 R26, [R1+0x3c60] ;  /* 0x003c6000011a7983 */ /* 0x001ea80000300a00 */
[----:B----4-:R0:W-:Y:S04]  /*c82b0*/  @P2 STG.E.U8 desc[UR34][R24.64], R0 ;  /* 0x0000000018002986 */ /* 0x0101e8000c101122 */
[----:B0-----:R-:W4:Y:S01]  /*c82c0*/  LDL.LU.64 R24, [R1+0x3c58] ;  /* 0x003c580001187983 */ /* 0x001f220000300a00 */
[----:B------:R-:W-:-:S02]  /*c82d0*/  ISETP.LT.AND P5, PT, R18, UR11, !P4 ;  /* 0x0000000b12007c0c */ /* 0x000fc4000e7a1270 */
[----:B------:R-:W-:Y:S01]  /*c82e0*/  ISETP.LT.AND P6, PT, R13, UR15, !P4 ;  /* 0x0000000f0d007c0c */ /* 0x000fe2000e7c1270 */
[----:B------:R-:W0:Y:S01]  /*c82f0*/  LDCU UR11, c[0x0][0x398] ;  /* 0x00007300ff0b77ac */ /* 0x000e220008000800 */
[----:B------:R-:W0:Y:S09]  /*c8300*/  LDCU UR15, c[0x0][0x398] ;  /* 0x00007300ff0f77ac */ /* 0x000e320008000800 */
[----:B----4-:R4:W-:Y:S04]  /*c8310*/  @P5 STG.E.U8 desc[UR34][R24.64], R6 ;  /* 0x0000000618005986 */ /* 0x0109e8000c101122 */
[----:B----4-:R-:W4:Y:S04]  /*c8320*/  LDL.LU.64 R6, [R1+0x17f0] ;  /* 0x0017f00001067983 */ /* 0x010f280000300a00 */
[----:B------:R0:W-:Y:S04]  /*c8330*/  @P6 STG.E.U8 desc[UR34][R20.64], R5 ;  /* 0x0000000514006986 */ /* 0x0001e8000c101122 */
[----:B0-----:R-:W3:Y:S04]  /*c8340*/  LDL.LU.64 R20, [R1+0x17b8] ;  /* 0x0017b80001147983 */ /* 0x001ee80000300a00 */
[----:B------:R-:W3:Y:S01]  /*c8350*/  LDL.LU.64 R24, [R1+0x17b0] ;  /* 0x0017b00001187983 */ /* 0x000ee20000300a00 */
[----:B--2---:R-:W-:-:S02]  /*c8360*/  ISETP.LT.AND P3, PT, R27, UR13, !P4 ;  /* 0x0000000d1b007c0c */ /* 0x004fc4000e761270 */
[----:B-1----:R-:W-:Y:S02]  /*c8370*/  ISETP.LT.AND P2, PT, R26, UR7, !P4 ;  /* 0x000000071a007c0c */ /* 0x002fe4000e741270 */
[----:B------:R-:W-:Y:S02]  /*c8380*/  ISETP.LT.AND P5, PT, R23, UR17, !P4 ;  /* 0x0000001117007c0c */ /* 0x000fe4000e7a1270 */
[----:B------:R-:W-:Y:S01]  /*c8390*/  ISETP.LT.AND P6, PT, R22, UR4, !P4 ;  /* 0x0000000416007c0c */ /* 0x000fe2000e7c1270 */
[----:B------:R-:W-:Y:S01]  /*c83a0*/  VIADD R0, R10, 0x61 ;  /* 0x000000610a007836 */ /* 0x000fe20000000000 */
[----:B------:R-:W-:Y:S01]  /*c83b0*/  PRMT R2, R11, 0x7770, RZ ;  /* 0x000077700b027816 */ /* 0x000fe200000000ff */
[----:B------:R-:W2:Y:S01]  /*c83c0*/  LDL.LU R12, [R1+0x31c] ;  /* 0x00031c00010c7983 */ /* 0x000ea20000300800 */
[----:B------:R-:W0:Y:S01]  /*c83d0*/  LDCU UR13, c[0x0][0x398] ;  /* 0x00007300ff0d77ac */ /* 0x000e220008000800 */
[----:B------:R-:W1:Y:S01]  /*c83e0*/  LDCU UR7, c[0x0][0x398] ;  /* 0x00007300ff0777ac */ /* 0x000e620008000800 */
[----:B------:R-:W0:Y:S01]  /*c83f0*/  LDCU UR17, c[0x0][0x398] ;  /* 0x00007300ff1177ac */ /* 0x000e220008000800 */
[----:B------:R-:W0:Y:S01]  /*c8400*/  LDCU UR4, c[0x0][0x398] ;  /* 0x00007300ff0477ac */ /* 0x000e220008000800 */
[----:B----4-:R-:W-:Y:S04]  /*c8410*/  @P3 STG.E.U8 desc[UR34][R6.64], R4 ;  /* 0x0000000406003986 */ /* 0x010fe8000c101122 */
[----:B------:R4:W-:Y:S01]  /*c8420*/  @P2 STG.E.U8 desc[UR34][R28.64], R3 ;  /* 0x000000031c002986 */ /* 0x0009e2000c101122 */
[----:B------:R-:W-:-:S02]  /*c8430*/  ISETP.LT.AND P2, PT, R19, UR11, !P4 ;  /* 0x0000000b13007c0c */ /* 0x000fc4000e741270 */
[----:B------:R-:W-:Y:S02]  /*c8440*/  ISETP.LT.AND P4, PT, R17, UR15, !P4 ;  /* 0x0000000f11007c0c */ /* 0x000fe4000e781270 */
[----:B------:R-:W-:Y:S02]  /*c8450*/  ISETP.GE.AND P3, PT, R0, UR9, PT ;  /* 0x0000000900007c0c */ /* 0x000fe4000bf66270 */
[C---:B------:R-:W-:Y:S01]  /*c8460*/  PRMT R0, R11.reuse, 0x7771, RZ ;  /* 0x000077710b007816 */ /* 0x040fe200000000ff */
[----:B------:R0:W-:Y:S01]  /*c8470*/  @P5 STG.E.U8 desc[UR34][R14.64], R2 ;  /* 0x000000020e005986 */ /* 0x0001e2000c101122 */
[----:B------:R-:W1:Y:S01]  /*c8480*/  LDCU UR9, c[0x0][0x398] ;  /* 0x00007300ff0977ac */ /* 0x000e620008000800 */
[----:B------:R-:W1:Y:S01]  /*c8490*/  LDCU UR11, c[0x0][0x398] ;  /* 0x00007300ff0b77ac */ /* 0x000e620008000800 */
[----:B------:R-:W1:Y:S01]  /*c84a0*/  LDCU UR15, c[0x0][0x398] ;  /* 0x00007300ff0f77ac */ /* 0x000e620008000800 */
[----:B---3--:R3:W-:Y:S04]  /*c84b0*/  @P6 STG.E.U8 desc[UR34][R8.64], R0 ;  /* 0x0000000008006986 */ /* 0x0087e8000c101122 */
[----:B----4-:R-:W4:Y:S04]  /*c84c0*/  LDL.LU.64 R28, [R1+0x17a0] ;  /* 0x0017a000011c7983 */ /* 0x010f280000300a00 */
[----:B------:R-:W4:Y:S01]  /*c84d0*/  LDL.LU.64 R6, [R1+0x1790] ;  /* 0x0017900001067983 */ /* 0x000f220000300a00 */
[----:B------:R-:W-:-:S02]  /*c84e0*/  PRMT R3, R11, 0x7772, RZ ;  /* 0x000077720b037816 */ /* 0x000fc400000000ff */
[----:B0-----:R-:W-:-:S03]  /*c84f0*/  PRMT R2, R11, 0x7773, RZ ;  /* 0x000077730b027816 */ /* 0x001fc600000000ff */
[----:B------:R0:W-:Y:S04]  /*c8500*/  @P2 STG.E.U8 desc[UR34][R20.64], R3 ;  /* 0x0000000314002986 */ /* 0x0001e8000c101122 */
[----:B---3--:R-:W3:Y:S04]  /*c8510*/  LDL.LU.64 R8, [R1+0x1780] ;  /* 0x0017800001087983 */ /* 0x008ee80000300a00 */
[----:B------:R-:W3:Y:S04]  /*c8520*/  LDL.LU.64 R14, [R1+0x1770] ;  /* 0x00177000010e7983 */ /* 0x000ee80000300a00 */
[----:B------:R-:W-:Y:S04]  /*c8530*/  STL [R1+0x3c48], R10 ;  /* 0x003c480a01007387 */ /* 0x000fe80000100800 */
[----:B------:R1:W-:Y:S04]  /*c8540*/  @P4 STG.E.U8 desc[UR34][R24.64], R2 ;  /* 0x0000000218004986 */ /* 0x0003e8000c101122 */
[----:B0-----:R-:W3:Y:S04]  /*c8550*/  LDL.LU R20, [R1+0x3bc] ;  /* 0x0003bc0001147983 */ /* 0x001ee80000300800 */
[----:B-1----:R-:W3:Y:S01]  /*c8560*/  LDL.LU.64 R24, [R1+0x1760] ;  /* 0x0017600001187983 */ /* 0x002ee20000300a00 */
[----:B------:R-:W-:Y:S01]  /*c8570*/  ISETP.LT.AND P6, PT, R18, UR13, !P0 ;  /* 0x0000000d12007c0c */ /* 0x000fe2000c7c1270 */
[----:B------:R-:W-:Y:S01]  /*c8580*/  VIADD R0, R10, 0x62 ;  /* 0x000000620a007836 */ /* 0x000fe20000000000 */
[----:B------:R-:W-:-:S02]  /*c8590*/  ISETP.LT.AND P2, PT, R13, UR7, !P0 ;  /* 0x000000070d007c0c */ /* 0x000fc4000c741270 */
[C---:B--2---:R-:W-:Y:S02]  /*c85a0*/  PRMT R3, R12.reuse, 0x7771, RZ ;  /* 0x000077710c037816 */ /* 0x044fe400000000ff */
[----:B------:R-:W-:Y:S02]  /*c85b0*/  ISETP.LT.AND P4, PT, R27, UR17, !P0 ;  /* 0x000000111b007c0c */ /* 0x000fe4000c781270 */
[----:B------:R-:W-:Y:S02]  /*c85c0*/  PRMT R2, R12, 0x7772, RZ ;  /* 0x000077720c027816 */ /* 0x000fe400000000ff */
[----:B------:R-:W-:Y:S02]  /*c85d0*/  ISETP.GE.AND P5, PT, R0, UR19, PT ;  /* 0x0000001300007c0c */ /* 0x000fe4000bfa6270 */
[----:B------:R-:W-:Y:S01]  /*c85e0*/  PRMT R0, R12, 0x7770, RZ ;  /* 0x000077700c007816 */ /* 0x000fe200000000ff */
[----:B------:R-:W0:Y:S01]  /*c85f0*/  LDCU UR13, c[0x0][0x398] ;  /* 0x00007300ff0d77ac */ /* 0x000e220008000800 */
[----:B------:R-:W1:Y:S01]  /*c8600*/  LDCU UR19, c[0x0][0x398] ;  /* 0x00007300ff1377ac */ /* 0x000e620008000800 */
[----:B------:R-:W2:Y:S01]  /*c8610*/  LDCU UR7, c[0x0][0x398] ;  /* 0x00007300ff0777ac */ /* 0x000ea20008000800 */
[----:B------:R-:W0:Y:S01]  /*c8620*/  LDCU UR17, c[0x0][0x398] ;  /* 0x00007300ff1177ac */ /* 0x000e220008000800 */
[----:B---3--:R3:W-:Y:S04]  /*c8630*/  STL.64 [R1+0x3c50], R24 ;  /* 0x003c501801007387 */ /* 0x0087e80000100a00 */
[----:B---3--:R-:W3:Y:S04]  /*c8640*/  LDL.LU.64 R24, [R1+0x1778] ;  /* 0x0017780001187983 */ /* 0x008ee80000300a00 */
[----:B----4-:R4:W-:Y:S01]  /*c8650*/  @P6 STG.E.U8 desc[UR34][R28.64], R0 ;  /* 0x000000001c006986 */ /* 0x0109e2000c101122 */
[----:B------:R-:W-:-:S03]  /*c8660*/  ISETP.LT.AND P6, PT, R26, UR4, !P0 ;  /* 0x000000041a007c0c */ /* 0x000fc6000c7c1270 */
[----:B------:R0:W-:Y:S01]  /*c8670*/  @P2 STG.E.U8 desc[UR34][R6.64], R3 ;  /* 0x0000000306002986 */ /* 0x0001e2000c101122 */
[----:B------:R-:W-:Y:S02]  /*c8680*/  ISETP.LT.AND P2, PT, R23, UR9, !P0 ;  /* 0x0000000917007c0c */ /* 0x000fe4000c741270 */
[----:B------:R-:W-:Y:S01]  /*c8690*/  PRMT R4, R20, 0x7770, RZ ;  /* 0x0000777014047816 */ /* 0x000fe200000000ff */
[----:B------:R0:W-:Y:S01]  /*c86a0*/  @P4 STG.E.U8 desc[UR34][R8.64], R2 ;  /* 0x0000000208004986 */ /* 0x0001e2000c101122 */
[----:B----4-:R-:W-:-:S03]  /*c86b0*/  PRMT R0, R12, 0x7773, RZ ;  /* 0x000077730c007816 */ /* 0x010fc600000000ff */
[----:B------:R-:W4:Y:S04]  /*c86c0*/  LDL.LU.64 R28, [R1+0x1740] ;  /* 0x00174000011c7983 */ /* 0x000f280000300a00 */
[----:B------:R-:W2:Y:S04]  /*c86d0*/  LDL.LU R21, [R1+0x3a0] ;  /* 0x0003a00001157983 */ /* 0x000ea80000300800 */
[----:B0-----:R-:W2:Y:S01]  /*c86e0*/  LDL.LU.64 R6, [R1+0x1730] ;  /* 0x0017300001067983 */ /* 0x001ea20000300a00 */
[----:B------:R-:W-:-:S03]  /*c86f0*/  PRMT R3, R20, 0x7771, RZ ;  /* 0x0000777114037816 */ /* 0x000fc600000000ff */
[----:B------:R-:W4:Y:S04]  /*c8700*/  LDL.LU.64 R8, [R1+0x1720] ;  /* 0x0017200001087983 */ /* 0x000f280000300a00 */
[----:B------:R0:W-:Y:S04]  /*c8710*/  @P6 STG.E.U8 desc[UR34][R14.64], R0 ;  /* 0x000000000e006986 */ /* 0x0001e8000c101122 */
[----:B------:R-:W4:Y:S01]  /*c8720*/  LDL.LU.64 R10, [R1+0x1710] ;  /* 0x00171000010a7983 */ /* 0x000f220000300a00 */
[----:B------:R-:W1:Y:S01]  /*c8730*/  LDCU UR4, c[0x0][0x398] ;  /* 0x00007300ff0477ac */ /* 0x000e620008000800 */
[----:B------:R-:W1:Y:S02]  /*c8740*/  LDCU UR9, c[0x0][0x398] ;  /* 0x00007300ff0977ac */ /* 0x000e640008000800 */
[----:B0-----:R-:W4:Y:S04]  /*c8750*/  LDL.LU.64 R14, [R1+0x1700] ;  /* 0x00170000010e7983 */ /* 0x001f280000300a00 */
[----:B------:R-:W4:Y:S04]  /*c8760*/  LDL.LU R12, [R1+0x2a0] ;  /* 0x0002a000010c7983 */ /* 0x000f280000300800 */
[----:B---3--:R0:W-:Y:S04]  /*c8770*/  @P2 STG.E.U8 desc[UR34][R24.64], R4 ;  /* 0x0000000418002986 */ /* 0x0081e8000c101122 */
[----:B0-----:R-:W3:Y:S04]  /*c8780*/  LDL.LU.64 R24, [R1+0x3c50] ;  /* 0x003c500001187983 */ /* 0x001ee80000300a00 */
[----:B------:R-:W4:Y:S01]  /*c8790*/  LDL.LU.64 R4, [R1+0x1750] ;  /* 0x0017500001047983 */ /* 0x000f220000300a00 */
[----:B------:R-:W-:-:S02]  /*c87a0*/  ISETP.LT.AND P4, PT, R22, UR11, !P0 ;  /* 0x0000000b16007c0c */ /* 0x000fc4000c781270 */
[----:B------:R-:W-:Y:S02]  /*c87b0*/  ISETP.LT.AND P6, PT, R19, UR15, !P0 ;  /* 0x0000000f13007c0c */ /* 0x000fe4000c7c1270 */
[----:B------:R-:W-:Y:S02]  /*c87c0*/  ISETP.LT.AND P0, PT, R17, UR13, !P0 ;  /* 0x0000000d11007c0c */ /* 0x000fe4000c701270 */
[C---:B------:R-:W-:Y:S02]  /*c87d0*/  PRMT R2, R20.reuse, 0x7772, RZ ;  /* 0x0000777214027816 */ /* 0x040fe400000000ff */
[----:B------:R-:W-:Y:S02]  /*c87e0*/  PRMT R0, R20, 0x7773, RZ ;  /* 0x0000777314007816 */ /* 0x000fe400000000ff */
[----:B--2---:R-:W-:Y:S01]  /*c87f0*/  ISETP.LT.AND P2, PT, R13, UR7, !P1 ;  /* 0x000000070d007c0c */ /* 0x004fe2000cf41270 */
[----:B------:R-:W0:Y:S01]  /*c8800*/  LDCU UR11, c[0x0][0x398] ;  /* 0x00007300ff0b77ac */ /* 0x000e220008000800 */
[----:B------:R-:W2:Y:S01]  /*c8810*/  LDCU UR13, c[0x0][0x398] ;  /* 0x00007300ff0d77ac */ /* 0x000ea20008000800 */
[----:B------:R-:W0:Y:S01]  /*c8820*/  LDCU UR15, c[0x0][0x398] ;  /* 0x00007300ff0f77ac */ /* 0x000e220008000800 */
[----:B------:R-:W0:Y:S01]  /*c8830*/  LDCU UR7, c[0x0][0x398] ;  /* 0x00007300ff0777ac */ /* 0x000e220008000800 */
[----:B---3--:R3:W-:Y:S04]  /*c8840*/  @P4 STG.E.U8 desc[UR34][R24.64], R3 ;  /* 0x0000000318004986 */ /* 0x0087e8000c101122 */
[----:B----4-:R-:W-:Y:S04]  /*c8850*/  @P6 STG.E.U8 desc[UR34][R4.64], R2 ;  /* 0x0000000204006986 */ /* 0x010fe8000c101122 */
[----:B------:R4:W-:Y:S04]  /*c8860*/  @P0 STG.E.U8 desc[UR34][R28.64], R0 ;  /* 0x000000001c000986 */ /* 0x0009e8000c101122 */
[----:B---3--:R-:W3:Y:S04]  /*c8870*/  LDL.LU.64 R24, [R1+0x16f0] ;  /* 0x0016f00001187983 */ /* 0x008ee80000300a00 */
[----:B----4-:R-:W4:Y:S01]  /*c8880*/  LDL.LU.64 R28, [R1+0x16e0] ;  /* 0x0016e000011c7983 */ /* 0x010f220000300a00 */
[----:B-1----:R-:W-:-:S02]  /*c8890*/  ISETP.LT.AND P4, PT, R18, UR19, !P1 ;  /* 0x0000001312007c0c */ /* 0x002fc4000cf81270 */
[----:B------:R-:W-:Y:S02]  /*c88a0*/  ISETP.LT.AND P6, PT, R27, UR4, !P1 ;  /* 0x000000041b007c0c */ /* 0x000fe4000cfc1270 */
[C---:B------:R-:W-:Y:S02]  /*c88b0*/  PRMT R2, R21.reuse, 0x7770, RZ ;  /* 0x0000777015027816 */ /* 0x040fe400000000ff */
[C---:B------:R-:W-:Y:S01]  /*c88c0*/  PRMT R0, R21.reuse, 0x7771, RZ ;  /* 0x0000777115007816 */ /* 0x040fe200000000ff */
[----:B------:R-:W4:Y:S04]  /*c88d0*/  LDL.LU.64 R4, [R1+0x16d0] ;  /* 0x0016d00001047983 */ /* 0x000f280000300a00 */
[----:B------:R-:W4:Y:S01]  /*c88e0*/  LDL.LU R20, [R1+0x300] ;  /* 0x0003000001147983 */ /* 0x000f220000300800 */
[----:B------:R-:W-:Y:S01]  /*c88f0*/  ISETP.LT.AND P0, PT, R26, UR17, !P1 ;  /* 0x000000111a007c0c */ /* 0x000fe2000cf01270 */
[----:B------:R-:W1:Y:S01]  /*c8900*/  LDCU UR4, c[0x0][0x398] ;  /* 0x00007300ff0477ac */ /* 0x000e620008000800 */
[----:B------:R-:W0:Y:S01]  /*c8910*/  LDCU UR17, c[0x0][0x398] ;  /* 0x00007300ff1177ac */ /* 0x000e220008000800 */
[----:B------:R-:W0:Y:S01]  /*c8920*/  LDCU UR19, c[0x0][0x398] ;  /* 0x00007300ff1377ac */ /* 0x000e220008000800 */
[----:B------:R2:W-:Y:S04]  /*c8930*/  @P4 STG.E.U8 desc[UR34][R6.64], R2 ;  /* 0x0000000206004986 */ /* 0x0005e8000c101122 */
[----:B------:R0:W-:Y:S01]  /*c8940*/  @P2 STG.E.U8 desc[UR34][R8.64], R0 ;  /* 0x0000000008002986 */ /* 0x0001e2000c101122 */
[----:B--2---:R-:W-:-:S03]  /*c8950*/  PRMT R2, R21, 0x7772, RZ ;  /* 0x0000777215027816 */ /* 0x004fc600000000ff */
[----:B------:R-:W2:Y:S04]  /*c8960*/  LDL.LU.64 R6, [R1+0x16d8] ;  /* 0x0016d80001067983 */ /* 0x000ea80000300a00 */
[----:B0-----:R-:W2:Y:S04]  /*c8970*/  LDL.LU.64 R8, [R1+0x16c0] ;  /* 0x0016c00001087983 */ /* 0x001ea80000300a00 */
[----:B------:R0:W-:Y:S01]  /*c8980*/  @P6 STG.E.U8 desc[UR34][R10.64], R2 ;  /* 0x000000020a006986 */ /* 0x0001e2000c101122 */
[----:B------:R-:W-:-:S03]  /*c8990*/  ISETP.LT.AND P2, PT, R23, UR9, !P1 ;  /* 0x0000000917007c0c */ /* 0x000fc6000cf41270 */
[----:B0-----:R-:W2:Y:S01]  /*c89a0*/  LDL.LU R10, [R1+0x3c48] ;  /* 0x003c4800010a7983 */ /* 0x001ea20000300800 */
[----:B------:R-:W-:Y:S02]  /*c89b0*/  ISETP.LT.AND P4, PT, R22, UR11, !P1 ;  /* 0x0000000b16007c0c */ /* 0x000fe4000cf81270 */
[----:B------:R-:W-:Y:S02]  /*c89c0*/  PRMT R0, R21, 0x7773, RZ ;  /* 0x0000777315007816 */ /* 0x000fe400000000ff */
[C---:B------:R-:W-:Y:S02]  /*c89d0*/  PRMT R2, R12.reuse, 0x7770, RZ ;  /* 0x000077700c027816 */ /* 0x040fe400000000ff */
[----:B------:R-:W-:Y:S01]  /*c89e0*/  ISETP.LT.AND P6, PT, R19, UR13, !P1 ;  /* 0x0000000d13007c0c */ /* 0x000fe2000cfc1270 */
[----:B------:R-:W0:Y:S01]  /*c89f0*/  LDCU UR9, c[0x0][0x398] ;  /* 0x00007300ff0977ac */ /* 0x000e220008000800 */
[----:B------:R-:W0:Y:S01]  /*c8a00*/  LDCU UR11, c[0x0][0x398] ;  /* 0x00007300ff0b77ac */ /* 0x000e220008000800 */
[----:B------:R1:W-:Y:S01]  /*c8a10*/  @P0 STG.E.U8 desc[UR34][R14.64], R0 ;  /* 0x000000000e000986 */ /* 0x0003e2000c101122 */
[----:B------:R-:W0:Y:S03]  /*c8a20*/  LDCU UR13, c[0x0][0x398] ;  /* 0x00007300ff0d77ac */ /* 0x000e260008000800 */
[----:B-1----:R-:W2:Y:S04]  /*c8a30*/  LDL.LU.64 R14, [R1+0x16b0] ;  /* 0x0016b000010e7983 */ /* 0x002ea80000300a00 */
[----:B---3--:R1:W-:Y:S02]  /*c8a40*/  @P2 STG.E.U8 desc[UR34][R24.64], R2 ;  /* 0x0000000218002986 */ /* 0x0083e4000c101122 */
[----:B-1----:R-:W-:-:S02]  /*c8a50*/  PRMT R2, R12, 0x7771, RZ ;  /* 0x000077710c027816 */ /* 0x002fc400000000ff */
[----:B------:R-:W3:Y:S04]  /*c8a60*/  LDL.LU.64 R24, [R1+0x16a0] ;  /* 0x0016a00001187983 */ /* 0x000ee80000300a00 */
[----:B------:R-:W3:Y:S04]  /*c8a70*/  LDL.LU R21, [R1+0x390] ;  /* 0x0003900001157983 */ /* 0x000ee80000300800 */
[----:B----4-:R1:W-:Y:S04]  /*c8a80*/  @P4 STG.E.U8 desc[UR34][R28.64], R2 ;  /* 0x000000021c004986 */ /* 0x0103e8000c101122 */
[----:B-1----:R-:W4:Y:S01]  /*c8a90*/  LDL.LU.64 R28, [R1+0x16a8] ;  /* 0x0016a800011c7983 */ /* 0x002f220000300a00 */
[----:B------:R-:W-:-:S02]  /*c8aa0*/  ISETP.LT.AND P1, PT, R17, UR15, !P1 ;  /* 0x0000000f11007c0c */ /* 0x000fc4000cf21270 */
[----:B------:R-:W-:Y:S02]  /*c8ab0*/  ISETP.LT.AND P2, PT, R18, UR7, !P3 ;  /* 0x0000000712007c0c */ /* 0x000fe4000df41270 */
[----:B------:R-:W-:Y:S01]  /*c8ac0*/  PRMT R2, R12, 0x7773, RZ ;  /* 0x000077730c027816 */ /* 0x000fe200000000ff */
[C---:B--2---:R-:W-:Y:S01]  /*c8ad0*/  VIADD R0, R10.reuse, 0x75 ;  /* 0x000000750a007836 */ /* 0x044fe20000000000 */
[----:B------:R-:W-:Y:S01]  /*c8ae0*/  ISETP.LT.AND P4, PT, R27, UR17, !P3 ;  /* 0x000000111b007c0c */ /* 0x000fe2000df81270 */
[----:B------:R-:W-:Y:S01]  /*c8af0*/  VIADD R3, R10, 0x76 ;  /* 0x000000760a037836 */ /* 0x000fe20000000000 */
[----:B------:R-:W1:Y:S01]  /*c8b00*/  LDCU UR7, c[0x0][0x398] ;  /* 0x00007300ff0777ac */ /* 0x000e620008000800 */
[----:B------:R-:W2:Y:S01]  /*c8b10*/  LDCU UR15, c[0x0][0x398] ;  /* 0x00007300ff0f77ac */ /* 0x000ea20008000800 */
[----:B------:R-:W-:Y:S02]  /*c8b20*/  ISETP.GE.AND P0, PT, R0, UR25, PT ;  /* 0x0000001900007c0c */ /* 0x000fe4000bf06270 */
[----:B------:R-:W-:Y:S01]  /*c8b30*/  PRMT R0, R12, 0x7772, RZ ;  /* 0x000077720c007816 */ /* 0x000fe200000000ff */
[----:B------:R-:W1:Y:S04]  /*c8b40*/  LDCU UR17, c[0x0][0x398] ;  /* 0x00007300ff1177ac */ /* 0x000e680008000800 */
[----:B------:R2:W-:Y:S01]  /*c8b50*/  @P6 STG.E.U8 desc[UR34][R4.64], R0 ;  /* 0x0000000004006986 */ /* 0x0005e2000c101122 */
[----:B------:R-:W-:-:S03]  /*c8b60*/  ISETP.LT.AND P6, PT, R13, UR4, !P3 ;  /* 0x000000040d007c0c */ /* 0x000fc6000dfc1270 */
[----:B------:R1:W-:Y:S01]  /*c8b70*/  @P1 STG.E.U8 desc[UR34][R6.64], R2 ;  /* 0x0000000206001986 */ /* 0x0003e2000c101122 */
[----:B0-----:R-:W-:Y:S01]  /*c8b80*/  ISETP.LT.AND P1, PT, R26, UR9, !P3 ;  /* 0x000000091a007c0c */ /* 0x001fe2000df21270 */
[----:B------:R-:W0:Y:S01]  /*c8b90*/  LDCU UR4, c[0x0][0x398] ;  /* 0x00007300ff0477ac */ /* 0x000e220008000800 */
[----:B------:R-:W0:Y:S01]  /*c8ba0*/  LDCU UR9, c[0x0][0x398] ;  /* 0x00007300ff0977ac */ /* 0x000e220008000800 */
[C---:B--2---:R-:W-:Y:S02]  /*c8bb0*/  PRMT R0, R20.reuse, 0x7770, RZ ;  /* 0x0000777014007816 */ /* 0x044fe400000000ff */
[C---:B-1----:R-:W-:Y:S01]  /*c8bc0*/  PRMT R2, R20.reuse, 0x7771, RZ ;  /* 0x0000777114027816 */ /* 0x042fe200000000ff */
[----:B------:R-:W2:Y:S04]  /*c8bd0*/  LDL.LU.64 R6, [R1+0x1680] ;  /* 0x0016800001067983 */ /* 0x000ea80000300a00 */
[----:B------:R1:W-:Y:S04]  /*c8be0*/  @P2 STG.E.U8 desc[UR34][R8.64], R0 ;  /* 0x0000000008002986 */ /* 0x0003e8000c101122 */
[----:B------:R0:W-:Y:S01]  /*c8bf0*/  @P6 STG.E.U8 desc[UR34][R14.64], R2 ;  /* 0x000000020e006986 */ /* 0x0001e2000c101122 */
[----:B-1----:R-:W-:-:S02]  /*c8c00*/  PRMT R0, R20, 0x7772, RZ ;  /* 0x0000777214007816 */ /* 0x002fc400000000ff */
[----:B0-----:R-:W-:Y:S01]  /*c8c10*/  PRMT R2, R20, 0x7773, RZ ;  /* 0x0000777314027816 */ /* 0x001fe200000000ff */
[----:B------:R-:W2:Y:S04]  /*c8c20*/  LDL.LU.64 R8, [R1+0x1660] ;  /* 0x0016600001087983 */ /* 0x000ea80000300a00 */
[----:B------:R-:W2:Y:S04]  /*c8c30*/  LDL.LU R12, [R1+0x3a4] ;  /* 0x0003a400010c7983 */ /* 0x000ea80000300800 */
[----:B------:R-:W2:Y:S04]  /*c8c40*/  LDL.LU.64 R4, [R1+0x1670] ;  /* 0x0016700001047983 */ /* 0x000ea80000300a00 */
[----:B------:R-:W2:Y:S04]  /*c8c50*/  LDL.LU.64 R14, [R1+0x1650] ;  /* 0x00165000010e7983 */ /* 0x000ea80000300a00 */
[----:B---3--:R0:W-:Y:S04]  /*c8c60*/  @P4 STG.E.U8 desc[UR34][R24.64], R0 ;  /* 0x0000000018004986 */ /* 0x0081e8000c101122 */
[----:B0-----:R-:W3:Y:S04]  /*c8c70*/  LDL.LU.64 R24, [R1+0x1640] ;  /* 0x0016400001187983 */ /* 0x001ee80000300a00 */
[----:B----4-:R0:W-:Y:S01]  /*c8c80*/  @P1 STG.E.U8 desc[UR34][R28.64], R2 ;  /* 0x000000021c001986 */ /* 0x0101e2000c101122 */
[----:B------:R-:W-:-:S03]  /*c8c90*/  ISETP.GE.AND P1, PT, R3, UR27, PT ;  /* 0x0000001b03007c0c */ /* 0x000fc6000bf26270 */
[----:B0-----:R-:W4:Y:S04]  /*c8ca0*/  LDL.LU.64 R28, [R1+0x1630] ;  /* 0x00163000011c7983 */ /* 0x001f280000300a00 */
[----:B------:R-:W2:Y:S01]  /*c8cb0*/  LDL.LU.64 R2, [R1+0x1690] ;  /* 0x0016900001027983 */ /* 0x000ea20000300a00 */
[----:B------:R-:W-:Y:S02]  /*c8cc0*/  ISETP.LT.AND P2, PT, R23, UR19, !P3 ;  /* 0x0000001317007c0c */ /* 0x000fe4000df41270 */
[----:B------:R-:W-:Y:S02]  /*c8cd0*/  ISETP.LT.AND P4, PT, R22, UR11, !P3 ;  /* 0x0000000b16007c0c */ /* 0x000fe4000df81270 */
[----:B------:R-:W-:Y:S02]  /*c8ce0*/  ISETP.LT.AND P6, PT, R19, UR13, !P3 ;  /* 0x0000000d13007c0c */ /* 0x000fe4000dfc1270 */
[----:B------:R-:W-:-:S02]  /*c8cf0*/  PRMT R0, R21, 0x7770, RZ ;  /* 0x0000777015007816 */ /* 0x000fc400000000ff */
[----:B------:R-:W-:Y:S01]  /*c8d00*/  ISETP.LT.AND P3, PT, R17, UR7, !P3 ;  /* 0x0000000711007c0c */ /* 0x000fe2000df61270 */
[----:B------:R-:W3:Y:S01]  /*c8d10*/  LDL.LU R20, [R1+0x2a4] ;  /* 0x0002a40001147983 */ /* 0x000ee20000300800 */
[----:B------:R-:W0:Y:S01]  /*c8d20*/  LDCU UR19, c[0x0][0x398] ;  /* 0x00007300ff1377ac */ /* 0x000e220008000800 */
[----:B------:R-:W1:Y:S01]  /*c8d30*/  LDCU UR11, c[0x0][0x398] ;  /* 0x00007300ff0b77ac */ /* 0x000e620008000800 */
[----:B------:R-:W0:Y:S01]  /*c8d40*/  LDCU UR13, c[0x0][0x398] ;  /* 0x00007300ff0d77ac */ /* 0x000e220008000800 */
[----:B------:R-:W0:Y:S01]  /*c8d50*/  LDCU UR7, c[0x0][0x398] ;  /* 0x00007300ff0777ac */ /* 0x000e220008000800 */
[----:B--2---:R2:W-:Y:S01]  /*c8d60*/  @P2 STG.E.U8 desc[UR34][R2.64], R0 ;  /* 0x0000000002002986 */ /* 0x0045e2000c101122 */
[----:B------:R-:W-:Y:S01]  /*c8d70*/  ISETP.LT.AND P2, PT, R18, UR4, !P5 ;  /* 0x0000000412007c0c */ /* 0x000fe2000ef41270 */
[----:B------:R-:W0:Y:S01]  /*c8d80*/  LDCU UR4, c[0x0][0x398] ;  /* 0x00007300ff0477ac */ /* 0x000e220008000800 */
[C---:B--2---:R-:W-:Y:S02]  /*c8d90*/  PRMT R2, R21.reuse, 0x7771, RZ ;  /* 0x0000777115027816 */ /* 0x044fe400000000ff */
[----:B------:R-:W-:-:S03]  /*c8da0*/  PRMT R0, R21, 0x7772, RZ ;  /* 0x0000777215007816 */ /* 0x000fc600000000ff */
[----:B------:R2:W-:Y:S04]  /*c8db0*/  @P4 STG.E.U8 desc[UR34][R6.64], R2 ;  /* 0x0000000206004986 */ /* 0x0005e8000c101122 */
[----:B------:R0:W-:Y:S01]  /*c8dc0*/  @P6 STG.E.U8 desc[UR34][R8.64], R0 ;  /* 0x0000000008006986 */ /* 0x0001e2000c101122 */
[----:B------:R-:W-:Y:S02]  /*c8dd0*/  ISETP.LT.AND P6, PT, R13, UR15, !P5 ;  /* 0x0000000f0d007c0c */ /* 0x000fe4000efc1270 */
[----:B------:R-:W-:Y:S01]  /*c8de0*/  ISETP.LT.AND P4, PT, R27, UR17, !P5 ;  /* 0x000000111b007c0c */ /* 0x000fe2000ef81270 */
[----:B------:R-:W1:Y:S01]  /*c8df0*/  LDCU UR17, c[0x0][0x398] ;  /* 0x00007300ff1177ac */ /* 0x000e620008000800 */
[----:B------:R-:W1:Y:S01]  /*c8e00*/  LDCU UR15, c[0x0][0x398] ;  /* 0x00007300ff0f77ac */ /* 0x000e620008000800 */
[----:B--2---:R-:W-:-:S02]  /*c8e10*/  PRMT R2, R21, 0x7773, RZ ;  /* 0x0000777315027816 */ /* 0x004fc400000000ff */
[C---:B0-----:R-:W-:Y:S01]  /*c8e20*/  PRMT R0, R12.reuse, 0x7770, RZ ;  /* 0x000077700c007816 */ /* 0x041fe200000000ff */
[----:B------:R-:W2:Y:S04]  /*c8e30*/  LDL.LU.64 R6, [R1+0x1610] ;  /* 0x0016100001067983 */ /* 0x000ea80000300a00 */
[----:B------:R0:W-:Y:S04]  /*c8e40*/  @P3 STG.E.U8 desc[UR34][R4.64], R2 ;  /* 0x0000000204003986 */ /* 0x0001e8000c101122 */
[----:B------:R1:W-:Y:S04]  /*c8e50*/  @P2 STG.E.U8 desc[UR34][R14.64], R0 ;  /* 0x000000000e002986 */ /* 0x0003e8000c101122 */
[----:B------:R-:W2:Y:S01]  /*c8e60*/  LDL.LU.64 R8, [R1+0x1600] ;  /* 0x0016000001087983 */ /* 0x000ea20000300a00 */
[----:B0-----:R-:W-:-:S02]  /*c8e70*/  PRMT R2, R12, 0x7771, RZ ;  /* 0x000077710c027816 */ /* 0x001fc400000000ff */
[----:B-1----:R-:W-:Y:S01]  /*c8e80*/  PRMT R0, R12, 0x7772, RZ ;  /* 0x000077720c007816 */ /* 0x002fe200000000ff */
[----:B------:R-:W2:Y:S04]  /*c8e90*/  LDL.LU.64 R14, [R1+0x15f8] ;  /* 0x0015f800010e7983 */ /* 0x000ea80000300a00 */
[----:B---3--:R0:W-:Y:S04]  /*c8ea0*/  @P6 STG.E.U8 desc[UR34][R24.64], R2 ;  /* 0x0000000218006986 */ /* 0x0081e8000c101122 */
[----:B----4-:R1:W-:Y:S01]  /*c8eb0*/  @P4 STG.E.U8 desc[UR34][R28.64], R0 ;  /* 0x000000001c004986 */ /* 0x0103e2000c101122 */
[----:B0-----:R-:W-:-:S03]  /*c8ec0*/  VIADD R2, R10, 0x63 ;  /* 0x000000630a027836 */ /* 0x001fc60000000000 */
[----:B------:R-:W3:Y:S04]  /*c8ed0*/  LDL.LU.64 R24, [R1+0x15f0] ;  /* 0x0015f00001187983 */ /* 0x000ee80000300a00 */
[----:B------:R-:W4:Y:S04]  /*c8ee0*/  LDL.LU R21, [R1+0x304] ;  /* 0x0003040001157983 */ /* 0x000f280000300800 */
[----:B------:R-:W2:Y:S04]  /*c8ef0*/  LDL.LU.64 R4, [R1+0x15e0] ;  /* 0x0015e00001047983 */ /* 0x000ea80000300a00 */
[----:B-1----:R-:W2:Y:S01]  /*c8f00*/  LDL.LU.64 R28, [R1+0x15d0] ;  /* 0x0015d000011c7983 */ /* 0x002ea20000300a00 */
[----:B------:R-:W-:-:S03]  /*c8f10*/  ISETP.GE.AND P2, PT, R2, UR50, PT ;  /* 0x0000003202007c0c */ /* 0x000fc6000bf46270 */
[----:B------:R-:W2:Y:S01]  /*c8f20*/  LDL.LU.64 R2, [R1+0x1620] ;  /* 0x0016200001027983 */ /* 0x000ea20000300a00 */
[----:B------:R-:W-:Y:S02]  /*c8f30*/  ISETP.LT.AND P3, PT, R26, UR9, !P5 ;  /* 0x000000091a007c0c */ /* 0x000fe4000ef61270 */
[----:B------:R-:W-:Y:S02]  /*c8f40*/  ISETP.LT.AND P4, PT, R23, UR19, !P5 ;  /* 0x0000001317007c0c */ /* 0x000fe4000ef81270 */
[----:B------:R-:W-:Y:S02]  /*c8f50*/  ISETP.LT.AND P6, PT, R22, UR11, !P5 ;  /* 0x0000000b16007c0c */ /* 0x000fe4000efc1270 */
[----:B------:R-:W-:Y:S01]  /*c8f60*/  PRMT R0, R12, 0x7773, RZ ;  /* 0x000077730c007816 */ /* 0x000fe200000000ff */
[----:B------:R-:W0:Y:S01]  /*c8f70*/  LDCU UR9, c[0x0][0x398] ;  /* 0x00007300ff0977ac */ /* 0x000e220008000800 */
[----:B------:R-:W1:Y:S01]  /*c8f80*/  LDCU UR11, c[0x0][0x398] ;  /* 0x00007300ff0b77ac */ /* 0x000e620008000800 */
[----:B------:R-:W0:Y:S04]  /*c8f90*/  LDCU UR19, c[0x0][0x398] ;  /* 0x00007300ff1377ac */ /* 0x000e280008000800 */
[----:B--2---:R2:W-:Y:S01]  /*c8fa0*/  @P3 STG.E.U8 desc[UR34][R2.64], R0 ;  /* 0x0000000002003986 */ /* 0x0045e2000c101122 */
[----:B------:R-:W-:-:S02]  /*c8fb0*/  ISETP.LT.AND P3, PT, R19, UR13, !P5 ;  /* 0x0000000d13007c0c */ /* 0x000fc4000ef61270 */
[----:B------:R-:W-:Y:S01]  /*c8fc0*/  ISETP.LT.AND P5, PT, R17, UR4, !P5 ;  /* 0x0000000411007c0c */ /* 0x000fe2000efa1270 */
[----:B------:R-:W0:Y:S01]  /*c8fd0*/  LDCU UR4, c[0x0][0x398] ;  /* 0x00007300ff0477ac */ /* 0x000e220008000800 */
[----:B------:R-:W0:Y:S01]  /*c8fe0*/  LDCU UR13, c[0x0][0x398] ;  /* 0x00007300ff0d77ac */ /* 0x000e220008000800 */
[C---:B--2---:R-:W-:Y:S02]  /*c8ff0*/  PRMT R2, R20.reuse, 0x7770, RZ ;  /* 0x0000777014027816 */ /* 0x044fe400000000ff */
[----:B------:R-:W-:-:S03]  /*c9000*/  PRMT R0, R20, 0x7771, RZ ;  /* 0x0000777114007816 */ /* 0x000fc600000000ff */
[----:B------:R2:W-:Y:S04]  /*c9010*/  @P4 STG.E.U8 desc[UR34][R6.64], R2 ;  /* 0x0000000206004986 */ /* 0x0005e8000c101122 */
[----:B------:R0:W-:Y:S04]  /*c9020*/  @P6 STG.E.U8 desc[UR34][R8.64], R0 ;  /* 0x0000000008006986 */ /* 0x0001e8000c101122 */
[----:B--2---:R-:W2:Y:S04]  /*c9030*/  LDL.LU.64 R6, [R1+0x15d8] ;  /* 0x0015d80001067983 */ /* 0x004ea80000300a00 */
[----:B0-----:R-:W2:Y:S01]  /*c9040*/  LDL.LU.64 R8, [R1+0x15c0] ;  /* 0x0015c00001087983 */ /* 0x001ea20000300a00 */
[----:B------:R-:W-:-:S02]  /*c9050*/  PRMT R2, R20, 0x7772, RZ ;  /* 0x0000777214027816 */ /* 0x000fc400000000ff */
[----:B------:R-:W-:Y:S01]  /*c9060*/  PRMT R0, R20, 0x7773, RZ ;  /* 0x0000777314007816 */ /* 0x000fe200000000ff */
[----:B------:R-:W2:Y:S04]  /*c9070*/  LDL.LU R12, [R1+0x394] ;  /* 0x00039400010c7983 */ /* 0x000ea80000300800 */
[----:B------:R-:W-:Y:S04]  /*c9080*/  @P3 STG.E.U8 desc[UR34][R14.64], R2 ;  /* 0x000000020e003986 */ /* 0x000fe8000c101122 */
[----:B---3--:R0:W-:Y:S01]  /*c9090*/  @P5 STG.E.U8 desc[UR34][R24.64], R0 ;  /* 0x0000000018005986 */ /* 0x0081e2000c101122 */
[----:B------:R-:W-:-:S02]  /*c90a0*/  ISETP.LT.AND P3, PT, R27, UR9, !P2 ;  /* 0x000000091b007c0c */ /* 0x000fc4000d761270 */
[----:B------:R-:W-:Y:S02]  /*c90b0*/  ISETP.LT.AND P5, PT, R26, UR17, !P2 ;  /* 0x000000111a007c0c */ /* 0x000fe4000d7a1270 */
[----:B------:R-:W-:Y:S02]  /*c90c0*/  ISETP.LT.AND P6, PT, R18, UR7, !P2 ;  /* 0x0000000712007c0c */ /* 0x000fe4000d7c1270 */
[----:B------:R-:W-:Y:S02]  /*c90d0*/  ISETP.LT.AND P4, PT, R13, UR15, !P2 ;  /* 0x0000000f0d007c0c */ /* 0x000fe4000d781270 */
[C---:B----4-:R-:W-:Y:S01]  /*c90e0*/  PRMT R3, R21.reuse, 0x7772, RZ ;  /* 0x0000777215037816 */ /* 0x050fe200000000ff */
[----:B------:R-:W3:Y:S01]  /*c90f0*/  LDCU UR7, c[0x0][0x398] ;  /* 0x00007300ff0777ac */ /* 0x000ee20008000800 */
[----:B------:R-:W4:Y:S01]  /*c9100*/  LDCU UR15, c[0x0][0x398] ;  /* 0x00007300ff0f77ac */ /* 0x000f220008000800 */
[----:B------:R-:W1:Y:S01]  /*c9110*/  LDCU UR9, c[0x0][0x398] ;  /* 0x00007300ff0977ac */ /* 0x000e620008000800 */
[----:B------:R-:W1:Y:S01]  /*c9120*/  LDCU UR17, c[0x0][0x398] ;  /* 0x00007300ff1177ac */ /* 0x000e620008000800 */
[----:B0-----:R-:W3:Y:S04]  /*c9130*/  LDL.LU.64 R24, [R1+0x15b0] ;  /* 0x0015b00001187983 */ /* 0x001ee80000300a00 */
[----:B------:R-:W4:Y:S04]  /*c9140*/  LDL.LU.64 R14, [R1+0x15a0] ;  /* 0x0015a000010e7983 */ /* 0x000f280000300a00 */
[----:B------:R0:W-:Y:S04]  /*c9150*/  STL.64 [R1+0x3c40], R26 ;  /* 0x003c401a01007387 */ /* 0x0001e80000100a00 */
[----:B0-----:R-:W4:Y:S01]  /*c9160*/  LDL.LU.64 R26, [R1+0x1590] ;  /* 0x00159000011a7983 */ /* 0x001f220000300a00 */
[----:B------:R-:W-:-:S02]  /*c9170*/  PRMT R2, R21, 0x7770, RZ ;  /* 0x0000777015027816 */ /* 0x000fc400000000ff */
[----:B------:R-:W-:-:S03]  /*c9180*/  PRMT R0, R21, 0x7771, RZ ;  /* 0x0000777115007816 */ /* 0x000fc600000000ff */
[----:B------:R0:W-:Y:S04]  /*c9190*/  @P6 STG.E.U8 desc[UR34][R4.64], R2 ;  /* 0x0000000204006986 */ /* 0x0001e8000c101122 */
[----:B------:R0:W-:Y:S01]  /*c91a0*/  @P4 STG.E.U8 desc[UR34][R28.64], R0 ;  /* 0x000000001c004986 */ /* 0x0001e2000c101122 */
[----:B-1----:R-:W-:Y:S02]  /*c91b0*/  ISETP.LT.AND P4, PT, R23, UR11, !P2 ;  /* 0x0000000b17007c0c */ /* 0x002fe4000d781270 */
[----:B------:R-:W-:Y:S01]  /*c91c0*/  ISETP.LT.AND P6, PT, R22, UR19, !P2 ;  /* 0x0000001316007c0c */ /* 0x000fe2000d7c1270 */
[----:B------:R-:W1:Y:S01]  /*c91d0*/  LDCU UR11, c[0x0][0x398] ;  /* 0x00007300ff0b77ac */ /* 0x000e620008000800 */
[----:B0-----:R-:W-:Y:S01]  /*c91e0*/  VIADD R2, R10, 0x64 ;  /* 0x000000640a027836 */ /* 0x001fe20000000000 */
[----:B------:R-:W-:Y:S01]  /*c91f0*/  PRMT R0, R21, 0x7773, RZ ;  /* 0x0000777315007816 */ /* 0x000fe200000000ff */
[----:B------:R-:W4:Y:S04]  /*c9200*/  LDL.LU.64 R4, [R1+0x1580] ;  /* 0x0015800001047983 */ /* 0x000f280000300a00 */
[----:B------:R-:W4:Y:S04]  /*c9210*/  LDL.LU R20, [R1+0x3a8] ;  /* 0x0003a80001147983 */ /* 0x000f280000300800 */
[----:B------:R-:W4:Y:S04]  /*c9220*/  LDL.LU.64 R28, [R1+0x1570] ;  /* 0x00157000011c7983 */ /* 0x000f280000300a00 */
[----:B--2---:R0:W-:Y:S04]  /*c9230*/  @P3 STG.E.U8 desc[UR34][R6.64], R3 ;  /* 0x0000000306003986 */ /* 0x0041e8000c101122 */
[----:B------:R2:W-:Y:S01]  /*c9240*/  @P5 STG.E.U8 desc[UR34][R8.64], R0 ;  /* 0x0000000008005986 */ /* 0x0005e2000c101122 */
[----:B------:R-:W-:-:S02]  /*c9250*/  ISETP.LT.AND P5, PT, R19, UR4, !P2 ;  /* 0x0000000413007c0c */ /* 0x000fc4000d7a1270 */
[----:B------:R-:W-:Y:S02]  /*c9260*/  ISETP.GE.AND P3, PT, R2, UR53, PT ;  /* 0x0000003502007c0c */ /* 0x000fe4000bf66270 */
[C---:B------:R-:W-:Y:S01]  /*c9270*/  PRMT R2, R12.reuse, 0x7770, RZ ;  /* 0x000077700c027816 */ /* 0x040fe200000000ff */
[----:B------:R-:W1:Y:S01]  /*c9280*/  LDCU UR4, c[0x0][0x398] ;  /* 0x00007300ff0477ac */ /* 0x000e620008000800 */
[----:B0-----:R-:W4:Y:S01]  /*c9290*/  LDL.LU.64 R6, [R1+0x1560] ;  /* 0x0015600001067983 */ /* 0x001f220000300a00 */
[----:B--2---:R-:W-:-:S03]  /*c92a0*/  PRMT R0, R12, 0x7771, RZ ;  /* 0x000077710c007816 */ /* 0x004fc600000000ff */
[----:B------:R-:W2:Y:S04]  /*c92b0*/  LDL.LU.64 R8, [R1+0x1550] ;  /* 0x0015500001087983 */ /* 0x000ea80000300a00 */
[----:B---3--:R0:W-:Y:S04]  /*c92c0*/  @P4 STG.E.U8 desc[UR34][R24.64], R2 ;  /* 0x0000000218004986 */ /* 0x0081e8000c101122 */
[----:B----4-:R3:W-:Y:S01]  /*c92d0*/  @P6 STG.E.U8 desc[UR34][R14.64], R0 ;  /* 0x000000000e006986 */ /* 0x0107e2000c101122 */
[----:B0-----:R-:W-:-:S03]  /*c92e0*/  PRMT R2, R12, 0x7772, RZ ;  /* 0x000077720c027816 */ /* 0x001fc600000000ff */
[----:B------:R-:W4:Y:S04]  /*c92f0*/  LDL.LU.64 R24, [R1+0x1540] ;  /* 0x0015400001187983 */ /* 0x000f280000300a00 */
[----:B------:R-:W2:Y:S04]  /*c9300*/  LDL.LU R21, [R1+0x2a8] ;  /* 0x0002a80001157983 */ /* 0x000ea80000300800 */
[----:B---3--:R-:W3:Y:S04]  /*c9310*/  LDL.LU.64 R14, [R1+0x1530] ;  /* 0x00153000010e7983 */ /* 0x008ee80000300a00 */
[----:B------:R0:W-:Y:S04]  /*c9320*/  @P5 STG.E.U8 desc[UR34][R26.64], R2 ;  /* 0x000000021a005986 */ /* 0x0001e8000c101122 */
[----:B0-----:R-:W2:Y:S01]  /*c9330*/  LDL.LU.64 R26, [R1+0x3c40] ;  /* 0x003c4000011a7983 */ /* 0x001ea20000300a00 */
[----:B------:R-:W-:-:S02]  /*c9340*/  ISETP.LT.AND P2, PT, R17, UR7, !P2 ;  /* 0x0000000711007c0c */ /* 0x000fc4000d741270 */
[----:B------:R-:W-:Y:S02]  /*c9350*/  ISETP.LT.AND P6, PT, R18, UR13, !P3 ;  /* 0x0000000d12007c0c */ /* 0x000fe4000dfc1270 */
[----:B------:R-:W-:Y:S02]  /*c9360*/  ISETP.LT.AND P4, PT, R13, UR15, !P3 ;  /* 0x0000000f0d007c0c */ /* 0x000fe4000df81270 */
[----:B------:R-:W-:Y:S01]  /*c9370*/  PRMT R0, R12, 0x7773, RZ ;  /* 0x000077730c007816 */ /* 0x000fe200000000ff */
[----:B------:R-:W0:Y:S01]  /*c9380*/  LDCU UR7, c[0x0][0x398] ;  /* 0x00007300ff0777ac */ /* 0x000e220008000800 */
[----:B------:R-:W-:Y:S01]  /*c9390*/  PRMT R2, R20, 0x7770, RZ ;  /* 0x0000777014027816 */ /* 0x000fe200000000ff */
[----:B------:R-:W0:Y:S01]  /*c93a0*/  LDCU UR13, c[0x0][0x398] ;  /* 0x00007300ff0d77ac */ /* 0x000e220008000800 */
[----:B------:R-:W-:Y:S01]  /*c93b0*/  VIADD R3, R10, 0x66 ;  /* 0x000000660a037836 */ /* 0x000fe20000000000 */
[----:B------:R-:W0:Y:S02]  /*c93c0*/  LDCU UR15, c[0x0][0x398] ;  /* 0x00007300ff0f77ac */ /* 0x000e240008000800 */
[----:B------:R1:W-:Y:S04]  /*c93d0*/  @P2 STG.E.U8 desc[UR34][R4.64], R0 ;  /* 0x0000000004002986 */ /* 0x0003e8000c101122 */
[----:B------:R0:W-:Y:S01]  /*c93e0*/  @P6 STG.E.U8 desc[UR34][R28.64], R2 ;  /* 0x000000021c006986 */ /* 0x0001e2000c101122 */
[----:B-1----:R-:W-:-:S03]  /*c93f0*/  PRMT R0, R20, 0x7771, RZ ;  /* 0x0000777114007816 */ /* 0x002fc600000000ff */
[----:B------:R-:W3:Y:S01]  /*c9400*/  LDL.LU.64 R4, [R1+0x1520] ;  /* 0x0015200001047983 */ /* 0x000ee20000300a00 */
[----:B0-----:R-:W-:-:S03]  /*c9410*/  PRMT R2, R20, 0x7772, RZ ;  /* 0x0000777214027816 */ /* 0x001fc600000000ff */
[----:B------:R-:W3:Y:S04]  /*c9420*/  LDL.LU.64 R28, [R1+0x1510] ;  /* 0x00151000011c7983 */ /* 0x000ee80000300a00 */
[----:B------:R-:W3:Y:S04]  /*c9430*/  LDL.LU R12, [R1+0x308] ;  /* 0x00030800010c7983 */ /* 0x000ee80000300800 */
[----:B------:R0:W-:Y:S02]  /*c9440*/  @P4 STG.E.U8 desc[UR34][R6.64], R0 ;  /* 0x0000000006004986 */ /* 0x0001e4000c101122 */
[----:B0-----:R-:W-:-:S02]  /*c9450*/  PRMT R0, R20, 0x7773, RZ ;  /* 0x0000777314007816 */ /* 0x001fc400000000ff */
[----:B--2---:R-:W-:Y:S02]  /*c9460*/  ISETP.LT.AND P5, PT, R27, UR9, !P3 ;  /* 0x000000091b007c0c */ /* 0x004fe4000dfa1270 */
[----:B------:R-:W-:Y:S01]  /*c9470*/  ISETP.LT.AND P2, PT, R26, UR17, !P3 ;  /* 0x000000111a007c0c */ /* 0x000fe2000df41270 */
[----:B------:R-:W0:Y:S01]  /*c9480*/  LDCU UR9, c[0x0][0x398] ;  /* 0x00007300ff0977ac */ /* 0x000e220008000800 */
[----:B------:R-:W-:Y:S02]  /*c9490*/  ISETP.LT.AND P4, PT, R23, UR11, !P3 ;  /* 0x0000000b17007c0c */ /* 0x000fe4000df81270 */
[----:B------:R-:W-:Y:S01]  /*c94a0*/  ISETP.LT.AND P6, PT, R19, UR7, !P3 ;  /* 0x0000000713007c0c */ /* 0x000fe2000dfc1270 */
[----:B------:R-:W1:Y:S01]  /*c94b0*/  LDCU UR17, c[0x0][0x398] ;  /* 0x00007300ff1177ac */ /* 0x000e620008000800 */
[----:B------:R-:W2:Y:S01]  /*c94c0*/  LDCU UR11, c[0x0][0x398] ;  /* 0x00007300ff0b77ac */ /* 0x000ea20008000800 */
[----:B------:R-:W0:Y:S04]  /*c94d0*/  LDCU UR7, c[0x0][0x398] ;  /* 0x00007300ff0777ac */ /* 0x000e280008000800 */
[----:B------:R1:W-:Y:S04]  /*c94e0*/  @P5 STG.E.U8 desc[UR34][R8.64], R2 ;  /* 0x0000000208005986 */ /* 0x0003e8000c101122 */
[----:B----4-:R4:W-:Y:S04]  /*c94f0*/  @P2 STG.E.U8 desc[UR34][R24.64], R0 ;  /* 0x0000000018002986 */ /* 0x0109e8000c101122 */
[----:B-1----:R-:W2:Y:S04]  /*c9500*/  LDL.LU.64 R8, [R1+0x1518] ;  /* 0x0015180001087983 */ /* 0x002ea80000300a00 */
[----:B----4-:R-:W4:Y:S01]  /*c9510*/  LDL.LU.64 R24, [R1+0x1500] ;  /* 0x0015000001187983 */ /* 0x010f220000300a00 */
[----:B------:R-:W-:Y:S01]  /*c9520*/  VIADD R0, R10, 0x65 ;  /* 0x000000650a007836 */ /* 0x000fe20000000000 */
[----:B------:R-:W-:-:S02]  /*c9530*/  ISETP.LT.AND P5, PT, R22, UR4, !P3 ;  /* 0x0000000416007c0c */ /* 0x000fc4000dfa1270 */
[----:B------:R-:W-:Y:S01]  /*c9540*/  PRMT R2, R21, 0x7770, RZ ;  /* 0x0000777015027816 */ /* 0x000fe200000000ff */
[----:B------:R-:W4:Y:S01]  /*c9550*/  LDL.LU.64 R6, [R1+0x14f0] ;  /* 0x0014f00001067983 */ /* 0x000f220000300a00 */
[----:B------:R-:W-:Y:S02]  /*c9560*/  ISETP.GE.AND P2, PT, R0, UR14, PT ;  /* 0x0000000e00007c0c */ /* 0x000fe4000bf46270 */
[----:B------:R-:W-:Y:S01]  /*c9570*/  ISETP.LT.AND P3, PT, R17, UR13, !P3 ;  /* 0x0000000d11007c0c */ /* 0x000fe2000df61270 */
[----:B---3--:R1:W-:Y:S01]  /*c9580*/  @P4 STG.E.U8 desc[UR34][R14.64], R2 ;  /* 0x000000020e004986 */ /* 0x0083e2000c101122 */
[C---:B------:R-:W-:Y:S02]  /*c9590*/  PRMT R0, R21.reuse, 0x7772, RZ ;  /* 0x0000777215007816 */ /* 0x040fe400000000ff */
[----:B0-----:R-:W-:Y:S01]  /*c95a0*/  ISETP.LT.AND P4, PT, R18, UR9, !P2 ;  /* 0x0000000912007c0c */ /* 0x001fe2000d781270 */
[----:B------:R-:W0:Y:S01]  /*c95b0*/  LDCU UR4, c[0x0][0x398] ;  /* 0x00007300ff0477ac */ /* 0x000e220008000800 */
[----:B------:R-:W3:Y:S01]  /*c95c0*/  LDCU UR14, c[0x0][0x398] ;  /* 0x00007300ff0e77ac */ /* 0x000ee20008000800 */
[----:B------:R-:W0:Y:S01]  /*c95d0*/  LDCU UR13, c[0x0][0x398] ;  /* 0x00007300ff0d77ac */ /* 0x000e220008000800 */
[----:B------:R-:W0:Y:S01]  /*c95e0*/  LDCU UR9, c[0x0][0x398] ;  /* 0x00007300ff0977ac */ /* 0x000e220008000800 */
[----:B-1----:R-:W-:Y:S01]  /*c95f0*/  PRMT R2, R21, 0x7771, RZ ;  /* 0x0000777115027816 */ /* 0x002fe200000000ff */
[----:B------:R-:W3:Y:S04]  /*c9600*/  LDL.LU.64 R14, [R1+0x14e0] ;  /* 0x0014e000010e7983 */ /* 0x000ee80000300a00 */
[----:B------:R-:W3:Y:S04]  /*c9610*/  LDL.LU R20, [R1+0x3ac] ;  /* 0x0003ac0001147983 */ /* 0x000ee80000300800 */
[----:B------:R1:W-:Y:S04]  /*c9620*/  @P5 STG.E.U8 desc[UR34][R4.64], R2 ;  /* 0x0000000204005986 */ /* 0x0003e8000c101122 */
[----:B------:R0:W-:Y:S04]  /*c9630*/  @P6 STG.E.U8 desc[UR34][R28.64], R0 ;  /* 0x000000001c006986 */ /* 0x0001e8000c101122 */
[----:B------:R-:W-:Y:S01]  /*c9640*/  STL [R1+0x3c28], R10 ;  /* 0x003c280a01007387 */ /* 0x000fe20000100800 */
[----:B------:R-:W-:-:S02]  /*c9650*/  ISETP.LT.AND P6, PT, R27, UR17, !P2 ;  /* 0x000000111b007c0c */ /* 0x000fc4000d7c1270 */
[----:B-1----:R-:W-:Y:S02]  /*c9660*/  PRMT R2, R21, 0x7773, RZ ;  /* 0x0000777315027816 */ /* 0x002fe400000000ff */
[----:B0-----:R-:W-:Y:S01]  /*c9670*/  PRMT R0, R12, 0x7770, RZ ;  /* 0x000077700c007816 */ /* 0x001fe200000000ff */
[----:B------:R-:W3:Y:S04]  /*c9680*/  LDL.LU.64 R28, [R1+0x14e8] ;  /* 0x0014e800011c7983 */ /* 0x000ee80000300a00 */
[----:B------:R-:W3:Y:S01]  /*c9690*/  LDL.LU R21, [R1+0x398] ;  /* 0x0003980001157983 */ /* 0x000ee20000300800 */
[----:B------:R-:W-:Y:S01]  /*c96a0*/  ISETP.LT.AND P5, PT, R13, UR15, !P2 ;  /* 0x0000000f0d007c0c */ /* 0x000fe2000d7a1270 */
[----:B------:R-:W0:Y:S01]  /*c96b0*/  LDCU UR15, c[0x0][0x398] ;  /* 0x00007300ff0f77ac */ /* 0x000e220008000800 */
[----:B------:R-:W1:Y:S01]  /*c96c0*/  LDCU UR17, c[0x0][0x398] ;  /* 0x00007300ff1177ac */ /* 0x000e620008000800 */
[----:B--2---:R2:W-:Y:S04]  /*c96d0*/  @P3 STG.E.U8 desc[UR34][R8.64], R2 ;  /* 0x0000000208003986 */ /* 0x0045e8000c101122 */
[----:B----4-:R4:W-:Y:S01]  /*c96e0*/  @P4 STG.E.U8 desc[UR34][R24.64], R0 ;  /* 0x0000000018004986 */ /* 0x0109e2000c101122 */
[----:B------:R-:W-:-:S03]  /*c96f0*/  ISETP.LT.AND P4, PT, R26, UR11, !P2 ;  /* 0x0000000b1a007c0c */ /* 0x000fc6000d781270 */
[----:B--2---:R-:W2:Y:S04]  /*c9700*/  LDL.LU.64 R8, [R1+0x14d0] ;  /* 0x0014d00001087983 */ /* 0x004ea80000300a00 */
[----:B----4-:R-:W4:Y:S04]  /*c9710*/  LDL.LU.64 R24, [R1+0x14c0] ;  /* 0x0014c00001187983 */ /* 0x010f280000300a00 */
[----:B------:R0:W-:Y:S01]  /*c9720*/  STL.64 [R1+0x3c38], R26 ;  /* 0x003c381a01007387 */ /* 0x0001e20000100a00 */
[C---:B------:R-:W-:Y:S02]  /*c9730*/  PRMT R2, R12.reuse, 0x7771, RZ ;  /* 0x000077710c027816 */ /* 0x040fe400000000ff */
[----:B------:R-:W-:-:S02]  /*c9740*/  PRMT R0, R12, 0x7772, RZ ;  /* 0x000077720c007816 */ /* 0x000fc400000000ff */
[----:B------:R-:W-:Y:S01]  /*c9750*/  ISETP.GE.AND P3, PT, R3, UR52, PT ;  /* 0x0000003403007c0c */ /* 0x000fe2000bf66270 */
[----:B------:R-:W1:Y:S01]  /*c9760*/  LDCU UR11, c[0x0][0x398] ;  /* 0x00007300ff0b77ac */ /* 0x000e620008000800 */
[----:B0-----:R-:W2:Y:S04]  /*c9770*/  LDL.LU.64 R26, [R1+0x14b0] ;  /* 0x0014b000011a7983 */ /* 0x001ea80000300a00 */
[----:B------:R-:W2:Y:S04]  /*c9780*/  LDL.LU.64 R10, [R1+0x1490] ;  /* 0x00149000010a7983 */ /* 0x000ea80000300a00 */
[----:B------:R-:W-:Y:S04]  /*c9790*/  @P5 STG.E.U8 desc[UR34][R6.64], R2 ;  /* 0x0000000206005986 */ /* 0x000fe8000c101122 */
[----:B---3--:R0:W-:Y:S01]  /*c97a0*/  @P6 STG.E.U8 desc[UR34][R14.64], R0 ;  /* 0x000000000e006986 */ /* 0x0081e2000c101122 */
[----:B------:R-:W-:-:S02]  /*c97b0*/  ISETP.LT.AND P6, PT, R23, UR4, !P2 ;  /* 0x0000000417007c0c */ /* 0x000fc4000d7c1270 */
[----:B------:R-:W-:Y:S02]  /*c97c0*/  ISETP.LT.AND P5, PT, R22, UR7, !P2 ;  /* 0x0000000716007c0c */ /* 0x000fe4000d7a1270 */
[C---:B------:R-:W-:Y:S02]  /*c97d0*/  PRMT R5, R20.reuse, 0x7771, RZ ;  /* 0x0000777114057816 */ /* 0x040fe400000000ff */
[C---:B------:R-:W-:Y:S02]  /*c97e0*/  PRMT R4, R20.reuse, 0x7772, RZ ;  /* 0x0000777214047816 */ /* 0x040fe400000000ff */
[----:B------:R-:W-:Y:S01]  /*c97f0*/  PRMT R3, R20, 0x7773, RZ ;  /* 0x0000777314037816 */ /* 0x000fe200000000ff */
[----:B------:R-:W3:Y:S01]  /*c9800*/  LDCU UR4, c[0x0][0x398] ;  /* 0x00007300ff0477ac */ /* 0x000ee20008000800 */
[----:B------:R-:W1:Y:S01]  /*c9810*/  LDCU UR7, c[0x0][0x398] ;  /* 0x00007300ff0777ac */ /* 0x000e620008000800 */
[----:B0-----:R-:W-:Y:S01]  /*c9820*/  PRMT R0, R12, 0x7773, RZ ;  /* 0x000077730c007816 */ /* 0x001fe200000000ff */
[----:B--2---:R0:W-:Y:S04]  /*c9830*/  STL.64 [R1+0x3c30], R10 ;  /* 0x003c300a01007387 */ /* 0x0041e80000100a00 */
[----:B0-----:R-:W2:Y:S04]  /*c9840*/  LDL.LU.64 R10, [R1+0x14a0] ;  /* 0x0014a000010a7983 */ /* 0x001ea80000300a00 */
[----:B------:R0:W-:Y:S01]  /*c9850*/  @P4 STG.E.U8 desc[UR34][R28.64], R0 ;  /* 0x000000001c004986 */ /* 0x0001e2000c101122 */
[----:B------:R-:W-:-:S02]  /*c9860*/  ISETP.LT.AND P4, PT, R19, UR14, !P2 ;  /* 0x0000000e13007c0c */ /* 0x000fc4000d781270 */
[----:B------:R-:W-:Y:S02]  /*c9870*/  ISETP.LT.AND P2, PT, R17, UR13, !P2 ;  /* 0x0000000d11007c0c */ /* 0x000fe4000d741270 */
[C---:B------:R-:W-:Y:S01]  /*c9880*/  PRMT R2, R21.reuse, 0x7770, RZ ;  /* 0x0000777015027816 */ /* 0x040fe200000000ff */
[----:B------:R-:W3:Y:S01]  /*c9890*/  LDL.LU.64 R14, [R1+0x1470] ;  /* 0x00147000010e7983 */ /* 0x000ee20000300a00 */
[----:B------:R-:W-:Y:S01]  /*c98a0*/  PRMT R6, R20, 0x7770, RZ ;  /* 0x0000777014067816 */ /* 0x000fe200000000ff */
[----:B------:R-:W1:Y:S01]  /*c98b0*/  LDCU UR13, c[0x0][0x398] ;  /* 0x00007300ff0d77ac */ /* 0x000e620008000800 */
[----:B------:R-:W1:Y:S01]  /*c98c0*/  LDCU UR14, c[0x0][0x398] ;  /* 0x00007300ff0e77ac */ /* 0x000e620008000800 */
[----:B------:R1:W-:Y:S01]  /*c98d0*/  @P6 STG.E.U8 desc[UR34][R8.64], R2 ;  /* 0x0000000208006986 */ /* 0x0003e2000c101122 */
[----:B0-----:R-:W-:-:S03]  /*c98e0*/  PRMT R0, R21, 0x7771, RZ ;  /* 0x0000777115007816 */ /* 0x001fc600000000ff */
[----:B------:R-:W3:Y:S04]  /*c98f0*/  LDL.LU.64 R28, [R1+0x1460] ;  /* 0x00146000011c7983 */ /* 0x000ee80000300a00 */
[----:B------:R-:W3:Y:S04]  /*c9900*/  LDL.LU R20, [R1+0x2ac] ;  /* 0x0002ac0001147983 */ /* 0x000ee80000300800 */
[----:B----4-:R0:W-:Y:S04]  /*c9910*/  @P5 STG.E.U8 desc[UR34][R24.64], R0 ;  /* 0x0000000018005986 */ /* 0x0101e8000c101122 */
[----:B-1----:R-:W4:Y:S01]  /*c9920*/  LDL.LU.64 R8, [R1+0x1450] ;  /* 0x0014500001087983 */ /* 0x002f220000300a00 */
[----:B------:R-:W-:-:S05]  /*c9930*/  PRMT R2, R21, 0x7772, RZ ;  /* 0x0000777215027816 */ /* 0x000fca00000000ff */
[----:B------:R1:W-:Y:S01]  /*c9940*/  @P4 STG.E.U8 desc[UR34][R26.64], R2 ;  /* 0x000000021a004986 */ /* 0x0003e2000c101122 */
[----:B0-----:R-:W-:-:S03]  /*c9950*/  PRMT R0, R21, 0x7773, RZ ;  /* 0x0000777315007816 */ /* 0x001fc600000000ff */
[----:B------:R-:W4:Y:S04]  /*c9960*/  LDL.LU.64 R24, [R1+0x1390] ;  /* 0x0013900001187983 */ /* 0x000f280000300a00 */
[----:B-1----:R-:W4:Y:S04]  /*c9970*/  LDL.LU.64 R26, [R1+0x3c38] ;  /* 0x003c3800011a7983 */ /* 0x002f280000300a00 */
[----:B--2---:R0:W-:Y:S04]  /*c9980*/  @P2 STG.E.U8 desc[UR34][R10.64], R0 ;  /* 0x000000000a002986 */ /* 0x0041e8000c101122 */
[----:B0-----:R-:W2:Y:S01]  /*c9990*/  LDL.LU.64 R10, [R1+0x3c30] ;  /* 0x003c3000010a7983 */ /* 0x001ea20000300a00 */
[----:B------:R-:W-:-:S02]  /*c99a0*/  ISETP.LT.AND P5, PT, R18, UR9, !P3 ;  /* 0x0000000912007c0c */ /* 0x000fc4000dfa1270 */
[----:B------:R-:W-:Y:S02]  /*c99b0*/  ISETP.LT.AND P6, PT, R13, UR15, !P3 ;  /* 0x0000000f0d007c0c */ /* 0x000fe4000dfc1270 */
[----:B---3--:R-:W-:Y:S01]  /*c99c0*/  PRMT R2, R20, 0x7770, RZ ;  /* 0x0000777014027816 */ /* 0x008fe200000000ff */
[----:B------:R-:W0:Y:S01]  /*c99d0*/  LDCU UR9, c[0x0][0x398] ;  /* 0x00007300ff0977ac */ /* 0x000e220008000800 */
[----:B------:R-:W1:Y:S07]  /*c99e0*/  LDCU UR15, c[0x0][0x398] ;  /* 0x00007300ff0f77ac */ /* 0x000e6e0008000800 */
[----:B--2---:R2:W-:Y:S04]  /*c99f0*/  @P5 STG.E.U8 desc[UR34][R10.64], R6 ;  /* 0x000000060a005986 */ /* 0x0045e8000c101122 */
[----:B--2---:R-:W2:Y:S04]  /*c9a00*/  LDL.LU R10, [R1+0x3c28] ;  /* 0x003c2800010a7983 */ /* 0x004ea80000300800 */
[----:B------:R-:W3:Y:S01]  /*c9a10*/  LDL.LU.64 R6, [R1+0x1480] ;  /* 0x0014800001067983 */ /* 0x000ee20000300a00 */
[----:B----4-:R-:W-:-:S02]  /*c9a20*/  ISETP.LT.AND P4, PT, R27, UR17, !P3 ;  /* 0x000000111b007c0c */ /* 0x010fc4000df81270 */
[----:B------:R-:W-:Y:S02]  /*c9a30*/  ISETP.LT.AND P2, PT, R26, UR11, !P3 ;  /* 0x0000000b1a007c0c */ /* 0x000fe4000df41270 */
[----:B------:R-:W-:Y:S01]  /*c9a40*/  ISETP.LT.AND P5, PT, R23, UR4, !P3 ;  /* 0x0000000417007c0c */ /* 0x000fe2000dfa1270 */
[----:B------:R-:W4:Y:S01]  /*c9a50*/  LDCU UR11, c[0x0][0x398] ;  /* 0x00007300ff0b77ac */ /* 0x000f220008000800 */
[----:B------:R-:W0:Y:S01]  /*c9a60*/  LDCU UR4, c[0x0][0x398] ;  /* 0x00007300ff0477ac */ /* 0x000e220008000800 */
[----:B------:R-:W0:Y:S01]  /*c9a70*/  LDCU UR17, c[0x0][0x398] ;  /* 0x00007300ff1177ac */ /* 0x000e220008000800 */
[----:B---3--:R3:W-:Y:S01]  /*c9a80*/  @P6 STG.E.U8 desc[UR34][R6.64], R5 ;  /* 0x0000000506006986 */ /* 0x0087e2000c101122 */
[----:B------:R-:W-:Y:S01]  /*c9a90*/  ISETP.LT.AND P6, PT, R22, UR7, !P3 ;  /* 0x0000000716007c0c */ /* 0x000fe2000dfc1270 */
[----:B--2---:R-:W-:-:S03]  /*c9aa0*/  VIADD R0, R10, 0x67 ;  /* 0x000000670a007836 */ /* 0x004fc60000000000 */
[----:B------:R2:W-:Y:S01]  /*c9ab0*/  @P4 STG.E.U8 desc[UR34][R14.64], R4 ;  /* 0x000000040e004986 */ /* 0x0005e2000c101122 */
[----:B------:R-:W0:Y:S01]  /*c9ac0*/  LDCU UR7, c[0x0][0x398] ;  /* 0x00007300ff0777ac */ /* 0x000e220008000800 */
[----:B------:R-:W-:Y:S02]  /*c9ad0*/  ISETP.GE.AND P4, PT, R0, UR51, PT ;  /* 0x0000003300007c0c */ /* 0x000fe4000bf86270 */
[----:B------:R-:W-:Y:S01]  /*c9ae0*/  PRMT R0, R20, 0x7771, RZ ;  /* 0x0000777114007816 */ /* 0x000fe200000000ff */
[----:B------:R0:W-:Y:S04]  /*c9af0*/  @P2 STG.E.U8 desc[UR34][R28.64], R3 ;  /* 0x000000031c002986 */ /* 0x0001e8000c101122 */
[----:B---3--:R-:W3:Y:S04]  /*c9b00*/  LDL.LU.64 R6, [R1+0x1398] ;  /* 0x0013980001067983 */ /* 0x008ee80000300a00 */
[----:B------:R-:W3:Y:S04]  /*c9b10*/  LDL.LU R12, [R1+0x30c] ;  /* 0x00030c00010c7983 */ /* 0x000ee80000300800 */
[----:B------:R0:W-:Y:S04]  /*c9b20*/  @P5 STG.E.U8 desc[UR34][R8.64], R2 ;  /* 0x0000000208005986 */ /* 0x0001e8000c101122 */
[----:B--2---:R-:W2:Y:S04]  /*c9b30*/  LDL.LU.64 R4, [R1+0x1430] ;  /* 0x0014300001047983 */ /* 0x004ea80000300a00 */
[----:B------:R-:W2:Y:S04]  /*c9b40*/  LDL.LU.64 R14, [R1+0x1380] ;  /* 0x00138000010e7983 */ /* 0x000ea80000300a00 */
[----:B------:R1:W-:Y:S04]  /*c9b50*/  @P6 STG.E.U8 desc[UR34][R24.64], R0 ;  /* 0x0000000018006986 */ /* 0x0003e8000c101122 */
[----:B0-----:R-:W2:Y:S04]  /*c9b60*/  LDL.LU.64 R28, [R1+0x1388] ;  /* 0x00138800011c7983 */ /* 0x001ea80000300a00 */
[----:B------:R-:W2:Y:S04]  /*c9b70*/  LDL.LU.64 R8, [R1+0x1378] ;  /* 0x0013780001087983 */ /* 0x000ea80000300a00 */
[----:B-1----:R-:W2:Y:S04]  /*c9b80*/  LDL.LU.64 R24, [R1+0x1368] ;  /* 0x0013680001187983 */ /* 0x002ea80000300a00 */
[----:B------:R0:W-:Y:S01]  /*c9b90*/  STL [R1+0x3c18], R10 ;  /* 0x003c180a01007387 */ /* 0x0001e20000100800 */
[----:B------:R-:W-:-:S03]  /*c9ba0*/  VIADD R0, R10, 0x68 ;  /* 0x000000680a007836 */ /* 0x000fc60000000000 */
[----:B------:R-:W2:Y:S04]  /*c9bb0*/  LDL.LU R21, [R1+0x39c] ;  /* 0x00039c0001157983 */ /* 0x000ea80000300800 */
[----:B0-----:R-:W2:Y:S01]  /*c9bc0*/  LDL.LU.64 R10, [R1+0x1360] ;  /* 0x00136000010a7983 */ /* 0x001ea20000300a00 */
[----:B------:R-:W-:Y:S02]  /*c9bd0*/  ISETP.LT.AND P2, PT, R19, UR13, !P3 ;  /* 0x0000000d13007c0c */ /* 0x000fe4000df41270 */
[----:B------:R-:W-:Y:S02]  /*c9be0*/  PRMT R3, R20, 0x7772, RZ ;  /* 0x0000777214037816 */ /* 0x000fe400000000ff */
[----:B------:R-:W-:Y:S02]  /*c9bf0*/  ISETP.LT.AND P3, PT, R17, UR9, !P3 ;  /* 0x0000000911007c0c */ /* 0x000fe4000df61270 */
[----:B------:R-:W-:-:S02]  /*c9c00*/  ISETP.LT.AND P6, PT, R18, UR14, !P4 ;  /* 0x0000000e12007c0c */ /* 0x000fc4000e7c1270 */
[----:B------:R-:W-:Y:S02]  /*c9c10*/  ISETP.GE.AND P5, PT, R0, UR10, PT ;  /* 0x0000000a00007c0c */ /* 0x000fe4000bfa6270 */
[----:B------:R-:W-:Y:S01]  /*c9c20*/  PRMT R2, R20, 0x7773, RZ ;  /* 0x0000777314027816 */ /* 0x000fe200000000ff */
[----:B------:R-:W0:Y:S01]  /*c9c30*/  LDCU UR13, c[0x0][0x398] ;  /* 0x00007300ff0d77ac */ /* 0x000e220008000800 */
[----:B------:R-:W1:Y:S01]  /*c9c40*/  LDCU UR9, c[0x0][0x398] ;  /* 0x00007300ff0977ac */ /* 0x000e620008000800 */
[----:B------:R-:W0:Y:S01]  /*c9c50*/  LDCU UR10, c[0x0][0x398] ;  /* 0x00007300ff0a77ac */ /* 0x000e220008000800 */
[----:B------:R-:W0:Y:S01]  /*c9c60*/  LDCU UR14, c[0x0][0x398] ;  /* 0x00007300ff0e77ac */ /* 0x000e220008000800 */
[----:B--2---:R2:W-:Y:S04]  /*c9c70*/  STL.64 [R1+0x3c20], R10 ;  /* 0x003c200a01007387 */ /* 0x0045e80000100a00 */
[----:B--2---:R-:W2:Y:S04]  /*c9c80*/  LDL.LU.64 R10, [R1+0x1370] ;  /* 0x00137000010a7983 */ /* 0x004ea80000300a00 */
[----:B------:R0:W-:Y:S01]  /*c9c90*/  @P2 STG.E.U8 desc[UR34][R4.64], R3 ;  /* 0x0000000304002986 */ /* 0x0001e2000c101122 */
[----:B------:R-:W-:-:S02]  /*c9ca0*/  ISETP.LT.AND P2, PT, R13, UR15, !P4 ;  /* 0x0000000f0d007c0c */ /* 0x000fc4000e741270 */
[----:B---3--:R-:W-:Y:S01]  /*c9cb0*/  PRMT R0, R12, 0x7770, RZ ;  /* 0x000077700c007816 */ /* 0x008fe200000000ff */
[----:B------:R3:W-:Y:S01]  /*c9cc0*/  @P3 STG.E.U8 desc[UR34][R6.64], R2 ;  /* 0x0000000206003986 */ /* 0x0007e2000c101122 */
[----:B----4-:R-:W-:Y:S01]  /*c9cd0*/  ISETP.LT.AND P3, PT, R27, UR11, !P4 ;  /* 0x0000000b1b007c0c */ /* 0x010fe2000e761270 */
[----:B------:R-:W4:Y:S01]  /*c9ce0*/  LDCU UR11, c[0x0][0x398] ;  /* 0x00007300ff0b77ac */ /* 0x000f220008000800 */
[----:B------:R-:W1:Y:S01]  /*c9cf0*/  LDCU UR15, c[0x0][0x398] ;  /* 0x00007300ff0f77ac */ /* 0x000e620008000800 */
[----:B------:R3:W-:Y:S01]  /*c9d00*/  @P6 STG.E.U8 desc[UR34][R14.64], R0 ;  /* 0x000000000e006986 */ /* 0x0007e2000c101122 */
[----:B------:R-:W-:Y:S01]  /*c9d10*/  ISETP.LT.AND P6, PT, R26, UR4, !P4 ;  /* 0x000000041a007c0c */ /* 0x000fe2000e7c1270 */
[----:B------:R-:W1:Y:S01]  /*c9d20*/  LDCU UR4, c[0x0][0x398] ;  /* 0x00007300ff0477ac */ /* 0x000e620008000800 */
[----:B0-----:R-:W-:-:S05]  /*c9d30*/  PRMT R3, R12, 0x7771, RZ ;  /* 0x000077710c037816 */ /* 0x001fca00000000ff */
[----:B------:R0:W-:Y:S01]  /*c9d40*/  @P2 STG.E.U8 desc[UR34][R28.64], R3 ;  /* 0x000000031c002986 */ /* 0x0001e2000c101122 */
[----:B------:R-:W-:Y:S02]  /*c9d50*/  ISETP.LT.AND P2, PT, R23, UR7, !P4 ;  /* 0x0000000717007c0c */ /* 0x000fe4000e741270 */
[C---:B---3--:R-:W-:Y:S02]  /*c9d60*/  PRMT R2, R12.reuse, 0x7772, RZ ;  /* 0x000077720c027816 */ /* 0x048fe400000000ff */
[----:B------:R-:W-:Y:S01]  /*c9d70*/  PRMT R0, R12, 0x7773, RZ ;  /* 0x000077730c007816 */ /* 0x000fe200000000ff */
[----:B------:R-:W3:Y:S04]  /*c9d80*/  LDL.LU.64 R14, [R1+0x1358] ;  /* 0x00135800010e7983 */ /* 0x000ee80000300a00 */
[----:B------:R-:W3:Y:S04]  /*c9d90*/  LDL.LU R20, [R1+0x380] ;  /* 0x0003800001147983 */ /* 0x000ee80000300800 */
[----:B------:R-:W-:Y:S01]  /*c9da0*/  @P3 STG.E.U8 desc[UR34][R8.64], R2 ;  /* 0x0000000208003986 */ /* 0x000fe2000c101122 */
[----:B------:R-:W-:-:S03]  /*c9db0*/  PRMT R4, R21, 0x7770, RZ ;  /* 0x0000777015047816 */ /* 0x000fc600000000ff */
[----:B------:R1:W-:Y:S01]  /*c9dc0*/  @P6 STG.E.U8 desc[UR34][R24.64], R0 ;  /* 0x0000000018006986 */ /* 0x0003e2000c101122 */
[----:B------:R-:W2:Y:S03]  /*c9dd0*/  LDCU UR7, c[0x0][0x398] ;  /* 0x00007300ff0777ac */ /* 0x000ea60008000800 */
[----:B0-----:R-:W3:Y:S04]  /*c9de0*/  LDL.LU.64 R28, [R1+0x1348] ;  /* 0x00134800011c7983 */ /* 0x001ee80000300a00 */
[----:B-1----:R-:W3:Y:S04]  /*c9df0*/  LDL.LU.64 R24, [R1+0x1340] ;  /* 0x0013400001187983 */ /* 0x002ee80000300a00 */
[----:B------:R-:W3:Y:S04]  /*c9e00*/  LDL.LU.64 R6, [R1+0x1338] ;  /* 0x0013380001067983 */ /* 0x000ee80000300a00 */
[----:B------:R-:W3:Y:S04]  /*c9e10*/  LDL.LU.64 R8, [R1+0x1330] ;  /* 0x0013300001087983 */ /* 0x000ee80000300a00 */
[----:B------:R-:W3:Y:S04]  /*c9e20*/  LDL.LU R12, [R1+0x290] ;  /* 0x00029000010c7983 */ /* 0x000ee80000300800 */
[----:B--2---:R0:W-:Y:S04]  /*c9e30*/  @P2 STG.E.U8 desc[UR34][R10.64], R4 ;  /* 0x000000040a002986 */ /* 0x0041e8000c101122 */
[----:B0-----:R-:W2:Y:S04]  /*c9e40*/  LDL.LU.64 R10, [R1+0x3c20] ;  /* 0x003c2000010a7983 */ /* 0x001ea80000300a00 */
[----:B------:R-:W3:Y:S01]  /*c9e50*/  LDL.LU.64 R4, [R1+0x1350] ;  /* 0x0013500001047983 */ /* 0x000ee20000300a00 */
[----:B------:R-:W-:-:S02]  /*c9e60*/  ISETP.LT.AND P3, PT, R22, UR17, !P4 ;  /* 0x0000001116007c0c */ /* 0x000fc4000e761270 */
[----:B------:R-:W-:Y:S02]  /*c9e70*/  ISETP.LT.AND P6, PT, R19, UR13, !P4 ;  /* 0x0000000d13007c0c */ /* 0x000fe4000e7c1270 */
[----:B------:R-:W-:Y:S02]  /*c9e80*/  ISETP.LT.AND P4, PT, R17, UR9, !P4 ;  /* 0x0000000911007c0c */ /* 0x000fe4000e781270 */
[C---:B------:R-:W-:Y:S02]  /*c9e90*/  PRMT R3, R21.reuse, 0x7771, RZ ;  /* 0x0000777115037816 */ /* 0x040fe400000000ff */
[C---:B------:R-:W-:Y:S02]  /*c9ea0*/  PRMT R2, R21.reuse, 0x7772, RZ ;  /* 0x0000777215027816 */ /* 0x040fe400000000ff */
[----:B------:R-:W-:Y:S02]  /*c9eb0*/  PRMT R0, R21, 0x7773, RZ ;  /* 0x0000777315007816 */ /* 0x000fe400000000ff */
[----:B------:R-:W-:Y:S01]  /*c9ec0*/  ISETP.LT.AND P2, PT, R13, UR14, !P5 ;  /* 0x0000000e0d007c0c */ /* 0x000fe2000ef41270 */
[----:B------:R-:W0:Y:S01]  /*c9ed0*/  LDCU UR17, c[0x0][0x398] ;  /* 0x00007300ff1177ac */ /* 0x000e220008000800 */
[----:B------:R-:W1:Y:S01]  /*c9ee0*/  LDCU UR9, c[0x0][0x398] ;  /* 0x00007300ff0977ac */ /* 0x000e620008000800 */
[----:B------:R-:W0:Y:S01]  /*c9ef0*/  LDCU UR13, c[0x0][0x398] ;  /* 0x00007300ff0d77ac */ /* 0x000e220008000800 */
[----:B------:R-:W0:Y:S01]  /*c9f00*/  LDCU UR14, c[0x0][0x398] ;  /* 0x00007300ff0e77ac */ /* 0x000e220008000800 */
[----:B--2---:R2:W-:Y:S04]  /*c9f10*/  @P3 STG.E.U8 desc[UR34][R10.64], R3 ;  /* 0x000000030a003986 */ /* 0x0045e8000c101122 */
[----:B---3--:R3:W-:Y:S04]  /*c9f20*/  @P6 STG.E.U8 desc[UR34][R14.64], R2 ;  /* 0x000000020e006986 */ /* 0x0087e8000c101122 */
[----:B------:R0:W-:Y:S01]  /*c9f30*/  @P4 STG.E.U8 desc[UR34][R4.64], R0 ;  /* 0x0000000004004986 */ /* 0x0001e2000c101122 */
[----:B----4-:R-:W-:-:S02]  /*c9f40*/  ISETP.LT.AND P6, PT, R27, UR11, !P5 ;  /* 0x0000000b1b007c0c */ /* 0x010fc4000efc1270 */
[----:B------:R-:W-:Y:S01]  /*c9f50*/  ISETP.LT.AND P4, PT, R26, UR4, !P5 ;  /* 0x000000041a007c0c */ /* 0x000fe2000ef81270 */
[----:B--2---:R-:W2:Y:S04]  /*c9f60*/  LDL.LU R10, [R1+0x3c18] ;  /* 0x003c1800010a7983 */ /* 0x004ea80000300800 */
[----:B---3--:R-:W3:Y:S04]  /*c9f70*/  LDL.LU.64 R14, [R1+0x1328] ;  /* 0x00132800010e7983 */ /* 0x008ee80000300a00 */
[----:B------:R4:W-:Y:S01]  /*c9f80*/  STL.64 [R1+0x3c10], R26 ;  /* 0x003c101a01007387 */ /* 0x0009e20000100a00 */
[----:B------:R-:W-:-:S02]  /*c9f90*/  ISETP.LT.AND P3, PT, R18, UR10, !P5 ;  /* 0x0000000a12007c0c */ /* 0x000fc4000ef61270 */
[C---:B------:R-:W-:Y:S02]  /*c9fa0*/  PRMT R2, R20.reuse, 0x7770, RZ ;  /* 0x0000777014027816 */ /* 0x040fe400000000ff */
[----:B0-----:R-:W-:Y:S01]  /*c9fb0*/  PRMT R0, R20, 0x7771, RZ ;  /* 0x0000777114007816 */ /* 0x001fe200000000ff */
[----:B------:R-:W0:Y:S01]  /*c9fc0*/  LDCU UR10, c[0x0][0x398] ;  /* 0x00007300ff0a77ac */ /* 0x000e220008000800 */
[----:B------:R-:W0:Y:S01]  /*c9fd0*/  LDCU UR4, c[0x0][0x398] ;  /* 0x00007300ff0477ac */ /* 0x000e220008000800 */
[----:B------:R-:W0:Y:S01]  /*c9fe0*/  LDCU UR11, c[0x0][0x398] ;  /* 0x00007300ff0b77ac */ /* 0x000e220008000800 */
[----:B----4-:R-:W4:Y:S05]  /*c9ff0*/  LDL.LU.64 R26, [R1+0x1320] ;  /* 0x00132000011a7983 */ /* 0x010f2a0000300a00 */
[----:B------:R0:W-:Y:S04]  /*ca000*/  @P3 STG.E.U8 desc[UR34][R28.64], R2 ;  /* 0x000000021c003986 */ /* 0x0001e8000c101122 */
[----:B------:R1:W-:Y:S01]  /*ca010*/  @P2 STG.E.U8 desc[UR34][R24.64], R0 ;  /* 0x0000000018002986 */ /* 0x0003e2000c101122 */
[----:B------:R-:W-:-:S03]  /*ca020*/  ISETP.LT.AND P3, PT, R23, UR15, !P5 ;  /* 0x0000000f17007c0c */ /* 0x000fc6000ef61270 */
[----:B------:R-:W4:Y:S04]  /*ca030*/  LDL.LU.64 R4, [R1+0x1310] ;  /* 0x0013100001047983 */ /* 0x000f280000300a00 */
[----:B------:R-:W4:Y:S01]  /*ca040*/  LDL.LU R21, [R1+0x2f0] ;  /* 0x0002f00001157983 */ /* 0x000f220000300800 */
[----:B------:R-:W2:Y:S01]  /*ca050*/  LDCU UR15, c[0x0][0x398] ;  /* 0x00007300ff0f77ac */ /* 0x000ea20008000800 */
[C---:B0-----:R-:W-:Y:S02]  /*ca060*/  PRMT R2, R20.reuse, 0x7772, RZ ;  /* 0x0000777214027816 */ /* 0x041fe400000000ff */
[----:B-1----:R-:W-:Y:S01]  /*ca070*/  PRMT R0, R20, 0x7773, RZ ;  /* 0x0000777314007816 */ /* 0x002fe200000000ff */
[----:B------:R-:W4:Y:S04]  /*ca080*/  LDL.LU.64 R28, [R1+0x1318] ;  /* 0x00131800011c7983 */ /* 0x000f280000300a00 */
[----:B------:R0:W-:Y:S04]  /*ca090*/  @P6 STG.E.U8 desc[UR34][R6.64], R2 ;  /* 0x0000000206006986 */ /* 0x0001e8000c101122 */
[----:B------:R1:W-:Y:S01]  /*ca0a0*/  @P4 STG.E.U8 desc[UR34][R8.64], R0 ;  /* 0x0000000008004986 */ /* 0x0003e2000c101122 */
[----:B------:R-:W-:-:S03]  /*ca0b0*/  ISETP.LT.AND P4, PT, R22, UR7, !P5 ;  /* 0x0000000716007c0c */ /* 0x000fc6000ef81270 */
[----:B------:R-:W4:Y:S01]  /*ca0c0*/  LDL.LU.64 R24, [R1+0x1308] ;  /* 0x0013080001187983 */ /* 0x000f220000300a00 */
[----:B0-----:R-:W-:-:S03]  /*ca0d0*/  PRMT R2, R12, 0x7770, RZ ;  /* 0x000077700c027816 */ /* 0x001fc600000000ff */
[----:B-1----:R-:W4:Y:S04]  /*ca0e0*/  LDL.LU.64 R8, [R1+0x1300] ;  /* 0x0013000001087983 */ /* 0x002f280000300a00 */
[----:B------:R-:W4:Y:S01]  /*ca0f0*/  LDL.LU.64 R6, [R1+0x12f0] ;  /* 0x0012f00001067983 */ /* 0x000f220000300a00 */
[----:B------:R-:W-:Y:S01]  /*ca100*/  ISETP.LT.AND P6, PT, R19, UR17, !P5 ;  /* 0x0000001113007c0c */ /* 0x000fe2000efc1270 */
[----:B------:R-:W0:Y:S02]  /*ca110*/  LDCU UR7, c[0x0][0x398] ;  /* 0x00007300ff0777ac */ /* 0x000e240008000800 */
[----:B---3--:R1:W-:Y:S01]  /*ca120*/  @P3 STG.E.U8 desc[UR34][R14.64], R2 ;  /* 0x000000020e003986 */ /* 0x0083e2000c101122 */
[C---:B--2---:R-:W-:Y:S02]  /*ca130*/  VIADD R0, R10.reuse, 0x69 ;  /* 0x000000690a007836 */ /* 0x044fe40000000000 */
[----:B------:R-:W-:Y:S01]  /*ca140*/  VIADD R3, R10, 0x6a ;  /* 0x0000006a0a037836 */ /* 0x000fe20000000000 */
[----:B------:R-:W2:Y:S01]  /*ca150*/  LDCU UR17, c[0x0][0x398] ;  /* 0x00007300ff1177ac */ /* 0x000ea20008000800 */
[----:B-1----:R-:W-:Y:S01]  /*ca160*/  PRMT R2, R12, 0x7771, RZ ;  /* 0x000077710c027816 */ /* 0x002fe200000000ff */
[----:B------:R-:W3:Y:S04]  /*ca170*/  LDL.LU.64 R14, [R1+0x12f8] ;  /* 0x0012f800010e7983 */ /* 0x000ee80000300a00 */
[----:B------:R-:W2:Y:S04]  /*ca180*/  LDL.LU R20, [R1+0x370] ;  /* 0x0003700001147983 */ /* 0x000ea80000300800 */
[----:B----4-:R1:W-:Y:S04]  /*ca190*/  @P4 STG.E.U8 desc[UR34][R26.64], R2 ;  /* 0x000000021a004986 */ /* 0x0103e8000c101122 */
[----:B-1----:R-:W4:Y:S01]  /*ca1a0*/  LDL.LU.64 R26, [R1+0x3c10] ;  /* 0x003c1000011a7983 */ /* 0x002f220000300a00 */
[----:B------:R-:W-:-:S02]  /*ca1b0*/  ISETP.GE.AND P2, PT, R0, UR49, PT ;  /* 0x0000003100007c0c */ /* 0x000fc4000bf46270 */
[----:B------:R-:W-:Y:S02]  /*ca1c0*/  ISETP.LT.AND P5, PT, R17, UR9, !P5 ;  /* 0x0000000911007c0c */ /* 0x000fe4000efa1270 */
[C---:B------:R-:W-:Y:S02]  /*ca1d0*/  PRMT R0, R12.reuse, 0x7772, RZ ;  /* 0x000077720c007816 */ /* 0x040fe400000000ff */
[----:B------:R-:W-:Y:S02]  /*ca1e0*/  PRMT R2, R12, 0x7773, RZ ;  /* 0x000077730c027816 */ /* 0x000fe400000000ff */
[----:B------:R-:W-:Y:S01]  /*ca1f0*/  ISETP.LT.AND P3, PT, R18, UR10, !P2 ;  /* 0x0000000a12007c0c */ /* 0x000fe2000d761270 */
[----:B------:R-:W1:Y:S01]  /*ca200*/  LDCU UR9, c[0x0][0x398] ;  /* 0x00007300ff0977ac */ /* 0x000e620008000800 */
[----:B------:R-:W0:Y:S01]  /*ca210*/  LDCU UR10, c[0x0][0x398] ;  /* 0x00007300ff0a77ac */ /* 0x000e220008000800 */
[----:B------:R1:W-:Y:S01]  /*ca220*/  @P6 STG.E.U8 desc[UR34][R4.64], R0 ;  /* 0x0000000004006986 */ /* 0x0003e2000c101122 */
[----:B------:R-:W-:Y:S01]  /*ca230*/  ISETP.LT.AND P6, PT, R13, UR13, !P2 ;  /* 0x0000000d0d007c0c */ /* 0x000fe2000d7c1270 */
[----:B------:R-:W0:Y:S02]  /*ca240*/  LDCU UR13, c[0x0][0x398] ;  /* 0x00007300ff0d77ac */ /* 0x000e240008000800 */
[----:B------:R0:W-:Y:S01]  /*ca250*/  @P5 STG.E.U8 desc[UR34][R28.64], R2 ;  /* 0x000000021c005986 */ /* 0x0001e2000c101122 */
[----:B-1----:R-:W-:-:S05]  /*ca260*/  PRMT R0, R21, 0x7770, RZ ;  /* 0x0000777015007816 */ /* 0x002fca00000000ff */
[----:B------:R1:W-:Y:S04]  /*ca270*/  @P3 STG.E.U8 desc[UR34][R24.64], R0 ;  /* 0x0000000018003986 */ /* 0x0003e8000c101122 */
[----:B0-----:R-:W2:Y:S01]  /*ca280*/  LDL.LU.64 R28, [R1+0x12e0] ;  /* 0x0012e000011c7983 */ /* 0x001ea20000300a00 */
[----:B------:R-:W-:-:S05]  /*ca290*/  PRMT R2, R21, 0x7771, RZ ;  /* 0x0000777115027816 */ /* 0x000fca00000000ff */
[----:B------:R0:W-:Y:S01]  /*ca2a0*/  @P6 STG.E.U8 desc[UR34][R8.64], R2 ;  /* 0x0000000208006986 */ /* 0x0001e2000c101122 */
[----:B-1----:R-:W-:-:S03]  /*ca2b0*/  PRMT R0, R21, 0x7772, RZ ;  /* 0x0000777215007816 */ /* 0x002fc600000000ff */
[----:B------:R-:W2:Y:S04]  /*ca2c0*/  LDL.LU.64 R24, [R1+0x12d0] ;  /* 0x0012d00001187983 */ /* 0x000ea80000300a00 */
[----:B------:R-:W2:Y:S04]  /*ca2d0*/  LDL.LU R12, [R1+0x384] ;  /* 0x00038400010c7983 */ /* 0x000ea80000300800 */
[----:B------:R-:W2:Y:S01]  /*ca2e0*/  LDL.LU.64 R4, [R1+0x12d8] ;  /* 0x0012d80001047983 */ /* 0x000ea20000300a00 */
[----:B0-----:R-:W-:-:S03]  /*ca2f0*/  PRMT R2, R21, 0x7773, RZ ;  /* 0x0000777315027816 */ /* 0x001fc600000000ff */
[----:B------:R-:W2:Y:S01]  /*ca300*/  LDL.LU.64 R8, [R1+0x12c0] ;  /* 0x0012c00001087983 */ /* 0x000ea20000300a00 */
[----:B----4-:R-:W-:Y:S02]  /*ca310*/  ISETP.LT.AND P4, PT, R27, UR4, !P2 ;  /* 0x000000041b007c0c */ /* 0x010fe4000d781270 */
[----:B------:R-:W-:Y:S02]  /*ca320*/  ISETP.LT.AND P3, PT, R26, UR11, !P2 ;  /* 0x0000000b1a007c0c */ /* 0x000fe4000d761270 */
[----:B------:R-:W-:Y:S02]  /*ca330*/  ISETP.LT.AND P5, PT, R23, UR14, !P2 ;  /* 0x0000000e17007c0c */ /* 0x000fe4000d7a1270 */
[----:B------:R-:W-:Y:S01]  /*ca340*/  ISETP.LT.AND P6, PT, R19, UR7, !P2 ;  /* 0x0000000713007c0c */ /* 0x000fe2000d7c1270 */
[----:B------:R-:W0:Y:S01]  /*ca350*/  LDCU UR4, c[0x0][0x398] ;  /* 0x00007300ff0477ac */ /* 0x000e220008000800 */
[----:B------:R-:W1:Y:S01]  /*ca360*/  LDCU UR11, c[0x0][0x398] ;  /* 0x00007300ff0b77ac */ /* 0x000e620008000800 */
[----:B------:R-:W4:Y:S01]  /*ca370*/  LDCU UR14, c[0x0][0x398] ;  /* 0x00007300ff0e77ac */ /* 0x000f220008000800 */
[----:B------:R-:W0:Y:S03]  /*ca380*/  LDCU UR7, c[0x0][0x398] ;  /* 0x00007300ff0777ac */ /* 0x000e260008000800 */
[----:B------:R1:W-:Y:S04]  /*ca390*/  @P4 STG.E.U8 desc[UR34][R6.64], R0 ;  /* 0x0000000006004986 */ /* 0x0003e8000c101122 */
[----:B---3--:R3:W-:Y:S01]  /*ca3a0*/  @P3 STG.E.U8 desc[UR34][R14.64], R2 ;  /* 0x000000020e003986 */ /* 0x0087e2000c101122 */
[----:B------:R-:W-:-:S03]  /*ca3b0*/  ISETP.GE.AND P3, PT, R3, UR18, PT ;  /* 0x0000001203007c0c */ /* 0x000fc6000bf66270 */
[----:B-1----:R-:W4:Y:S04]  /*ca3c0*/  LDL.LU.64 R6, [R1+0x12b0] ;  /* 0x0012b00001067983 */ /* 0x002f280000300a00 */
[----:B---3--:R-:W3:Y:S04]  /*ca3d0*/  LDL.LU.64 R14, [R1+0x12a0] ;  /* 0x0012a000010e7983 */ /* 0x008ee80000300a00 */
[----:B------:R-:W3:Y:S01]  /*ca3e0*/  LDL.LU.64 R2, [R1+0x12e8] ;  /* 0x0012e80001027983 */ /* 0x000ee20000300a00 */
[----:B------:R-:W-:Y:S02]  /*ca3f0*/  ISETP.LT.AND P4, PT, R22, UR15, !P2 ;  /* 0x0000000f16007c0c */ /* 0x000fe4000d781270 */
[----:B--2---:R-:W-:-:S02]  /*ca400*/  PRMT R0, R20, 0x7770, RZ ;  /* 0x0000777014007816 */ /* 0x004fc400000000ff */
[----:B------:R-:W-:Y:S01]  /*ca410*/  ISETP.LT.AND P2, PT, R17, UR17, !P2 ;  /* 0x0000001111007c0c */ /* 0x000fe2000d741270 */
[----:B------:R-:W2:Y:S01]  /*ca420*/  LDL.LU R21, [R1+0x294] ;  /* 0x0002940001157983 */ /* 0x000ea20000300800 */
[----:B------:R-:W1:Y:S01]  /*ca430*/  LDCU UR15, c[0x0][0x398] ;  /* 0x00007300ff0f77ac */ /* 0x000e620008000800 */
[----:B------:R-:W0:Y:S02]  /*ca440*/  LDCU UR17, c[0x0][0x398] ;  /* 0x00007300ff1177ac */ /* 0x000e240008000800 */
[----:B---3--:R3:W-:Y:S01]  /*ca450*/  @P5 STG.E.U8 desc[UR34][R2.64], R0 ;  /* 0x0000000002005986 */ /* 0x0087e2000c101122 */
[----:B------:R-:W-:Y:S01]  /*ca460*/  ISETP.LT.AND P5, PT, R18, UR9, !P3 ;  /* 0x0000000912007c0c */ /* 0x000fe2000dfa1270 */
[----:B------:R-:W0:Y:S01]  /*ca470*/  LDCU UR9, c[0x0][0x398] ;  /* 0x00007300ff0977ac */ /* 0x000e220008000800 */
[C---:B---3--:R-:W-:Y:S02]  /*ca480*/  PRMT R2, R20.reuse, 0x7771, RZ ;  /* 0x0000777114027816 */ /* 0x048fe400000000ff */
[----:B------:R-:W-:-:S03]  /*ca490*/  PRMT R0, R20, 0x7772, RZ ;  /* 0x0000777214007816 */ /* 0x000fc600000000ff */
[----:B------:R3:W-:Y:S04]  /*ca4a0*/  @P4 STG.E.U8 desc[UR34][R28.64], R2 ;  /* 0x000000021c004986 */ /* 0x0007e8000c101122 */
[----:B------:R1:W-:Y:S01]  /*ca4b0*/  @P6 STG.E.U8 desc[UR34][R24.64], R0 ;  /* 0x0000000018006986 */ /* 0x0003e2000c101122 */
[----:B------:R-:W-:Y:S02]  /*ca4c0*/  ISETP.LT.AND P6, PT, R13, UR10, !P3 ;  /* 0x0000000a0d007c0c */ /* 0x000fe4000dfc1270 */
[----:B0-----:R-:W-:Y:S01]  /*ca4d0*/  ISETP.LT.AND P4, PT, R27, UR4, !P3 ;  /* 0x000000041b007c0c */ /* 0x001fe2000df81270 */
[----:B------:R-:W0:Y:S01]  /*ca4e0*/  LDCU UR4, c[0x0][0x398] ;  /* 0x00007300ff0477ac */ /* 0x000e220008000800 */
[----:B------:R-:W0:Y:S01]  /*ca4f0*/  LDCU UR10, c[0x0][0x398] ;  /* 0x00007300ff0a77ac */ /* 0x000e220008000800 */
[----:B---3--:R-:W-:-:S02]  /*ca500*/  PRMT R2, R20, 0x7773, RZ ;  /* 0x0000777314027816 */ /* 0x008fc400000000ff */
[C---:B-1----:R-:W-:Y:S01]  /*ca510*/  PRMT R0, R12.reuse, 0x7770, RZ ;  /* 0x000077700c007816 */ /* 0x042fe200000000ff */
[----:B------:R-:W3:Y:S04]  /*ca520*/  LDL.LU.64 R28, [R1+0x1270] ;  /* 0x00127000011c7983 */ /* 0x000ee80000300a00 */
[----:B------:R1:W-:Y:S04]  /*ca530*/  @P2 STG.E.U8 desc[UR34][R4.64], R2 ;  /* 0x0000000204002986 */ /* 0x0003e8000c101122 */
[----:B------:R0:W-:Y:S04]  /*ca540*/  @P5 STG.E.U8 desc[UR34][R8.64], R0 ;  /* 0x0000000008005986 */ /* 0x0001e8000c101122 */
[----:B------:R-:W2:Y:S01]  /*ca550*/  LDL.LU.64 R24, [R1+0x1268] ;  /* 0x0012680001187983 */ /* 0x000ea20000300a00 */
[----:B-1----:R-:W-:-:S02]  /*ca560*/  PRMT R2, R12, 0x7771, RZ ;  /* 0x000077710c027816 */ /* 0x002fc400000000ff */
[----:B0-----:R-:W-:Y:S01]  /*ca570*/  PRMT R0, R12, 0x7772, RZ ;  /* 0x000077720c007816 */ /* 0x001fe200000000ff */
[----:B------:R-:W2:Y:S04]  /*ca580*/  LDL.LU.64 R4, [R1+0x1260] ;  /* 0x0012600001047983 */ /* 0x000ea80000300a00 */
[----:B----4-:R0:W-:Y:S04]  /*ca590*/  @P6 STG.E.U8 desc[UR34][R6.64], R2 ;  /* 0x0000000206006986 */ /* 0x0101e8000c101122 */
[----:B------:R-:W4:Y:S04]  /*ca5a0*/  LDL.LU.64 R8, [R1+0x1258] ;  /* 0x0012580001087983 */ /* 0x000f280000300a00 */
[----:B------:R-:W2:Y:S04]  /*ca5b0*/  LDL.LU R20, [R1+0x2f4] ;  /* 0x0002f40001147983 */ /* 0x000ea80000300800 */
[----:B------:R1:W-:Y:S01]  /*ca5c0*/  @P4 STG.E.U8 desc[UR34][R14.64], R0 ;  /* 0x000000000e004986 */ /* 0x0003e2000c101122 */
[----:B0-----:R-:W-:-:S03]  /*ca5d0*/  VIADD R2, R10, 0x6b ;  /* 0x0000006b0a027836 */ /* 0x001fc60000000000 */
        /* <DEDUP_REMOVED lines=11> */
[----:B--2---:R2:W-:Y:S02]  /*ca690*/  @P5 STG.E.U8 desc[UR34][R2.64], R0 ;  /* 0x0000000002005986 */ /* 0x0045e4000c101122 */
[----:B--2---:R-:W-:-:S02]  /*ca6a0*/  PRMT R2, R21, 0x7770, RZ ;  /* 0x0000777015027816 */ /* 0x004fc400000000ff */
[----:B------:R-:W-:-:S03]  /*ca6b0*/  PRMT R0, R21, 0x7771, RZ ;  /* 0x0000777115007816 */ /* 0x000fc600000000ff */
[----:B---3--:R2:W-:Y:S04]  /*ca6c0*/  @P4 STG.E.U8 desc[UR34][R28.64], R2 ;  /* 0x000000021c004986 */ /* 0x0085e8000c101122 */
[----:B------:R3:W-:Y:S04]  /*ca6d0*/  @P6 STG.E.U8 desc[UR34][R24.64], R0 ;  /* 0x0000000018006986 */ /* 0x0007e8000c101122 */
[----:B--2---:R-:W2:Y:S04]  /*ca6e0*/  LDL.LU.64 R28, [R1+0x1248] ;  /* 0x00124800011c7983 */ /* 0x004ea80000300a00 */
[----:B---3--:R-:W3:Y:S01]  /*ca6f0*/  LDL.LU.64 R24, [R1+0x1238] ;  /* 0x0012380001187983 */ /* 0x008ee20000300a00 */
[----:B------:R-:W-:-:S02]  /*ca700*/  ISETP.LT.AND P5, PT, R19, UR7, !P3 ;  /* 0x0000000713007c0c */ /* 0x000fc4000dfa1270 */
[----:B------:R-:W-:Y:S02]  /*ca710*/  ISETP.LT.AND P3, PT, R17, UR15, !P3 ;  /* 0x0000000f11007c0c */ /* 0x000fe4000df61270 */
[C---:B------:R-:W-:Y:S02]  /*ca720*/  PRMT R2, R21.reuse, 0x7772, RZ ;  /* 0x0000777215027816 */ /* 0x040fe400000000ff */
[----:B------:R-:W-:Y:S02]  /*ca730*/  ISETP.LT.AND P6, PT, R18, UR9, !P2 ;  /* 0x0000000912007c0c */ /* 0x000fe4000d7c1270 */
[----:B------:R-:W-:Y:S02]  /*ca740*/  PRMT R0, R21, 0x7773, RZ ;  /* 0x0000777315007816 */ /* 0x000fe400000000ff */
[----:B------:R-:W-:Y:S01]  /*ca750*/  ISETP.LT.AND P4, PT, R13, UR4, !P2 ;  /* 0x000000040d007c0c */ /* 0x000fe2000d781270 */
[----:B------:R-:W1:Y:S01]  /*ca760*/  LDCU UR7, c[0x0][0x398] ;  /* 0x00007300ff0777ac */ /* 0x000e620008000800 */
[----:B------:R-:W-:Y:S01]  /*ca770*/  PRMT R3, R20, 0x7772, RZ ;  /* 0x0000777214037816 */ /* 0x000fe200000000ff */
[----:B------:R-:W3:Y:S01]  /*ca780*/  LDL.LU R12, [R1+0x374] ;  /* 0x00037400010c7983 */ /* 0x000ee20000300800 */
[----:B------:R-:W1:Y:S01]  /*ca790*/  LDCU UR4, c[0x0][0x398] ;  /* 0x00007300ff0477ac */ /* 0x000e620008000800 */
[----:B------:R-:W1:Y:S01]  /*ca7a0*/  LDCU UR9, c[0x0][0x398] ;  /* 0x00007300ff0977ac */ /* 0x000e620008000800 */
[----:B------:R-:W1:Y:S01]  /*ca7b0*/  LDCU UR15, c[0x0][0x398] ;  /* 0x00007300ff0f77ac */ /* 0x000e620008000800 */
[----:B------:R0:W-:Y:S04]  /*ca7c0*/  @P5 STG.E.U8 desc[UR34][R4.64], R2 ;  /* 0x0000000204005986 */ /* 0x0001e8000c101122 */
[----:B----4-:R4:W-:Y:S01]  /*ca7d0*/  @P3 STG.E.U8 desc[UR34][R8.64], R0 ;  /* 0x0000000008003986 */ /* 0x0109e2000c101122 */
[----:B------:R-:W-:-:S02]  /*ca7e0*/  ISETP.LT.AND P3, PT, R27, UR10, !P2 ;  /* 0x0000000a1b007c0c */ /* 0x000fc4000d761270 */
[----:B0-----:R-:W-:Y:S01]  /*ca7f0*/  ISETP.LT.AND P5, PT, R26, UR13, !P2 ;  /* 0x0000000d1a007c0c */ /* 0x001fe2000d7a1270 */
[----:B------:R-:W0:Y:S01]  /*ca800*/  LDCU UR10, c[0x0][0x398] ;  /* 0x00007300ff0a77ac */ /* 0x000e220008000800 */
[----:B------:R-:W0:Y:S01]  /*ca810*/  LDCU UR13, c[0x0][0x398] ;  /* 0x00007300ff0d77ac */ /* 0x000e220008000800 */
[C---:B------:R-:W-:Y:S02]  /*ca820*/  PRMT R2, R20.reuse, 0x7770, RZ ;  /* 0x0000777014027816 */ /* 0x040fe400000000ff */
[----:B----4-:R-:W-:Y:S01]  /*ca830*/  PRMT R0, R20, 0x7771, RZ ;  /* 0x0000777114007816 */ /* 0x010fe200000000ff */
[----:B------:R-:W4:Y:S04]  /*ca840*/  LDL.LU.64 R8, [R1+0x1228] ;  /* 0x0012280001087983 */ /* 0x000f280000300a00 */
[----:B------:R0:W-:Y:S04]  /*ca850*/  @P6 STG.E.U8 desc[UR34][R6.64], R2 ;  /* 0x0000000206006986 */ /* 0x0001e8000c101122 */
[----:B------:R0:W-:Y:S04]  /*ca860*/  @P4 STG.E.U8 desc[UR34][R14.64], R0 ;  /* 0x000000000e004986 */ /* 0x0001e8000c101122 */
[----:B------:R-:W4:Y:S01]  /*ca870*/  LDL.LU.64 R4, [R1+0x1220] ;  /* 0x0012200001047983 */ /* 0x000f220000300a00 */
[----:B------:R-:W-:-:S02]  /*ca880*/  ISETP.LT.AND P4, PT, R23, UR17, !P2 ;  /* 0x0000001117007c0c */ /* 0x000fc4000d781270 */
[----:B-1----:R-:W-:Y:S01]  /*ca890*/  ISETP.LT.AND P6, PT, R22, UR11, !P2 ;  /* 0x0000000b16007c0c */ /* 0x002fe2000d7c1270 */
[----:B------:R-:W1:Y:S01]  /*ca8a0*/  LDCU UR11, c[0x0][0x398] ;  /* 0x00007300ff0b77ac */ /* 0x000e620008000800 */
[----:B0-----:R-:W4:Y:S01]  /*ca8b0*/  LDL.LU.64 R6, [R1+0x1218] ;  /* 0x0012180001067983 */ /* 0x001f220000300a00 */
[----:B------:R-:W-:-:S03]  /*ca8c0*/  PRMT R0, R20, 0x7773, RZ ;  /* 0x0000777314007816 */ /* 0x000fc600000000ff */
[----:B------:R-:W4:Y:S04]  /*ca8d0*/  LDL.LU R21, [R1+0x388] ;  /* 0x0003880001157983 */ /* 0x000f280000300800 */
[----:B------:R-:W4:Y:S04]  /*ca8e0*/  LDL.LU.64 R14, [R1+0x1210] ;  /* 0x00121000010e7983 */ /* 0x000f280000300a00 */
[----:B--2---:R-:W-:Y:S04]  /*ca8f0*/  @P3 STG.E.U8 desc[UR34][R28.64], R3 ;  /* 0x000000031c003986 */ /* 0x004fe8000c101122 */
[----:B---3--:R0:W-:Y:S01]  /*ca900*/  @P5 STG.E.U8 desc[UR34][R24.64], R0 ;  /* 0x0000000018005986 */ /* 0x0081e2000c101122 */
[----:B------:R-:W-:-:S02]  /*ca910*/  ISETP.LT.AND P5, PT, R19, UR14, !P2 ;  /* 0x0000000e13007c0c */ /* 0x000fc4000d7a1270 */
[----:B------:R-:W-:Y:S01]  /*ca920*/  ISETP.LT.AND P2, PT, R17, UR7, !P2 ;  /* 0x0000000711007c0c */ /* 0x000fe2000d741270 */
[----:B------:R-:W-:Y:S01]  /*ca930*/  VIADD R2, R10, 0x6c ;  /* 0x0000006c0a027836 */ /* 0x000fe20000000000 */
[----:B------:R-:W2:Y:S01]  /*ca940*/  LDCU UR14, c[0x0][0x398] ;  /* 0x00007300ff0e77ac */ /* 0x000ea20008000800 */
[----:B------:R-:W3:Y:S01]  /*ca950*/  LDCU UR7, c[0x0][0x398] ;  /* 0x00007300ff0777ac */ /* 0x000ee20008000800 */
[----:B0-----:R-:W2:Y:S04]  /*ca960*/  LDL.LU.64 R24, [R1+0x1208] ;  /* 0x0012080001187983 */ /* 0x001ea80000300a00 */
[----:B------:R-:W2:Y:S04]  /*ca970*/  LDL.LU.64 R28, [R1+0x11f8] ;  /* 0x0011f800011c7983 */ /* 0x000ea80000300a00 */
[----:B------:R0:W-:Y:S04]  /*ca980*/  STL [R1+0x3c0c], R17 ;  /* 0x003c0c1101007387 */ /* 0x0001e80000100800 */
[----:B0-----:R-:W2:Y:S01]  /*ca990*/  LDL.LU.64 R16, [R1+0x1230] ;  /* 0x0012300001107983 */ /* 0x001ea20000300a00 */
[----:B------:R-:W-:-:S02]  /*ca9a0*/  ISETP.GE.AND P3, PT, R2, UR48, PT ;  /* 0x0000003002007c0c */ /* 0x000fc4000bf66270 */
[C---:B------:R-:W-:Y:S02]  /*ca9b0*/  PRMT R2, R12.reuse, 0x7770, RZ ;  /* 0x000077700c027816 */ /* 0x040fe400000000ff */
[----:B------:R-:W-:-:S03]  /*ca9c0*/  PRMT R0, R12, 0x7771, RZ ;  /* 0x000077710c007816 */ /* 0x000fc600000000ff */
[----:B--2---:R-:W-:Y:S04]  /*ca9d0*/  @P4 STG.E.U8 desc[UR34][R16.64], R2 ;  /* 0x0000000210004986 */ /* 0x004fe8000c101122 */
[----:B----4-:R0:W-:Y:S01]  /*ca9e0*/  @P6 STG.E.U8 desc[UR34][R8.64], R0 ;  /* 0x0000000008006986 */ /* 0x0101e2000c101122 */
[----:B------:R-:W-:-:S03]  /*ca9f0*/  ISETP.LT.AND P4, PT, R13, UR4, !P3 ;  /* 0x000000040d007c0c */ /* 0x000fc6000df81270 */
[----:B0-----:R-:W2:Y:S04]  /*caa00*/  LDL.LU.64 R8, [R1+0x10e0] ;  /* 0x0010e00001087983 */ /* 0x001ea80000300a00 */
[----:B------:R-:W4:Y:S04]  /*caa10*/  LDL.LU R20, [R1+0x298] ;  /* 0x0002980001147983 */ /* 0x000f280000300800 */
[----:B------:R0:W-:Y:S04]  /*caa20*/  STL [R1+0x3c08], R13 ;  /* 0x003c080d01007387 */ /* 0x0001e80000100800 */
[----:B------:R-:W3:Y:S01]  /*caa30*/  LDL.LU.64 R16, [R1+0x11f0] ;  /* 0x0011f00001107983 */ /* 0x000ee20000300a00 */
[----:B------:R-:W-:-:S02]  /*caa40*/  PRMT R2, R12, 0x7772, RZ ;  /* 0x000077720c027816 */ /* 0x000fc400000000ff */
[----:B------:R-:W-:Y:S02]  /*caa50*/  PRMT R0, R12, 0x7773, RZ ;  /* 0x000077730c007816 */ /* 0x000fe400000000ff */
[----:B------:R-:W-:Y:S01]  /*caa60*/  ISETP.LT.AND P6, PT, R18, UR9, !P3 ;  /* 0x0000000912007c0c */ /* 0x000fe2000dfc1270 */
[----:B------:R-:W1:Y:S01]  /*caa70*/  LDCU UR4, c[0x0][0x398] ;  /* 0x00007300ff0477ac */ /* 0x000e620008000800 */
[----:B------:R-:W1:Y:S01]  /*caa80*/  LDCU UR9, c[0x0][0x398] ;  /* 0x00007300ff0977ac */ /* 0x000e620008000800 */
[----:B0-----:R-:W3:Y:S04]  /*caa90*/  LDL.LU.64 R12, [R1+0x10d8] ;  /* 0x0010d800010c7983 */ /* 0x001ee80000300a00 */
[----:B------:R0:W-:Y:S01]  /*caaa0*/  @P5 STG.E.U8 desc[UR34][R4.64], R2 ;  /* 0x0000000204005986 */ /* 0x0001e2000c101122 */
[----:B------:R-:W-:-:S03]  /*caab0*/  ISETP.LT.AND P5, PT, R27, UR15, !P3 ;  /* 0x0000000f1b007c0c */ /* 0x000fc6000dfa1270 */
[----:B------:R1:W-:Y:S01]  /*caac0*/  @P2 STG.E.U8 desc[UR34][R6.64], R0 ;  /* 0x0000000006002986 */ /* 0x0003e2000c101122 */
[----:B------:R-:W-:Y:S01]  /*caad0*/  ISETP.LT.AND P2, PT, R26, UR10, !P3 ;  /* 0x0000000a1a007c0c */ /* 0x000fe2000df41270 */
[----:B------:R-:W2:Y:S01]  /*caae0*/  LDCU UR10, c[0x0][0x398] ;  /* 0x00007300ff0a77ac */ /* 0x000ea20008000800 */
[----:B------:R-:W2:Y:S01]  /*caaf0*/  LDCU UR15, c[0x0][0x398] ;  /* 0x00007300ff0f77ac */ /* 0x000ea20008000800 */
[C---:B0-----:R-:W-:Y:S01]  /*cab00*/  PRMT R2, R21.reuse, 0x7770, RZ ;  /* 0x0000777015027816 */ /* 0x041fe200000000ff */
[----:B------:R-:W3:Y:S01]  /*cab10*/  LDL.LU.64 R4, [R1+0x10b8] ;  /* 0x0010b80001047983 */ /* 0x000ee20000300a00 */
[----:B-1----:R-:W-:-:S03]  /*cab20*/  PRMT R0, R21, 0x7771, RZ ;  /* 0x0000777115007816 */ /* 0x002fc600000000ff */
[----:B------:R0:W-:Y:S04]  /*cab30*/  @P6 STG.E.U8 desc[UR34][R14.64], R2 ;  /* 0x000000020e006986 */ /* 0x0001e8000c101122 */
[----:B------:R1:W-:Y:S01]  /*cab40*/  @P4 STG.E.U8 desc[UR34][R24.64], R0 ;  /* 0x0000000018004986 */ /* 0x0003e2000c101122 */
[----:B------:R-:W-:Y:S02]  /*cab50*/  ISETP.LT.AND P4, PT, R23, UR13, !P3 ;  /* 0x0000000d17007c0c */ /* 0x000fe4000df81270 */
[C---:B0-----:R-:W-:Y:S02]  /*cab60*/  PRMT R2, R21.reuse, 0x7772, RZ ;  /* 0x0000777215027816 */ /* 0x041fe400000000ff */
[----:B-1----:R-:W-:Y:S01]  /*cab70*/  PRMT R0, R21, 0x7773, RZ ;  /* 0x0000777315007816 */ /* 0x002fe200000000ff */
[----:B------:R-:W3:Y:S04]  /*cab80*/  LDL.LU R24, [R1+0x2f8] ;  /* 0x0002f80001187983 */ /* 0x000ee80000300800 */
[----:B------:R0:W-:Y:S01]  /*cab90*/  @P5 STG.E.U8 desc[UR34][R28.64], R2 ;  /* 0x000000021c005986 */ /* 0x0001e2000c101122 */
[----:B------:R-:W-:-:S03]  /*caba0*/  ISETP.LT.AND P5, PT, R22, UR11, !P3 ;  /* 0x0000000b16007c0c */ /* 0x000fc6000dfa1270 */
[----:B------:R-:W3:Y:S01]  /*cabb0*/  LDL.LU.64 R14, [R1+0x10d0] ;  /* 0x0010d000010e7983 */ /* 0x000ee20000300a00 */
[----:B------:R-:W-:Y:S01]  /*cabc0*/  ISETP.LT.AND P6, PT, R19, UR14, !P3 ;  /* 0x0000000e13007c0c */ /* 0x000fe2000dfc1270 */
[----:B------:R-:W1:Y:S01]  /*cabd0*/  LDCU UR13, c[0x0][0x398] ;  /* 0x00007300ff0d77ac */ /* 0x000e620008000800 */
[----:B------:R-:W1:Y:S01]  /*cabe0*/  LDCU UR11, c[0x0][0x398] ;  /* 0x00007300ff0b77ac */ /* 0x000e620008000800 */
[----:B------:R-:W1:Y:S01]  /*cabf0*/  LDCU UR14, c[0x0][0x398] ;  /* 0x00007300ff0e77ac */ /* 0x000e620008000800 */
[----:B0-----:R-:W3:Y:S04]  /*cac00*/  LDL.LU.64 R28, [R1+0x1080] ;  /* 0x00108000011c7983 */ /* 0x001ee80000300a00 */
[----:B------:R-:W3:Y:S01]  /*cac10*/  LDL.LU.64 R6, [R1+0x1068] ;  /* 0x0010680001067983 */ /* 0x000ee20000300a00 */
[----:B----4-:R-:W-:-:S03]  /*cac20*/  PRMT R2, R20, 0x7770, RZ ;  /* 0x0000777014027816 */ /* 0x010fc600000000ff */
[----:B--2---:R0:W-:Y:S04]  /*cac30*/  @P2 STG.E.U8 desc[UR34][R8.64], R0 ;  /* 0x0000000008002986 */ /* 0x0041e8000c101122 */
[----:B---3--:R2:W-:Y:S04]  /*cac40*/  @P4 STG.E.U8 desc[UR34][R16.64], R2 ;  /* 0x0000000210004986 */ /* 0x0085e8000c101122 */
[----:B0-----:R-:W3:Y:S04]  /*cac50*/  LDL.LU.64 R8, [R1+0x1040] ;  /* 0x0010400001087983 */ /* 0x001ee80000300a00 */
[----:B--2---:R-:W2:Y:S01]  /*cac60*/  LDL.LU R17, [R1+0x3c0c] ;  /* 0x003c0c0001117983 */ /* 0x004ea20000300800 */
[----:B------:R-:W-:-:S05]  /*cac70*/  PRMT R2, R20, 0x7771, RZ ;  /* 0x0000777114027816 */ /* 0x000fca00000000ff */
[----:B------:R0:W-:Y:S04]  /*cac80*/  @P5 STG.E.U8 desc[UR34][R12.64], R2 ;  /* 0x000000020c005986 */ /* 0x0001e8000c101122 */
[----:B0-----:R-:W4:Y:S01]  /*cac90*/  LDL.LU R13, [R1+0x3c08] ;  /* 0x003c0800010d7983 */ /* 0x001f220000300800 */
[----:B------:R-:W-:Y:S01]  /*caca0*/  VIADD R0, R10, 0x6d ;  /* 0x0000006d0a007836 */ /* 0x000fe20000000000 */
[----:B------:R-:W-:Y:S02]  /*cacb0*/  PRMT R2, R20, 0x7773, RZ ;  /* 0x0000777314027816 */ /* 0x000fe400000000ff */
[----:B------:R-:W3:Y:S02]  /*cacc0*/  LDL.LU R11, [R1+0x38c] ;  /* 0x00038c00010b7983 */ /* 0x000ee40000300800 */
[----:B------:R-:W-:-:S02]  /*cacd0*/  ISETP.GE.AND P2, PT, R0, UR5, PT ;  /* 0x0000000500007c0c */ /* 0x000fc4000bf46270 */
[----:B------:R-:W-:Y:S01]  /*cace0*/  PRMT R0, R20, 0x7772, RZ ;  /* 0x0000777214007816 */ /* 0x000fe200000000ff */
[----:B------:R-:W0:Y:S01]  /*cacf0*/  LDCU UR5, c[0x0][0x398] ;  /* 0x00007300ff0577ac */ /* 0x000e220008000800 */
[----:B------:R-:W3:Y:S01]  /*cad00*/  LDL.LU.64 R20, [R1+0x10b0] ;  /* 0x0010b00001147983 */ /* 0x000ee20000300a00 */
[----:B------:R-:W-:-:S03]  /*cad10*/  ISETP.LT.AND P4, PT, R18, UR4, !P2 ;  /* 0x0000000412007c0c */ /* 0x000fc6000d781270 */
[----:B------:R1:W-:Y:S01]  /*cad20*/  @P6 STG.E.U8 desc[UR34][R4.64], R0 ;  /* 0x0000000004006986 */ /* 0x0003e2000c101122 */
[----:B------:R-:W-:-:S03]  /*cad30*/  ISETP.LT.AND P6, PT, R27, UR10, !P2 ;  /* 0x0000000a1b007c0c */ /* 0x000fc6000d7c1270 */
[----:B------:R-:W3:Y:S01]  /*cad40*/  LDL.LU R12, [R1+0x378] ;  /* 0x00037800010c7983 */ /* 0x000ee20000300800 */
[----:B------:R-:W-:Y:S01]  /*cad50*/  VIADD R3, R10, 0x6e ;  /* 0x0000006e0a037836 */ /* 0x000fe20000000000 */
[----:B------:R-:W0:Y:S01]  /*cad60*/  LDCU UR4, c[0x0][0x398] ;  /* 0x00007300ff0477ac */ /* 0x000e220008000800 */
[----:B------:R-:W0:Y:S01]  /*cad70*/  LDCU UR10, c[0x0][0x398] ;  /* 0x00007300ff0a77ac */ /* 0x000e220008000800 */
[----:B-1----:R-:W-:Y:S02]  /*cad80*/  PRMT R0, R24, 0x7770, RZ ;  /* 0x0000777018007816 */ /* 0x002fe400000000ff */
[----:B--2---:R-:W-:Y:S01]  /*cad90*/  ISETP.LT.AND P3, PT, R17, UR7, !P3 ;  /* 0x0000000711007c0c */ /* 0x004fe2000df61270 */
[----:B------:R-:W1:Y:S01]  /*cada0*/  LDCU UR7, c[0x0][0x398] ;  /* 0x00007300ff0777ac */ /* 0x000e620008000800 */
[----:B----4-:R-:W-:-:S11]  /*cadb0*/  ISETP.LT.AND P5, PT, R13, UR9, !P2 ;  /* 0x000000090d007c0c */ /* 0x010fd6000d7a1270 */
[----:B------:R2:W-:Y:S04]  /*cadc0*/  @P3 STG.E.U8 desc[UR34][R14.64], R2 ;  /* 0x000000020e003986 */ /* 0x0005e8000c101122 */
[----:B------:R4:W-:Y:S01]  /*cadd0*/  @P4 STG.E.U8 desc[UR34][R28.64], R0 ;  /* 0x000000001c004986 */ /* 0x0009e2000c101122 */
[----:B------:R-:W-:Y:S02]  /*cade0*/  ISETP.LT.AND P4, PT, R26, UR15, !P2 ;  /* 0x0000000f1a007c0c */ /* 0x000fe4000d781270 */
[C---:B---3--:R-:W-:Y:S02]  /*cadf0*/  PRMT R5, R11.reuse, 0x7771, RZ ;  /* 0x000077710b057816 */ /* 0x048fe400000000ff */
[----:B------:R-:W-:Y:S01]  /*cae00*/  PRMT R4, R11, 0x7772, RZ ;  /* 0x000077720b047816 */ /* 0x000fe200000000ff */
[----:B------:R-:W3:Y:S01]  /*cae10*/  LDCU UR9, c[0x0][0x398] ;  /* 0x00007300ff0977ac */ /* 0x000ee20008000800 */
[----:B--2---:R-:W-:-:S02]  /*cae20*/  PRMT R2, R24, 0x7771, RZ ;  /* 0x0000777118027816 */ /* 0x004fc400000000ff */
[----:B----4-:R-:W-:Y:S01]  /*cae30*/  PRMT R0, R24, 0x7772, RZ ;  /* 0x0000777218007816 */ /* 0x010fe200000000ff */
[----:B------:R-:W2:Y:S04]  /*cae40*/  LDL.LU.64 R14, [R1+0x10a0] ;  /* 0x0010a000010e7983 */ /* 0x000ea80000300a00 */
[----:B------:R-:W4:Y:S04]  /*cae50*/  LDL.LU.64 R28, [R1+0x1060] ;  /* 0x00106000011c7983 */ /* 0x000f280000300a00 */
[----:B------:R0:W-:Y:S04]  /*cae60*/  STL.64 [R1+0x3c00], R26 ;  /* 0x003c001a01007387 */ /* 0x0001e80000100a00 */
[----:B------:R-:W-:Y:S04]  /*cae70*/  @P5 STG.E.U8 desc[UR34][R6.64], R2 ;  /* 0x0000000206005986 */ /* 0x000fe8000c101122 */
[----:B------:R1:W-:Y:S01]  /*cae80*/  @P6 STG.E.U8 desc[UR34][R8.64], R0 ;  /* 0x0000000008006986 */ /* 0x0003e2000c101122 */
[----:B------:R-:W-:Y:S01]  /*cae90*/  ISETP.GE.AND P3, PT, R3, UR46, PT ;  /* 0x0000002e03007c0c */ /* 0x000fe2000bf66270 */
[----:B------:R-:W2:Y:S02]  /*caea0*/  LDCU UR15, c[0x0][0x398] ;  /* 0x00007300ff0f77ac */ /* 0x000ea40008000800 */
[----:B0-----:R-:W2:Y:S04]  /*caeb0*/  LDL.LU.64 R26, [R1+0x1078] ;  /* 0x00107800011a7983 */ /* 0x001ea80000300a00 */
[----:B-1----:R-:W2:Y:S01]  /*caec0*/  LDL.LU.64 R8, [R1+0xf20] ;  /* 0x000f200001087983 */ /* 0x002ea20000300a00 */
[----:B------:R-:W-:-:S02]  /*caed0*/  ISETP.LT.AND P6, PT, R23, UR13, !P2 ;  /* 0x0000000d17007c0c */ /* 0x000fc4000d7c1270 */
[----:B------:R-:W-:Y:S02]  /*caee0*/  PRMT R0, R24, 0x7773, RZ ;  /* 0x0000777318007816 */ /* 0x000fe400000000ff */
[----:B------:R-:W-:Y:S02]  /*caef0*/  ISETP.LT.AND P5, PT, R22, UR11, !P2 ;  /* 0x0000000b16007c0c */ /* 0x000fe4000d7a1270 */
[----:B------:R-:W-:Y:S02]  /*caf00*/  PRMT R2, R12, 0x7770, RZ ;  /* 0x000077700c027816 */ /* 0x000fe400000000ff */
[C---:B------:R-:W-:Y:S02]  /*caf10*/  PRMT R6, R11.reuse, 0x7770, RZ ;  /* 0x000077700b067816 */ /* 0x040fe400000000ff */
[----:B------:R-:W-:Y:S01]  /*caf20*/  PRMT R3, R11, 0x7773, RZ ;  /* 0x000077730b037816 */ /* 0x000fe200000000ff */
[----:B------:R-:W-:Y:S01]  /*caf30*/  @P4 STG.E.U8 desc[UR34][R20.64], R0 ;  /* 0x0000000014004986 */ /* 0x000fe2000c101122 */
[----:B------:R-:W-:-:S02]  /*caf40*/  ISETP.LT.AND P4, PT, R19, UR5, !P2 ;  /* 0x0000000513007c0c */ /* 0x000fc4000d781270 */
[----:B------:R-:W-:Y:S01]  /*caf50*/  ISETP.LT.AND P2, PT, R17, UR14, !P2 ;  /* 0x0000000e11007c0c */ /* 0x000fe2000d741270 */
[----:B------:R-:W0:Y:S01]  /*caf60*/  LDCU UR11, c[0x0][0x398] ;  /* 0x00007300ff0b77ac */ /* 0x000e220008000800 */
[----:B------:R-:W1:Y:S01]  /*caf70*/  LDCU UR5, c[0x0][0x398] ;  /* 0x00007300ff0577ac */ /* 0x000e620008000800 */
[----:B------:R-:W0:Y:S01]  /*caf80*/  LDCU UR13, c[0x0][0x398] ;  /* 0x00007300ff0d77ac */ /* 0x000e220008000800 */
[----:B------:R-:W0:Y:S01]  /*caf90*/  LDCU UR14, c[0x0][0x398] ;  /* 0x00007300ff0e77ac */ /* 0x000e220008000800 */
[----:B--2---:R2:W-:Y:S04]  /*cafa0*/  STL.64 [R1+0x3bf8], R8 ;  /* 0x003bf80801007387 */ /* 0x0045e80000100a00 */
[----:B--2---:R-:W2:Y:S01]  /*cafb0*/  LDL.LU.64 R8, [R1+0x1058] ;  /* 0x0010580001087983 */ /* 0x004ea20000300a00 */
[----:B------:R-:W-:-:S03]  /*cafc0*/  PRMT R0, R12, 0x7771, RZ ;  /* 0x000077710c007816 */ /* 0x000fc600000000ff */
[----:B------:R0:W-:Y:S04]  /*cafd0*/  @P6 STG.E.U8 desc[UR34][R14.64], R2 ;  /* 0x000000020e006986 */ /* 0x0001e8000c101122 */
[----:B------:R-:W3:Y:S04]  /*cafe0*/  LDL.LU.64 R24, [R1+0xee0] ;  /* 0x000ee00001187983 */ /* 0x000ee80000300a00 */
[----:B------:R-:W3:Y:S04]  /*caff0*/  LDL.LU.64 R20, [R1+0xe48] ;  /* 0x000e480001147983 */ /* 0x000ee80000300a00 */
[----:B------:R-:W3:Y:S04]  /*cb000*/  LDL.LU R11, [R1+0x29c] ;  /* 0x00029c00010b7983 */ /* 0x000ee80000300800 */
[----:B----4-:R4:W-:Y:S01]  /*cb010*/  @P5 STG.E.U8 desc[UR34][R28.64], R0 ;  /* 0x000000001c005986 */ /* 0x0109e2000c101122 */
[----:B0-----:R-:W-:-:S03]  /*cb020*/  PRMT R2, R12, 0x7772, RZ ;  /* 0x000077720c027816 */ /* 0x001fc600000000ff */
[----:B------:R-:W3:Y:S04]  /*cb030*/  LDL.LU.64 R14, [R1+0xe40] ;  /* 0x000e4000010e7983 */ /* 0x000ee80000300a00 */
[----:B----4-:R-:W4:Y:S01]  /*cb040*/  LDL.LU.64 R28, [R1+0xdb0] ;  /* 0x000db000011c7983 */ /* 0x010f220000300a00 */
[----:B------:R-:W-:-:S03]  /*cb050*/  PRMT R0, R12, 0x7773, RZ ;  /* 0x000077730c007816 */ /* 0x000fc600000000ff */
[----:B------:R0:W-:Y:S04]  /*cb060*/  @P4 STG.E.U8 desc[UR34][R26.64], R2 ;  /* 0x000000021a004986 */ /* 0x0001e8000c101122 */
[----:B0-----:R-:W4:Y:S04]  /*cb070*/  LDL.LU.64 R26, [R1+0x3c00] ;  /* 0x003c0000011a7983 */ /* 0x001f280000300a00 */
[----:B--2---:R0:W-:Y:S04]  /*cb080*/  @P2 STG.E.U8 desc[UR34][R8.64], R0 ;  /* 0x0000000008002986 */ /* 0x0041e8000c101122 */
[----:B0-----:R-:W2:Y:S01]  /*cb090*/  LDL.LU.64 R8, [R1+0x3bf8] ;  /* 0x003bf80001087983 */ /* 0x001ea20000300a00 */
[----:B------:R-:W-:-:S02]  /*cb0a0*/  ISETP.LT.AND P5, PT, R18, UR7, !P3 ;  /* 0x0000000712007c0c */ /* 0x000fc4000dfa1270 */
[----:B------:R-:W-:Y:S01]  /*cb0b0*/  ISETP.LT.AND P6, PT, R13, UR4, !P3 ;  /* 0x000000040d007c0c */ /* 0x000fe2000dfc1270 */
[----:B------:R-:W-:Y:S01]  /*cb0c0*/  VIADD R0, R10, 0x6f ;  /* 0x0000006f0a007836 */ /* 0x000fe20000000000 */
[----:B---3--:R-:W-:Y:S01]  /*cb0d0*/  PRMT R2, R11, 0x7770, RZ ;  /* 0x000077700b027816 */ /* 0x008fe200000000ff */
[----:B------:R-:W0:Y:S01]  /*cb0e0*/  LDCU UR7, c[0x0][0x398] ;  /* 0x00007300ff0777ac */ /* 0x000e220008000800 */
[----:B------:R-:W3:Y:S07]  /*cb0f0*/  LDCU UR4, c[0x0][0x398] ;  /* 0x00007300ff0477ac */ /* 0x000eee0008000800 */
[----:B--2---:R2:W-:Y:S04]  /*cb100*/  @P5 STG.E.U8 desc[UR34][R8.64], R6 ;  /* 0x0000000608005986 */ /* 0x0045e8000c101122 */
[----:B--2---:R-:W2:Y:S04]  /*cb110*/  LDL.LU.64 R6, [R1+0xeb8] ;  /* 0x000eb80001067983 */ /* 0x004ea80000300a00 */
[----:B------:R0:W-:Y:S04]  /*cb120*/  @P6 STG.E.U8 desc[UR34][R24.64], R5 ;  /* 0x0000000518006986 */ /* 0x0001e8000c101122 */
[----:B0-----:R-:W3:Y:S04]  /*cb130*/  LDL.LU.64 R24, [R1+0xe38] ;  /* 0x000e380001187983 */ /* 0x001ee80000300a00 */
[----:B------:R-:W3:Y:S01]  /*cb140*/  LDL.LU.64 R8, [R1+0xe30] ;  /* 0x000e300001087983 */ /* 0x000ee20000300a00 */
[----:B----4-:R-:W-:-:S02]  /*cb150*/  ISETP.LT.AND P4, PT, R27, UR9, !P3 ;  /* 0x000000091b007c0c */ /* 0x010fc4000df81270 */
[----:B------:R-:W-:Y:S02]  /*cb160*/  ISETP.LT.AND P2, PT, R26, UR10, !P3 ;  /* 0x0000000a1a007c0c */ /* 0x000fe4000df41270 */
[----:B------:R-:W-:Y:S02]  /*cb170*/  ISETP.LT.AND P5, PT, R23, UR15, !P3 ;  /* 0x0000000f17007c0c */ /* 0x000fe4000dfa1270 */
[----:B------:R-:W-:Y:S01]  /*cb180*/  ISETP.LT.AND P6, PT, R22, UR11, !P3 ;  /* 0x0000000b16007c0c */ /* 0x000fe2000dfc1270 */
[----:B------:R-:W4:Y:S01]  /*cb190*/  LDL.LU R12, [R1+0x2fc] ;  /* 0x0002fc00010c7983 */ /* 0x000f220000300800 */
[----:B------:R-:W0:Y:S01]  /*cb1a0*/  LDCU UR9, c[0x0][0x398] ;  /* 0x00007300ff0977ac */ /* 0x000e220008000800 */
[----:B------:R-:W0:Y:S01]  /*cb1b0*/  LDCU UR10, c[0x0][0x398] ;  /* 0x00007300ff0a77ac */ /* 0x000e220008000800 */
[----:B------:R-:W0:Y:S01]  /*cb1c0*/  LDCU UR11, c[0x0][0x398] ;  /* 0x00007300ff0b77ac */ /* 0x000e220008000800 */
[----:B------:R-:W0:Y:S02]  /*cb1d0*/  LDCU UR15, c[0x0][0x398] ;  /* 0x00007300ff0f77ac */ /* 0x000e240008000800 */
[----:B--2---:R-:W-:Y:S04]  /*cb1e0*/  @P4 STG.E.U8 desc[UR34][R6.64], R4 ;  /* 0x0000000406004986 */ /* 0x004fe8000c101122 */
[----:B------:R2:W-:Y:S01]  /*cb1f0*/  @P2 STG.E.U8 desc[UR34][R20.64], R3 ;  /* 0x0000000314002986 */ /* 0x0005e2000c101122 */
[----:B-1----:R-:W-:-:S02]  /*cb200*/  ISETP.LT.AND P2, PT, R19, UR5, !P3 ;  /* 0x0000000513007c0c */ /* 0x002fc4000df41270 */
[----:B------:R-:W-:Y:S02]  /*cb210*/  ISETP.LT.AND P3, PT, R17, UR13, !P3 ;  /* 0x0000000d11007c0c */ /* 0x000fe4000df61270 */
[----:B------:R-:W-:Y:S02]  /*cb220*/  ISETP.GE.AND P4, PT, R0, UR20, PT ;  /* 0x0000001400007c0c */ /* 0x000fe4000bf86270 */
[C---:B------:R-:W-:Y:S01]  /*cb230*/  PRMT R0, R11.reuse, 0x7771, RZ ;  /* 0x000077710b007816 */ /* 0x040fe200000000ff */
[----:B------:R1:W-:Y:S01]  /*cb240*/  @P5 STG.E.U8 desc[UR34][R14.64], R2 ;  /* 0x000000020e005986 */ /* 0x0003e2000c101122 */
[----:B------:R-:W0:Y:S01]  /*cb250*/  LDCU UR5, c[0x0][0x398] ;  /* 0x00007300ff0577ac */ /* 0x000e220008000800 */
[----:B------:R-:W0:Y:S02]  /*cb260*/  LDCU UR13, c[0x0][0x398] ;  /* 0x00007300ff0d77ac */ /* 0x000e240008000800 */
[----:B------:R0:W-:Y:S04]  /*cb270*/  @P6 STG.E.U8 desc[UR34][R28.64], R0 ;  /* 0x000000001c006986 */ /* 0x0001e8000c101122 */
[----:B--2---:R-:W2:Y:S04]  /*cb280*/  LDL.LU.64 R20, [R1+0xcf8] ;  /* 0x000cf80001147983 */ /* 0x004ea80000300a00 */
[----:B------:R-:W2:Y:S01]  /*cb290*/  LDL.LU.64 R6, [R1+0xd40] ;  /* 0x000d400001067983 */ /* 0x000ea20000300a00 */
[----:B------:R-:W-:-:S02]  /*cb2a0*/  PRMT R3, R11, 0x7772, RZ ;  /* 0x000077720b037816 */ /* 0x000fc400000000ff */
[----:B-1----:R-:W-:Y:S01]  /*cb2b0*/  PRMT R2, R11, 0x7773, RZ ;  /* 0x000077730b027816 */ /* 0x002fe200000000ff */
[----:B------:R-:W2:Y:S04]  /*cb2c0*/  LDL.LU.64 R14, [R1+0xcc8] ;  /* 0x000cc800010e7983 */ /* 0x000ea80000300a00 */
[----:B0-----:R-:W2:Y:S04]  /*cb2d0*/  LDL.LU.64 R28, [R1+0xc50] ;  /* 0x000c5000011c7983 */ /* 0x001ea80000300a00 */
[----:B------:R-:W-:Y:S04]  /*cb2e0*/  STL [R1+0x3be8], R10 ;  /* 0x003be80a01007387 */ /* 0x000fe80000100800 */
[----:B---3--:R0:W-:Y:S04]  /*cb2f0*/  @P2 STG.E.U8 desc[UR34][R24.64], R3 ;  /* 0x0000000318002986 */ /* 0x0081e8000c101122 */
[----:B------:R1:W-:Y:S04]  /*cb300*/  @P3 STG.E.U8 desc[UR34][R8.64], R2 ;  /* 0x0000000208003986 */ /* 0x0003e8000c101122 */
[----:B0-----:R-:W3:Y:S04]  /*cb310*/  LDL.LU R24, [R1+0x37c] ;  /* 0x00037c0001187983 */ /* 0x001ee80000300800 */
[----:B-1----:R-:W2:Y:S01]  /*cb320*/  LDL.LU.64 R8, [R1+0xc48] ;  /* 0x000c480001087983 */ /* 0x002ea20000300a00 */
[----:B------:R-:W-:Y:S01]  /*cb330*/  ISETP.LT.AND P6, PT, R18, UR7, !P4 ;  /* 0x0000000712007c0c */ /* 0x000fe2000e7c1270 */
[----:B------:R-:W-:Y:S01]  /*cb340*/  VIADD R0, R10, 0x70 ;  /* 0x000000700a007836 */ /* 0x000fe20000000000 */
[----:B------:R-:W-:-:S02]  /*cb350*/  ISETP.LT.AND P2, PT, R13, UR4, !P4 ;  /* 0x000000040d007c0c */ /* 0x000fc4000e741270 */
[C---:B----4-:R-:W-:Y:S02]  /*cb360*/  PRMT R3, R12.reuse, 0x7771, RZ ;  /* 0x000077710c037816 */ /* 0x050fe400000000ff */
[----:B------:R-:W-:Y:S02]  /*cb370*/  ISETP.LT.AND P3, PT, R27, UR9, !P4 ;  /* 0x000000091b007c0c */ /* 0x000fe4000e761270 */
[----:B------:R-:W-:Y:S02]  /*cb380*/  PRMT R2, R12, 0x7772, RZ ;  /* 0x000077720c027816 */ /* 0x000fe400000000ff */
[----:B------:R-:W-:Y:S02]  /*cb390*/  ISETP.GE.AND P5, PT, R0, UR6, PT ;  /* 0x0000000600007c0c */ /* 0x000fe4000bfa6270 */
[----:B------:R-:W-:Y:S01]  /*cb3a0*/  PRMT R0, R12, 0x7770, RZ ;  /* 0x000077700c007816 */ /* 0x000fe200000000ff */
[----:B------:R-:W0:Y:S01]  /*cb3b0*/  LDCU UR6, c[0x0][0x398] ;  /* 0x00007300ff0677ac */ /* 0x000e220008000800 */
[----:B------:R-:W1:Y:S01]  /*cb3c0*/  LDCU UR7, c[0x0][0x398] ;  /* 0x00007300ff0777ac */ /* 0x000e620008000800 */
[----:B------:R-:W4:Y:S01]  /*cb3d0*/  LDCU UR4, c[0x0][0x398] ;  /* 0x00007300ff0477ac */ /* 0x000f220008000800 */
[----:B------:R-:W0:Y:S01]  /*cb3e0*/  LDCU UR9, c[0x0][0x398] ;  /* 0x00007300ff0977ac */ /* 0x000e220008000800 */
[----:B--2---:R2:W-:Y:S04]  /*cb3f0*/  STL.64 [R1+0x3bf0], R8 ;  /* 0x003bf00801007387 */ /* 0x0045e80000100a00 */
[----:B--2---:R-:W2:Y:S04]  /*cb400*/  LDL.LU.64 R8, [R1+0xcc0] ;  /* 0x000cc00001087983 */ /* 0x004ea80000300a00 */
[----:B------:R0:W-:Y:S01]  /*cb410*/  @P6 STG.E.U8 desc[UR34][R20.64], R0 ;  /* 0x0000000014006986 */ /* 0x0001e2000c101122 */
[----:B------:R-:W-:-:S03]  /*cb420*/  ISETP.LT.AND P6, PT, R26, UR10, !P4 ;  /* 0x0000000a1a007c0c */ /* 0x000fc6000e7c1270 */
[----:B------:R1:W-:Y:S01]  /*cb430*/  @P2 STG.E.U8 desc[UR34][R6.64], R3 ;  /* 0x0000000306002986 */ /* 0x0003e2000c101122 */
[----:B------:R-:W-:-:S03]  /*cb440*/  ISETP.LT.AND P2, PT, R23, UR14, !P4 ;  /* 0x0000000e17007c0c */ /* 0x000fc6000e741270 */
[----:B------:R-:W4:Y:S01]  /*cb450*/  LDL.LU.64 R10, [R1+0xbd8] ;  /* 0x000bd800010a7983 */ /* 0x000f220000300a00 */
[----:B---3--:R-:W-:-:S03]  /*cb460*/  PRMT R4, R24, 0x7770, RZ ;  /* 0x0000777018047816 */ /* 0x008fc600000000ff */
[----:B------:R-:W-:Y:S01]  /*cb470*/  @P3 STG.E.U8 desc[UR34][R14.64], R2 ;  /* 0x000000020e003986 */ /* 0x000fe2000c101122 */
[----:B------:R-:W3:Y:S01]  /*cb480*/  LDCU UR10, c[0x0][0x398] ;  /* 0x00007300ff0a77ac */ /* 0x000ee20008000800 */
[----:B------:R-:W2:Y:S01]  /*cb490*/  LDCU UR14, c[0x0][0x398] ;  /* 0x00007300ff0e77ac */ /* 0x000ea20008000800 */
[----:B0-----:R-:W-:Y:S01]  /*cb4a0*/  PRMT R0, R12, 0x7773, RZ ;  /* 0x000077730c007816 */ /* 0x001fe200000000ff */
[----:B------:R-:W3:Y:S04]  /*cb4b0*/  LDL.LU.64 R20, [R1+0xba0] ;  /* 0x000ba00001147983 */ /* 0x000ee80000300a00 */
[----:B------:R-:W3:Y:S04]  /*cb4c0*/  LDL.LU R25, [R1+0x360] ;  /* 0x0003600001197983 */ /* 0x000ee80000300800 */
[----:B-1----:R-:W3:Y:S04]  /*cb4d0*/  LDL.LU.64 R6, [R1+0xad0] ;  /* 0x000ad00001067983 */ /* 0x002ee80000300a00 */
[----:B------:R0:W-:Y:S04]  /*cb4e0*/  @P6 STG.E.U8 desc[UR34][R28.64], R0 ;  /* 0x000000001c006986 */ /* 0x0001e8000c101122 */
[----:B0-----:R-:W3:Y:S04]  /*cb4f0*/  LDL.LU.64 R28, [R1+0xa98] ;  /* 0x000a9800011c7983 */ /* 0x001ee80000300a00 */
[----:B------:R-:W3:Y:S04]  /*cb500*/  LDL.LU.64 R14, [R1+0xa28] ;  /* 0x000a2800010e7983 */ /* 0x000ee80000300a00 */
[----:B------:R-:W3:Y:S04]  /*cb510*/  LDL.LU R12, [R1+0x280] ;  /* 0x00028000010c7983 */ /* 0x000ee80000300800 */
[----:B--2---:R0:W-:Y:S04]  /*cb520*/  @P2 STG.E.U8 desc[UR34][R8.64], R4 ;  /* 0x0000000408002986 */ /* 0x0041e8000c101122 */
[----:B0-----:R-:W2:Y:S01]  /*cb530*/  LDL.LU.64 R8, [R1+0x3bf0] ;  /* 0x003bf00001087983 */ /* 0x001ea20000300a00 */
[----:B------:R-:W-:-:S02]  /*cb540*/  ISETP.LT.AND P3, PT, R22, UR11, !P4 ;  /* 0x0000000b16007c0c */ /* 0x000fc4000e761270 */
[----:B------:R-:W-:Y:S01]  /*cb550*/  ISETP.LT.AND P6, PT, R19, UR15, !P4 ;  /* 0x0000000f13007c0c */ /* 0x000fe2000e7c1270 */
[----:B------:R-:W3:Y:S01]  /*cb560*/  LDL.LU.64 R4, [R1+0xad8] ;  /* 0x000ad80001047983 */ /* 0x000ee20000300a00 */
[C---:B------:R-:W-:Y:S02]  /*cb570*/  PRMT R3, R24.reuse, 0x7771, RZ ;  /* 0x0000777118037816 */ /* 0x040fe400000000ff */
[C---:B------:R-:W-:Y:S02]  /*cb580*/  PRMT R2, R24.reuse, 0x7772, RZ ;  /* 0x0000777218027816 */ /* 0x040fe400000000ff */
[----:B------:R-:W-:Y:S02]  /*cb590*/  ISETP.LT.AND P4, PT, R17, UR5, !P4 ;  /* 0x0000000511007c0c */ /* 0x000fe4000e781270 */
[----:B------:R-:W-:Y:S02]  /*cb5a0*/  PRMT R0, R24, 0x7773, RZ ;  /* 0x0000777318007816 */ /* 0x000fe400000000ff */
[----:B------:R-:W-:Y:S01]  /*cb5b0*/  ISETP.LT.AND P2, PT, R13, UR6, !P5 ;  /* 0x000000060d007c0c */ /* 0x000fe2000ef41270 */
[----:B------:R-:W0:Y:S01]  /*cb5c0*/  LDCU UR11, c[0x0][0x398] ;  /* 0x00007300ff0b77ac */ /* 0x000e220008000800 */
[----:B------:R-:W1:Y:S01]  /*cb5d0*/  LDCU UR5, c[0x0][0x398] ;  /* 0x00007300ff0577ac */ /* 0x000e620008000800 */
[----:B------:R-:W0:Y:S01]  /*cb5e0*/  LDCU UR6, c[0x0][0x398] ;  /* 0x00007300ff0677ac */ /* 0x000e220008000800 */
[----:B------:R-:W0:Y:S01]  /*cb5f0*/  LDCU UR15, c[0x0][0x398] ;  /* 0x00007300ff0f77ac */ /* 0x000e220008000800 */
[----:B--2---:R2:W-:Y:S04]  /*cb600*/  @P3 STG.E.U8 desc[UR34][R8.64], R3 ;  /* 0x0000000308003986 */ /* 0x0045e8000c101122 */
[----:B----4-:R4:W-:Y:S04]  /*cb610*/  @P6 STG.E.U8 desc[UR34][R10.64], R2 ;  /* 0x000000020a006986 */ /* 0x0109e8000c101122 */
[----:B--2---:R-:W2:Y:S04]  /*cb620*/  LDL.LU.64 R8, [R1+0x9d0] ;  /* 0x0009d00001087983 */ /* 0x004ea80000300a00 */
[----:B----4-:R-:W4:Y:S04]  /*cb630*/  LDL.LU R10, [R1+0x3be8] ;  /* 0x003be800010a7983 */ /* 0x010f280000300800 */
[----:B---3--:R3:W-:Y:S04]  /*cb640*/  @P4 STG.E.U8 desc[UR34][R20.64], R0 ;  /* 0x0000000014004986 */ /* 0x0087e8000c101122 */
[----:B---3--:R-:W3:Y:S01]  /*cb650*/  LDL.LU.64 R20, [R1+0xa20] ;  /* 0x000a200001147983 */ /* 0x008ee20000300a00 */
[----:B------:R-:W-:-:S02]  /*cb660*/  ISETP.LT.AND P3, PT, R18, UR13, !P5 ;  /* 0x0000000d12007c0c */ /* 0x000fc4000ef61270 */
[----:B------:R-:W-:Y:S02]  /*cb670*/  ISETP.LT.AND P6, PT, R27, UR7, !P5 ;  /* 0x000000071b007c0c */ /* 0x000fe4000efc1270 */
[C---:B------:R-:W-:Y:S02]  /*cb680*/  PRMT R2, R25.reuse, 0x7770, RZ ;  /* 0x0000777019027816 */ /* 0x040fe400000000ff */
[----:B------:R-:W-:Y:S02]  /*cb690*/  ISETP.LT.AND P4, PT, R26, UR4, !P5 ;  /* 0x000000041a007c0c */ /* 0x000fe4000ef81270 */
[----:B------:R-:W-:Y:S01]  /*cb6a0*/  PRMT R0, R25, 0x7771, RZ ;  /* 0x0000777119007816 */ /* 0x000fe200000000ff */
[----:B------:R-:W0:Y:S01]  /*cb6b0*/  LDCU UR13, c[0x0][0x398] ;  /* 0x00007300ff0d77ac */ /* 0x000e220008000800 */
[----:B------:R-:W0:Y:S01]  /*cb6c0*/  LDCU UR4, c[0x0][0x398] ;  /* 0x00007300ff0477ac */ /* 0x000e220008000800 */
[----:B------:R-:W0:Y:S02]  /*cb6d0*/  LDCU UR7, c[0x0][0x398] ;  /* 0x00007300ff0777ac */ /* 0x000e240008000800 */
[----:B------:R1:W-:Y:S04]  /*cb6e0*/  @P3 STG.E.U8 desc[UR34][R4.64], R2 ;  /* 0x0000000204003986 */ /* 0x0003e8000c101122 */
[----:B------:R0:W-:Y:S01]  /*cb6f0*/  @P2 STG.E.U8 desc[UR34][R6.64], R0 ;  /* 0x0000000006002986 */ /* 0x0001e2000c101122 */
[----:B------:R-:W-:Y:S01]  /*cb700*/  ISETP.LT.AND P3, PT, R23, UR9, !P5 ;  /* 0x0000000917007c0c */ /* 0x000fe2000ef61270 */
[----:B------:R-:W2:Y:S02]  /*cb710*/  LDCU UR9, c[0x0][0x398] ;  /* 0x00007300ff0977ac */ /* 0x000ea40008000800 */
[----:B-1----:R-:W3:Y:S01]  /*cb720*/  LDL.LU.64 R4, [R1+0x9c8] ;  /* 0x0009c80001047983 */ /* 0x002ee20000300a00 */
[----:B0-----:R-:W-:-:S02]  /*cb730*/  PRMT R0, R25, 0x7772, RZ ;  /* 0x0000777219007816 */ /* 0x001fc400000000ff */
[----:B------:R-:W-:Y:S01]  /*cb740*/  PRMT R2, R25, 0x7773, RZ ;  /* 0x0000777319027816 */ /* 0x000fe200000000ff */
[----:B------:R-:W3:Y:S04]  /*cb750*/  LDL.LU R24, [R1+0x2e0] ;  /* 0x0002e00001187983 */ /* 0x000ee80000300800 */
[----:B------:R-:W3:Y:S04]  /*cb760*/  LDL.LU.64 R6, [R1+0xa18] ;  /* 0x000a180001067983 */ /* 0x000ee80000300a00 */
[----:B------:R0:W-:Y:S04]  /*cb770*/  @P6 STG.E.U8 desc[UR34][R28.64], R0 ;  /* 0x000000001c006986 */ /* 0x0001e8000c101122 */
[----:B------:R1:W-:Y:S01]  /*cb780*/  @P4 STG.E.U8 desc[UR34][R14.64], R2 ;  /* 0x000000020e004986 */ /* 0x0003e2000c101122 */
[----:B------:R-:W-:-:S03]  /*cb790*/  ISETP.LT.AND P4, PT, R22, UR10, !P5 ;  /* 0x0000000a16007c0c */ /* 0x000fc6000ef81270 */
[----:B0-----:R-:W3:Y:S01]  /*cb7a0*/  LDL.LU.64 R28, [R1+0x8f0] ;  /* 0x0008f000011c7983 */ /* 0x001ee20000300a00 */
[----:B-1----:R-:W-:-:S03]  /*cb7b0*/  PRMT R2, R12, 0x7770, RZ ;  /* 0x000077700c027816 */ /* 0x002fc600000000ff */
[----:B------:R-:W3:Y:S01]  /*cb7c0*/  LDL.LU.64 R14, [R1+0x8e8] ;  /* 0x0008e800010e7983 */ /* 0x000ee20000300a00 */
[----:B------:R-:W-:Y:S02]  /*cb7d0*/  ISETP.LT.AND P6, PT, R19, UR14, !P5 ;  /* 0x0000000e13007c0c */ /* 0x000fe4000efc1270 */
[----:B------:R-:W-:Y:S01]  /*cb7e0*/  ISETP.LT.AND P5, PT, R17, UR11, !P5 ;  /* 0x0000000b11007c0c */ /* 0x000fe2000efa1270 */
[----:B------:R-:W0:Y:S01]  /*cb7f0*/  LDCU UR10, c[0x0][0x398] ;  /* 0x00007300ff0a77ac */ /* 0x000e220008000800 */
[----:B------:R-:W1:Y:S01]  /*cb800*/  LDCU UR11, c[0x0][0x398] ;  /* 0x00007300ff0b77ac */ /* 0x000e620008000800 */
[----:B------:R-:W0:Y:S01]  /*cb810*/  LDCU UR14, c[0x0][0x398] ;  /* 0x00007300ff0e77ac */ /* 0x000e220008000800 */
[----:B----4-:R-:W-:Y:S01]  /*cb820*/  VIADD R0, R10, 0x71 ;  /* 0x000000710a007836 */ /* 0x010fe20000000000 */
[----:B--2---:R2:W-:Y:S04]  /*cb830*/  @P3 STG.E.U8 desc[UR34][R8.64], R2 ;  /* 0x0000000208003986 */ /* 0x0045e8000c101122 */
[----:B------:R-:W-:-:S02]  /*cb840*/  ISETP.GE.AND P2, PT, R0, UR8, PT ;  /* 0x0000000800007c0c */ /* 0x000fc4000bf46270 */
[----:B------:R-:W-:Y:S01]  /*cb850*/  PRMT R0, R12, 0x7771, RZ ;  /* 0x000077710c007816 */ /* 0x000fe200000000ff */
[----:B------:R-:W4:Y:S01]  /*cb860*/  LDCU UR8, c[0x0][0x398] ;  /* 0x00007300ff0877ac */ /* 0x000f220008000800 */
[----:B--2---:R-:W2:Y:S04]  /*cb870*/  LDL.LU.64 R8, [R1+0x870] ;  /* 0x0008700001087983 */ /* 0x004ea80000300a00 */
[----:B------:R-:W4:Y:S04]  /*cb880*/  LDL.LU R25, [R1+0x350] ;  /* 0x0003500001197983 */ /* 0x000f280000300800 */
[----:B------:R-:W-:Y:S04]  /*cb890*/  STL [R1+0x3be4], R17 ;  /* 0x003be41101007387 */ /* 0x000fe80000100800 */
[----:B---3--:R3:W-:Y:S04]  /*cb8a0*/  @P4 STG.E.U8 desc[UR34][R20.64], R0 ;  /* 0x0000000014004986 */ /* 0x0087e8000c101122 */
[----:B---3--:R-:W3:Y:S04]  /*cb8b0*/  LDL.LU.64 R20, [R1+0x8a8] ;  /* 0x0008a80001147983 */ /* 0x008ee80000300a00 */
[----:B------:R-:W3:Y:S01]  /*cb8c0*/  LDL.LU.64 R16, [R1+0x800] ;  /* 0x0008000001107983 */ /* 0x000ee20000300a00 */
[----:B------:R-:W-:-:S02]  /*cb8d0*/  ISETP.LT.AND P3, PT, R18, UR5, !P2 ;  /* 0x0000000512007c0c */ /* 0x000fc4000d761270 */
[C---:B------:R-:W-:Y:S02]  /*cb8e0*/  PRMT R2, R12.reuse, 0x7772, RZ ;  /* 0x000077720c027816 */ /* 0x040fe400000000ff */
[----:B------:R-:W-:Y:S02]  /*cb8f0*/  PRMT R0, R12, 0x7773, RZ ;  /* 0x000077730c007816 */ /* 0x000fe400000000ff */
[----:B------:R-:W-:Y:S01]  /*cb900*/  ISETP.LT.AND P4, PT, R27, UR6, !P2 ;  /* 0x000000061b007c0c */ /* 0x000fe2000d781270 */
[----:B------:R-:W0:Y:S01]  /*cb910*/  LDCU UR5, c[0x0][0x398] ;  /* 0x00007300ff0577ac */ /* 0x000e220008000800 */
[----:B------:R-:W0:Y:S01]  /*cb920*/  LDCU UR6, c[0x0][0x398] ;  /* 0x00007300ff0677ac */ /* 0x000e220008000800 */
[----:B------:R1:W-:Y:S01]  /*cb930*/  @P6 STG.E.U8 desc[UR34][R4.64], R2 ;  /* 0x0000000204006986 */ /* 0x0003e2000c101122 */
[----:B------:R-:W-:Y:S01]  /*cb940*/  ISETP.LT.AND P6, PT, R13, UR13, !P2 ;  /* 0x0000000d0d007c0c */ /* 0x000fe2000d7c1270 */
[----:B------:R-:W0:Y:S02]  /*cb950*/  LDCU UR13, c[0x0][0x398] ;  /* 0x00007300ff0d77ac */ /* 0x000e240008000800 */
[----:B------:R0:W-:Y:S01]  /*cb960*/  @P5 STG.E.U8 desc[UR34][R6.64], R0 ;  /* 0x0000000006005986 */ /* 0x0001e2000c101122 */
[----:B-1----:R-:W-:-:S02]  /*cb970*/  PRMT R2, R24, 0x7770, RZ ;  /* 0x0000777018027816 */ /* 0x002fc400000000ff */
[----:B------:R-:W-:Y:S01]  /*cb980*/  ISETP.LT.AND P5, PT, R23, UR7, !P2 ;  /* 0x0000000717007c0c */ /* 0x000fe2000d7a1270 */
[----:B------:R-:W1:Y:S01]  /*cb990*/  LDCU UR7, c[0x0][0x398] ;  /* 0x00007300ff0777ac */ /* 0x000e620008000800 */
[----:B0-----:R-:W-:Y:S01]  /*cb9a0*/  PRMT R0, R24, 0x7771, RZ ;  /* 0x0000777118007816 */ /* 0x001fe200000000ff */
[----:B------:R0:W-:Y:S01]  /*cb9b0*/  @P3 STG.E.U8 desc[UR34][R28.64], R2 ;  /* 0x000000021c003986 */ /* 0x0001e2000c101122 */
[----:B------:R-:W-:-:S03]  /*cb9c0*/  ISETP.LT.AND P3, PT, R26, UR4, !P2 ;  /* 0x000000041a007c0c */ /* 0x000fc6000d761270 */
[----:B------:R-:W3:Y:S04]  /*cb9d0*/  LDL.LU.64 R6, [R1+0x868] ;  /* 0x0008680001067983 */ /* 0x000ee80000300a00 */
[----:B------:R1:W-:Y:S01]  /*cb9e0*/  @P6 STG.E.U8 desc[UR34][R14.64], R0 ;  /* 0x000000000e006986 */ /* 0x0003e2000c101122 */
[----:B------:R-:W2:Y:S01]  /*cb9f0*/  LDCU UR4, c[0x0][0x398] ;  /* 0x00007300ff0477ac */ /* 0x000ea20008000800 */
[----:B0-----:R-:W-:Y:S02]  /*cba00*/  PRMT R2, R24, 0x7772, RZ ;  /* 0x0000777218027816 */ /* 0x001fe400000000ff */
[----:B------:R-:W3:Y:S04]  /*cba10*/  LDL.LU.64 R28, [R1+0x7c8] ;  /* 0x0007c800011c7983 */ /* 0x000ee80000300a00 */
[----:B------:R-:W3:Y:S04]  /*cba20*/  LDL.LU R12, [R1+0x364] ;  /* 0x00036400010c7983 */ /* 0x000ee80000300800 */
[----:B------:R-:W3:Y:S04]  /*cba30*/  LDL.LU.64 R4, [R1+0x7f8] ;  /* 0x0007f80001047983 */ /* 0x000ee80000300a00 */
[----:B-1----:R-:W3:Y:S04]  /*cba40*/  LDL.LU.64 R14, [R1+0x728] ;  /* 0x00072800010e7983 */ /* 0x002ee80000300a00 */
[----:B--2---:R0:W-:Y:S01]  /*cba50*/  @P4 STG.E.U8 desc[UR34][R8.64], R2 ;  /* 0x0000000208004986 */ /* 0x0041e2000c101122 */
[----:B----4-:R-:W-:-:S02]  /*cba60*/  PRMT R3, R25, 0x7770, RZ ;  /* 0x0000777019037816 */ /* 0x010fc400000000ff */
[----:B0-----:R-:W-:-:S05]  /*cba70*/  PRMT R2, R24, 0x7773, RZ ;  /* 0x0000777318027816 */ /* 0x001fca00000000ff */
[----:B---3--:R0:W-:Y:S04]  /*cba80*/  @P3 STG.E.U8 desc[UR34][R20.64], R2 ;  /* 0x0000000214003986 */ /* 0x0081e8000c101122 */
[----:B------:R1:W-:Y:S04]  /*cba90*/  @P5 STG.E.U8 desc[UR34][R16.64], R3 ;  /* 0x0000000310005986 */ /* 0x0003e8000c101122 */
[----:B0-----:R-:W2:Y:S04]  /*cbaa0*/  LDL.LU.64 R20, [R1+0x720] ;  /* 0x0007200001147983 */ /* 0x001ea80000300a00 */
[----:B------:R-:W3:Y:S04]  /*cbab0*/  LDL.LU.64 R8, [R1+0x670] ;  /* 0x0006700001087983 */ /* 0x000ee80000300a00 */
[----:B-1----:R-:W4:Y:S01]  /*cbac0*/  LDL.LU R17, [R1+0x3be4] ;  /* 0x003be40001117983 */ /* 0x002f220000300800 */
[----:B------:R-:W-:-:S02]  /*cbad0*/  ISETP.LT.AND P4, PT, R22, UR9, !P2 ;  /* 0x0000000916007c0c */ /* 0x000fc4000d781270 */
[----:B------:R-:W-:Y:S01]  /*cbae0*/  ISETP.LT.AND P6, PT, R19, UR15, !P2 ;  /* 0x0000000f13007c0c */ /* 0x000fe2000d7c1270 */
[----:B------:R-:W-:Y:S01]  /*cbaf0*/  VIADD R0, R10, 0x72 ;  /* 0x000000720a007836 */ /* 0x000fe20000000000 */
[C---:B------:R-:W-:Y:S01]  /*cbb00*/  PRMT R2, R25.reuse, 0x7772, RZ ;  /* 0x0000777219027816 */ /* 0x040fe200000000ff */
[----:B------:R-:W0:Y:S01]  /*cbb10*/  LDCU UR9, c[0x0][0x398] ;  /* 0x00007300ff0977ac */ /* 0x000e220008000800 */
[----:B------:R-:W1:Y:S02]  /*cbb20*/  LDCU UR15, c[0x0][0x398] ;  /* 0x00007300ff0f77ac */ /* 0x000e640008000800 */
[----:B------:R-:W-:Y:S02]  /*cbb30*/  ISETP.GE.AND P3, PT, R0, UR16, PT ;  /* 0x0000001000007c0c */ /* 0x000fe4000bf66270 */
[----:B------:R-:W-:Y:S02]  /*cbb40*/  PRMT R0, R25, 0x7771, RZ ;  /* 0x0000777119007816 */ /* 0x000fe400000000ff */
[----:B------:R-:W-:Y:S01]  /*cbb50*/  ISETP.LT.AND P5, PT, R18, UR8, !P3 ;  /* 0x0000000812007c0c */ /* 0x000fe2000dfa1270 */
[----:B------:R-:W0:Y:S02]  /*cbb60*/  LDCU UR8, c[0x0][0x398] ;  /* 0x00007300ff0877ac */ /* 0x000e240008000800 */
[----:B------:R0:W-:Y:S01]  /*cbb70*/  @P4 STG.E.U8 desc[UR34][R6.64], R0 ;  /* 0x0000000006004986 */ /* 0x0001e2000c101122 */
[----:B------:R-:W-:Y:S01]  /*cbb80*/  ISETP.LT.AND P4, PT, R27, UR11, !P3 ;  /* 0x0000000b1b007c0c */ /* 0x000fe2000df81270 */
[----:B------:R-:W0:Y:S01]  /*cbb90*/  LDCU UR11, c[0x0][0x398] ;  /* 0x00007300ff0b77ac */ /* 0x000e220008000800 */
[----:B----4-:R-:W-:Y:S01]  /*cbba0*/  ISETP.LT.AND P2, PT, R17, UR10, !P2 ;  /* 0x0000000a11007c0c */ /* 0x010fe2000d741270 */
[----:B------:R4:W-:Y:S04]  /*cbbb0*/  STL [R1+0x3be0], R17 ;  /* 0x003be01101007387 */ /* 0x0009e80000100800 */
[----:B------:R1:W-:Y:S01]  /*cbbc0*/  @P6 STG.E.U8 desc[UR34][R28.64], R2 ;  /* 0x000000021c006986 */ /* 0x0003e2000c101122 */
[----:B0-----:R-:W-:Y:S01]  /*cbbd0*/  PRMT R0, R25, 0x7773, RZ ;  /* 0x0000777319007816 */ /* 0x001fe200000000ff */
[----:B------:R-:W0:Y:S02]  /*cbbe0*/  LDCU UR10, c[0x0][0x398] ;  /* 0x00007300ff0a77ac */ /* 0x000e240008000800 */
[----:B----4-:R-:W4:Y:S01]  /*cbbf0*/  LDL.LU.64 R16, [R1+0x630] ;  /* 0x0006300001107983 */ /* 0x010f220000300a00 */
[----:B------:R-:W-:-:S02]  /*cbc00*/  ISETP.LT.AND P6, PT, R13, UR5, !P3 ;  /* 0x000000050d007c0c */ /* 0x000fc4000dfc1270 */
[----:B-1----:R-:W-:Y:S01]  /*cbc10*/  PRMT R2, R12, 0x7770, RZ ;  /* 0x000077700c027816 */ /* 0x002fe200000000ff */
[----:B------:R1:W-:Y:S04]  /*cbc20*/  @P2 STG.E.U8 desc[UR34][R4.64], R0 ;  /* 0x0000000004002986 */ /* 0x0003e8000c101122 */
[----:B------:R-:W4:Y:S04]  /*cbc30*/  LDL.LU R24, [R1+0x284] ;  /* 0x0002840001187983 */ /* 0x000f280000300800 */
[----:B------:R0:W-:Y:S01]  /*cbc40*/  @P5 STG.E.U8 desc[UR34][R14.64], R2 ;  /* 0x000000020e005986 */ /* 0x0001e2000c101122 */
[----:B------:R-:W-:-:S03]  /*cbc50*/  ISETP.LT.AND P5, PT, R26, UR6, !P3 ;  /* 0x000000061a007c0c */ /* 0x000fc6000dfa1270 */
[----:B------:R-:W4:Y:S04]  /*cbc60*/  LDL.LU.64 R6, [R1+0x6a8] ;  /* 0x0006a80001067983 */ /* 0x000f280000300a00 */
[----:B------:R-:W4:Y:S01]  /*cbc70*/  LDL.LU.64 R28, [R1+0x5b0] ;  /* 0x0005b000011c7983 */ /* 0x000f220000300a00 */
[----:B------:R-:W4:Y:S01]  /*cbc80*/  LDCU UR5, c[0x0][0x398] ;  /* 0x00007300ff0577ac */ /* 0x000f220008000800 */
[----:B------:R-:W4:Y:S01]  /*cbc90*/  LDCU UR6, c[0x0][0x398] ;  /* 0x00007300ff0677ac */ /* 0x000f220008000800 */
[C---:B-1----:R-:W-:Y:S02]  /*cbca0*/  PRMT R0, R12.reuse, 0x7771, RZ ;  /* 0x000077710c007816 */ /* 0x042fe400000000ff */
[C---:B0-----:R-:W-:Y:S01]  /*cbcb0*/  PRMT R2, R12.reuse, 0x7772, RZ ;  /* 0x000077720c027816 */ /* 0x041fe200000000ff */
[----:B------:R-:W4:Y:S04]  /*cbcc0*/  LDL.LU.64 R14, [R1+0x628] ;  /* 0x00062800010e7983 */ /* 0x000f280000300a00 */
[----:B--2---:R0:W-:Y:S04]  /*cbcd0*/  @P6 STG.E.U8 desc[UR34][R20.64], R0 ;  /* 0x0000000014006986 */ /* 0x0041e8000c101122 */
[----:B---3--:R1:W-:Y:S04]  /*cbce0*/  @P4 STG.E.U8 desc[UR34][R8.64], R2 ;  /* 0x0000000208004986 */ /* 0x0083e8000c101122 */
[----:B0-----:R-:W2:Y:S01]  /*cbcf0*/  LDL.LU.64 R20, [R1+0x600] ;  /* 0x0006000001147983 */ /* 0x001ea20000300a00 */
[----:B-1----:R-:W-:-:S03]  /*cbd00*/  PRMT R2, R12, 0x7773, RZ ;  /* 0x000077730c027816 */ /* 0x002fc600000000ff */
[----:B------:R-:W3:Y:S04]  /*cbd10*/  LDL.LU R25, [R1+0x2e4] ;  /* 0x0002e40001197983 */ /* 0x000ee80000300800 */
[----:B------:R-:W2:Y:S04]  /*cbd20*/  LDL.LU.64 R4, [R1+0x540] ;  /* 0x0005400001047983 */ /* 0x000ea80000300a00 */
[----:B------:R-:W2:Y:S04]  /*cbd30*/  LDL.LU.64 R8, [R1+0x4e0] ;  /* 0x0004e00001087983 */ /* 0x000ea80000300a00 */
[----:B----4-:R0:W-:Y:S04]  /*cbd40*/  @P5 STG.E.U8 desc[UR34][R16.64], R2 ;  /* 0x0000000210005986 */ /* 0x0101e8000c101122 */
[----:B0-----:R-:W4:Y:S01]  /*cbd50*/  LDL.LU R17, [R1+0x3be0] ;  /* 0x003be00001117983 */ /* 0x001f220000300800 */
[----:B------:R-:W-:-:S02]  /*cbd60*/  ISETP.LT.AND P4, PT, R23, UR13, !P3 ;  /* 0x0000000d17007c0c */ /* 0x000fc4000df81270 */
[----:B------:R-:W-:Y:S01]  /*cbd70*/  ISETP.LT.AND P6, PT, R22, UR4, !P3 ;  /* 0x0000000416007c0c */ /* 0x000fe2000dfc1270 */
[----:B------:R-:W-:Y:S01]  /*cbd80*/  VIADD R0, R10, 0x73 ;  /* 0x000000730a007836 */ /* 0x000fe20000000000 */
[----:B------:R-:W-:Y:S02]  /*cbd90*/  ISETP.LT.AND P5, PT, R19, UR7, !P3 ;  /* 0x0000000713007c0c */ /* 0x000fe4000dfa1270 */
[----:B------:R-:W-:Y:S01]  /*cbda0*/  PRMT R2, R24, 0x7771, RZ ;  /* 0x0000777118027816 */ /* 0x000fe200000000ff */
[----:B------:R-:W0:Y:S01]  /*cbdb0*/  LDCU UR4, c[0x0][0x398] ;  /* 0x00007300ff0477ac */ /* 0x000e220008000800 */
[----:B------:R-:W1:Y:S01]  /*cbdc0*/  LDCU UR7, c[0x0][0x398] ;  /* 0x00007300ff0777ac */ /* 0x000e620008000800 */
[----:B------:R-:W-:Y:S02]  /*cbdd0*/  ISETP.GE.AND P2, PT, R0, UR12, PT ;  /* 0x0000000c00007c0c */ /* 0x000fe4000bf46270 */
[C---:B------:R-:W-:Y:S01]  /*cbde0*/  PRMT R0, R24.reuse, 0x7770, RZ ;  /* 0x0000777018007816 */ /* 0x040fe200000000ff */
[----:B------:R-:W0:Y:S01]  /*cbdf0*/  LDCU UR12, c[0x0][0x398] ;  /* 0x00007300ff0c77ac */ /* 0x000e220008000800 */
[----:B------:R-:W0:Y:S03]  /*cbe00*/  LDCU UR13, c[0x0][0x398] ;  /* 0x00007300ff0d77ac */ /* 0x000e260008000800 */
[----:B------:R1:W-:Y:S04]  /*cbe10*/  @P4 STG.E.U8 desc[UR34][R6.64], R0 ;  /* 0x0000000006004986 */ /* 0x0003e8000c101122 */
[----:B------:R0:W-:Y:S04]  /*cbe20*/  @P6 STG.E.U8 desc[UR34][R28.64], R2 ;  /* 0x000000021c006986 */ /* 0x0001e8000c101122 */
[----:B-1----:R-:W2:Y:S04]  /*cbe30*/  LDL.LU.64 R6, [R1+0x4d8] ;  /* 0x0004d80001067983 */ /* 0x002ea80000300a00 */
[----:B0-----:R-:W2:Y:S01]  /*cbe40*/  LDL.LU.64 R28, [R1+0x4d0] ;  /* 0x0004d000011c7983 */ /* 0x001ea20000300a00 */
[----:B------:R-:W-:-:S02]  /*cbe50*/  PRMT R0, R24, 0x7772, RZ ;  /* 0x0000777218007816 */ /* 0x000fc400000000ff */
[----:B------:R-:W-:Y:S01]  /*cbe60*/  PRMT R2, R24, 0x7773, RZ ;  /* 0x0000777318027816 */ /* 0x000fe200000000ff */
[----:B------:R-:W2:Y:S04]  /*cbe70*/  LDL.LU R12, [R1+0x354] ;  /* 0x00035400010c7983 */ /* 0x000ea80000300800 */
[----:B------:R3:W-:Y:S01]  /*cbe80*/  @P5 STG.E.U8 desc[UR34][R14.64], R0 ;  /* 0x000000000e005986 */ /* 0x0007e2000c101122 */
[----:B------:R-:W-:Y:S02]  /*cbe90*/  ISETP.LT.AND P5, PT, R26, UR10, !P2 ;  /* 0x0000000a1a007c0c */ /* 0x000fe4000d7a1270 */
[----:B----4-:R-:W-:Y:S02]  /*cbea0*/  ISETP.LT.AND P3, PT, R17, UR9, !P3 ;  /* 0x0000000911007c0c */ /* 0x010fe4000df61270 */
[----:B------:R-:W-:-:S02]  /*cbeb0*/  ISETP.LT.AND P6, PT, R18, UR14, !P2 ;  /* 0x0000000e12007c0c */ /* 0x000fc4000d7c1270 */
[----:B------:R-:W-:Y:S02]  /*cbec0*/  ISETP.LT.AND P4, PT, R13, UR8, !P2 ;  /* 0x000000080d007c0c */ /* 0x000fe4000d781270 */
[C---:B---3--:R-:W-:Y:S02]  /*cbed0*/  PRMT R0, R25.reuse, 0x7770, RZ ;  /* 0x0000777019007816 */ /* 0x048fe400000000ff */
[----:B------:R-:W-:Y:S01]  /*cbee0*/  PRMT R3, R25, 0x7773, RZ ;  /* 0x0000777319037816 */ /* 0x000fe200000000ff */
[----:B------:R-:W0:Y:S01]  /*cbef0*/  LDCU UR9, c[0x0][0x398] ;  /* 0x00007300ff0977ac */ /* 0x000e220008000800 */
[----:B------:R-:W1:Y:S01]  /*cbf00*/  LDCU UR8, c[0x0][0x398] ;  /* 0x00007300ff0877ac */ /* 0x000e620008000800 */
[----:B------:R-:W3:Y:S01]  /*cbf10*/  LDCU UR10, c[0x0][0x398] ;  /* 0x00007300ff0a77ac */ /* 0x000ee20008000800 */
[----:B------:R-:W4:Y:S01]  /*cbf20*/  LDCU UR14, c[0x0][0x398] ;  /* 0x00007300ff0e77ac */ /* 0x000f220008000800 */
[----:B--2---:R2:W-:Y:S01]  /*cbf30*/  @P3 STG.E.U8 desc[UR34][R20.64], R2 ;  /* 0x0000000214003986 */ /* 0x0045e2000c101122 */
[----:B------:R-:W-:-:S03]  /*cbf40*/  ISETP.LT.AND P3, PT, R27, UR5, !P2 ;  /* 0x000000051b007c0c */ /* 0x000fc6000d761270 */
[----:B--2---:R-:W2:Y:S04]  /*cbf50*/  LDL.LU.64 R20, [R1+0x4a8] ;  /* 0x0004a80001147983 */ /* 0x004ea80000300a00 */
[----:B------:R-:W3:Y:S04]  /*cbf60*/  LDL.LU.64 R14, [R1+0x488] ;  /* 0x00048800010e7983 */ /* 0x000ee80000300a00 */
[----:B------:R0:W-:Y:S01]  /*cbf70*/  STL.64 [R1+0x3bd8], R26 ;  /* 0x003bd81a01007387 */ /* 0x0001e20000100a00 */
[----:B------:R-:W-:-:S03]  /*cbf80*/  PRMT R2, R25, 0x7771, RZ ;  /* 0x0000777119027816 */ /* 0x000fc600000000ff */
[----:B------:R1:W-:Y:S01]  /*cbf90*/  @P6 STG.E.U8 desc[UR34][R4.64], R0 ;  /* 0x0000000004006986 */ /* 0x0003e2000c101122 */
[----:B------:R-:W2:Y:S03]  /*cbfa0*/  LDCU UR5, c[0x0][0x398] ;  /* 0x00007300ff0577ac */ /* 0x000ea60008000800 */
[----:B0-----:R-:W4:Y:S04]  /*cbfb0*/  LDL.LU.64 R26, [R1+0x480] ;  /* 0x00048000011a7983 */ /* 0x001f280000300a00 */
[----:B------:R0:W-:Y:S01]  /*cbfc0*/  @P4 STG.E.U8 desc[UR34][R8.64], R2 ;  /* 0x0000000208004986 */ /* 0x0001e2000c101122 */
[----:B------:R-:W-:Y:S01]  /*cbfd0*/  ISETP.LT.AND P4, PT, R23, UR6, !P2 ;  /* 0x0000000617007c0c */ /* 0x000fe2000d781270 */
[----:B-1----:R-:W-:Y:S01]  /*cbfe0*/  VIADD R0, R10, 0x74 ;  /* 0x000000740a007836 */ /* 0x002fe20000000000 */
[----:B------:R-:W-:Y:S01]  /*cbff0*/  ISETP.LT.AND P6, PT, R22, UR11, !P2 ;  /* 0x0000000b16007c0c */ /* 0x000fe2000d7c1270 */
[----:B------:R-:W4:Y:S04]  /*cc000*/  LDL.LU.64 R4, [R1+0x458] ;  /* 0x0004580001047983 */ /* 0x000f280000300a00 */
[----:B------:R-:W4:Y:S01]  /*cc010*/  LDL.LU R24, [R1+0x368] ;  /* 0x0003680001187983 */ /* 0x000f220000300800 */
[----:B------:R-:W1:Y:S01]  /*cc020*/  LDCU UR6, c[0x0][0x398] ;  /* 0x00007300ff0677ac */ /* 0x000e620008000800 */
[----:B------:R-:W1:Y:S01]  /*cc030*/  LDCU UR11, c[0x0][0x398] ;  /* 0x00007300ff0b77ac */ /* 0x000e620008000800 */
[----:B0-----:R-:W-:Y:S01]  /*cc040*/  PRMT R2, R25, 0x7772, RZ ;  /* 0x0000777219027816 */ /* 0x001fe200000000ff */
[----:B------:R-:W4:Y:S04]  /*cc050*/  LDL.LU.64 R8, [R1+0x448] ;  /* 0x0004480001087983 */ /* 0x000f280000300a00 */
[----:B------:R0:W-:Y:S04]  /*cc060*/  @P3 STG.E.U8 desc[UR34][R6.64], R2 ;  /* 0x0000000206003986 */ /* 0x0001e8000c101122 */
[----:B------:R1:W-:Y:S01]  /*cc070*/  @P5 STG.E.U8 desc[UR34][R28.64], R3 ;  /* 0x000000031c005986 */ /* 0x0003e2000c101122 */
[----:B------:R-:W-:-:S02]  /*cc080*/  ISETP.LT.AND P5, PT, R19, UR4, !P2 ;  /* 0x0000000413007c0c */ /* 0x000fc4000d7a1270 */
[----:B------:R-:W-:Y:S02]  /*cc090*/  ISETP.GE.AND P3, PT, R0, UR54, PT ;  /* 0x0000003600007c0c */ /* 0x000fe4000bf66270 */
[C---:B------:R-:W-:Y:S01]  /*cc0a0*/  PRMT R0, R12.reuse, 0x7770, RZ ;  /* 0x000077700c007816 */ /* 0x040fe200000000ff */
[----:B------:R-:W2:Y:S01]  /*cc0b0*/  LDCU UR4, c[0x0][0x398] ;  /* 0x00007300ff0477ac */ /* 0x000ea20008000800 */
[C---:B0-----:R-:W-:Y:S01]  /*cc0c0*/  PRMT R2, R12.reuse, 0x7771, RZ ;  /* 0x000077710c027816 */ /* 0x041fe200000000ff */
[----:B------:R-:W4:Y:S04]  /*cc0d0*/  LDL.LU.64 R6, [R1+0x438] ;  /* 0x0004380001067983 */ /* 0x000f280000300a00 */
[----:B-1----:R-:W4:Y:S04]  /*cc0e0*/  LDL.LU.64 R28, [R1+0x440] ;  /* 0x00044000011c7983 */ /* 0x002f280000300a00 */
[----:B--2---:R0:W-:Y:S04]  /*cc0f0*/  @P4 STG.E.U8 desc[UR34][R20.64], R0 ;  /* 0x0000000014004986 */ /* 0x0041e8000c101122 */
[----:B---3--:R1:W-:Y:S01]  /*cc100*/  @P6 STG.E.U8 desc[UR34][R14.64], R2 ;  /* 0x000000020e006986 */ /* 0x0083e2000c101122 */
[----:B0-----:R-:W-:-:S03]  /*cc110*/  PRMT R0, R12, 0x7772, RZ ;  /* 0x000077720c007816 */ /* 0x001fc600000000ff */
[----:B------:R-:W2:Y:S04]  /*cc120*/  LDL.LU.64 R20, [R1+0x428] ;  /* 0x0004280001147983 */ /* 0x000ea80000300a00 */
[----:B------:R-:W3:Y:S04]  /*cc130*/  LDL.LU R25, [R1+0x288] ;  /* 0x0002880001197983 */ /* 0x000ee80000300800 */
[----:B-1----:R-:W2:Y:S04]  /*cc140*/  LDL.LU.64 R14, [R1+0x420] ;  /* 0x00042000010e7983 */ /* 0x002ea80000300a00 */
[----:B----4-:R0:W-:Y:S04]  /*cc150*/  @P5 STG.E.U8 desc[UR34][R26.64], R0 ;  /* 0x000000001a005986 */ /* 0x0101e8000c101122 */
[----:B0-----:R-:W4:Y:S01]  /*cc160*/  LDL.LU.64 R26, [R1+0x3bd8] ;  /* 0x003bd800011a7983 */ /* 0x001f220000300a00 */
[----:B------:R-:W-:-:S02]  /*cc170*/  ISETP.LT.AND P2, PT, R17, UR12, !P2 ;  /* 0x0000000c11007c0c */ /* 0x000fc4000d741270 */
[----:B------:R-:W-:Y:S02]  /*cc180*/  ISETP.LT.AND P6, PT, R18, UR7, !P3 ;  /* 0x0000000712007c0c */ /* 0x000fe4000dfc1270 */
[----:B------:R-:W-:Y:S02]  /*cc190*/  ISETP.LT.AND P4, PT, R13, UR9, !P3 ;  /* 0x000000090d007c0c */ /* 0x000fe4000df81270 */
[----:B------:R-:W-:Y:S02]  /*cc1a0*/  PRMT R2, R12, 0x7773, RZ ;  /* 0x000077730c027816 */ /* 0x000fe400000000ff */
[C---:B------:R-:W-:Y:S01]  /*cc1b0*/  PRMT R0, R24.reuse, 0x7770, RZ ;  /* 0x0000777018007816 */ /* 0x040fe200000000ff */
[----:B------:R-:W0:Y:S01]  /*cc1c0*/  LDCU UR9, c[0x0][0x398] ;  /* 0x00007300ff0977ac */ /* 0x000e220008000800 */
[----:B------:R-:W1:Y:S01]  /*cc1d0*/  LDCU UR7, c[0x0][0x398] ;  /* 0x00007300ff0777ac */ /* 0x000e620008000800 */
[----:B------:R-:W0:Y:S02]  /*cc1e0*/  LDCU UR12, c[0x0][0x398] ;  /* 0x00007300ff0c77ac */ /* 0x000e240008000800 */
[----:B------:R1:W-:Y:S04]  /*cc1f0*/  @P2 STG.E.U8 desc[UR34][R4.64], R2 ;  /* 0x0000000204002986 */ /* 0x0003e8000c101122 */
[----:B------:R0:W-:Y:S01]  /*cc200*/  @P6 STG.E.U8 desc[UR34][R8.64], R0 ;  /* 0x0000000008006986 */ /* 0x0001e2000c101122 */
[----:B-1----:R-:W-:-:S03]  /*cc210*/  PRMT R2, R24, 0x7771, RZ ;  /* 0x0000777118027816 */ /* 0x002fc600000000ff */
[----:B------:R-:W3:Y:S04]  /*cc220*/  LDL.LU.64 R4, [R1+0x408] ;  /* 0x0004080001047983 */ /* 0x000ee80000300a00 */
[----:B0-----:R-:W3:Y:S01]  /*cc230*/  LDL.LU.64 R8, [R1+0x400] ;  /* 0x0004000001087983 */ /* 0x001ee20000300a00 */
[----:B------:R-:W-:-:S03]  /*cc240*/  PRMT R0, R24, 0x7772, RZ ;  /* 0x0000777218007816 */ /* 0x000fc600000000ff */
[----:B------:R-:W3:Y:S04]  /*cc250*/  LDL.LU R12, [R1+0x2e8] ;  /* 0x0002e800010c7983 */ /* 0x000ee80000300800 */
[----:B------:R0:W-:Y:S02]  /*cc260*/  @P4 STG.E.U8 desc[UR34][R6.64], R2 ;  /* 0x0000000206004986 */ /* 0x0001e4000c101122 */
[----:B0-----:R-:W-:Y:S02]  /*cc270*/  PRMT R2, R24, 0x7773, RZ ;  /* 0x0000777318027816 */ /* 0x001fe400000000ff */
[----:B----4-:R-:W-:Y:S02]  /*cc280*/  ISETP.LT.AND P5, PT, R27, UR8, !P3 ;  /* 0x000000081b007c0c */ /* 0x010fe4000dfa1270 */
[----:B------:R-:W-:-:S02]  /*cc290*/  ISETP.LT.AND P2, PT, R26, UR13, !P3 ;  /* 0x0000000d1a007c0c */ /* 0x000fc4000df41270 */
[----:B------:R-:W-:Y:S02]  /*cc2a0*/  ISETP.LT.AND P4, PT, R23, UR5, !P3 ;  /* 0x0000000517007c0c */ /* 0x000fe4000df81270 */
[----:B------:R-:W-:Y:S01]  /*cc2b0*/  ISETP.LT.AND P6, PT, R19, UR6, !P3 ;  /* 0x0000000613007c0c */ /* 0x000fe2000dfc1270 */
[----:B------:R-:W0:Y:S01]  /*cc2c0*/  LDCU UR8, c[0x0][0x398] ;  /* 0x00007300ff0877ac */ /* 0x000e220008000800 */
[----:B------:R-:W1:Y:S01]  /*cc2d0*/  LDCU UR5, c[0x0][0x398] ;  /* 0x00007300ff0577ac */ /* 0x000e620008000800 */
[----:B------:R-:W4:Y:S01]  /*cc2e0*/  LDCU UR6, c[0x0][0x398] ;  /* 0x00007300ff0677ac */ /* 0x000f220008000800 */
[----:B------:R-:W0:Y:S03]  /*cc2f0*/  LDCU UR13, c[0x0][0x398] ;  /* 0x00007300ff0d77ac */ /* 0x000e260008000800 */
[----:B------:R1:W-:Y:S04]  /*cc300*/  @P5 STG.E.U8 desc[UR34][R28.64], R0 ;  /* 0x000000001c005986 */ /* 0x0003e8000c101122 */
[----:B--2---:R2:W-:Y:S04]  /*cc310*/  @P2 STG.E.U8 desc[UR34][R20.64], R2 ;  /* 0x0000000214002986 */ /* 0x0045e8000c101122 */
[----:B-1----:R-:W4:Y:S04]  /*cc320*/  LDL.LU.64 R28, [R1+0x430] ;  /* 0x00043000011c7983 */ /* 0x002f280000300a00 */
[----:B--2---:R-:W2:Y:S01]  /*cc330*/  LDL.LU.64 R20, [R1+0x3f8] ;  /* 0x0003f80001147983 */ /* 0x004ea20000300a00 */
[----:B------:R-:W-:Y:S01]  /*cc340*/  ISETP.LT.AND P5, PT, R22, UR10, !P3 ;  /* 0x0000000a16007c0c */ /* 0x000fe2000dfa1270 */
[----:B------:R-:W-:Y:S01]  /*cc350*/  VIADD R0, R10, 0x77 ;  /* 0x000000770a007836 */ /* 0x000fe20000000000 */
[----:B---3--:R-:W-:-:S02]  /*cc360*/  PRMT R2, R25, 0x7770, RZ ;  /* 0x0000777019027816 */ /* 0x008fc400000000ff */
[----:B------:R-:W-:Y:S01]  /*cc370*/  ISETP.LT.AND P3, PT, R17, UR4, !P3 ;  /* 0x0000000411007c0c */ /* 0x000fe2000df61270 */
[----:B------:R-:W3:Y:S04]  /*cc380*/  LDL.LU.64 R6, [R1+0x418] ;  /* 0x0004180001067983 */ /* 0x000ee80000300a00 */
[----:B------:R1:W-:Y:S01]  /*cc390*/  @P4 STG.E.U8 desc[UR34][R14.64], R2 ;  /* 0x000000020e004986 */ /* 0x0003e2000c101122 */
[----:B------:R-:W-:Y:S02]  /*cc3a0*/  ISETP.GE.AND P2, PT, R0, UR29, PT ;  /* 0x0000001d00007c0c */ /* 0x000fe4000bf46270 */
[----:B------:R-:W-:Y:S02]  /*cc3b0*/  PRMT R0, R25, 0x7771, RZ ;  /* 0x0000777119007816 */ /* 0x000fe400000000ff */
[----:B------:R-:W-:-:S02]  /*cc3c0*/  ISETP.LT.AND P4, PT, R18, UR11, !P0 ;  /* 0x0000000b12007c0c */ /* 0x000fc4000c781270 */
[----:B------:R-:W-:Y:S01]  /*cc3d0*/  PRMT R3, R12, 0x7770, RZ ;  /* 0x000077700c037816 */ /* 0x000fe200000000ff */
[----:B------:R-:W0:Y:S01]  /*cc3e0*/  LDCU UR10, c[0x0][0x398] ;  /* 0x00007300ff0a77ac */ /* 0x000e220008000800 */
[----:B------:R-:W0:Y:S01]  /*cc3f0*/  LDCU UR4, c[0x0][0x398] ;  /* 0x00007300ff0477ac */ /* 0x000e220008000800 */
[----:B------:R-:W0:Y:S01]  /*cc400*/  LDCU UR11, c[0x0][0x398] ;  /* 0x00007300ff0b77ac */ /* 0x000e220008000800 */
[----:B------:R0:W-:Y:S01]  /*cc410*/  @P5 STG.E.U8 desc[UR34][R4.64], R0 ;  /* 0x0000000004005986 */ /* 0x0001e2000c101122 */
[----:B-1----:R-:W-:-:S03]  /*cc420*/  PRMT R2, R25, 0x7772, RZ ;  /* 0x0000777219027816 */ /* 0x002fc600000000ff */
[----:B------:R-:W3:Y:S04]  /*cc430*/  LDL.LU.64 R14, [R1+0x410] ;  /* 0x00041000010e7983 */ /* 0x000ee80000300a00 */
[----:B------:R-:W3:Y:S04]  /*cc440*/  LDL.LU R24, [R1+0x36c] ;  /* 0x00036c0001187983 */ /* 0x000ee80000300800 */
[----:B------:R1:W-:Y:S04]  /*cc450*/  @P6 STG.E.U8 desc[UR34][R8.64], R2 ;  /* 0x0000000208006986 */ /* 0x0003e8000c101122 */
[----:B------:R-:W-:Y:S01]  /*cc460*/  STL [R1+0x3bc0], R10 ;  /* 0x003bc00a01007387 */ /* 0x000fe20000100800 */
[----:B0-----:R-:W-:Y:S01]  /*cc470*/  ISETP.LT.AND P6, PT, R27, UR8, !P0 ;  /* 0x000000081b007c0c */ /* 0x001fe2000c7c1270 */
[----:B------:R-:W-:Y:S01]  /*cc480*/  VIADD R0, R10, 0x78 ;  /* 0x000000780a007836 */ /* 0x000fe20000000000 */
[----:B------:R-:W-:-:S02]  /*cc490*/  ISETP.LT.AND P5, PT, R13, UR7, !P0 ;  /* 0x000000070d007c0c */ /* 0x000fc4000c7a1270 */
[----:B------:R-:W-:Y:S01]  /*cc4a0*/  PRMT R4, R12, 0x7773, RZ ;  /* 0x000077730c047816 */ /* 0x000fe200000000ff */
[----:B------:R-:W0:Y:S01]  /*cc4b0*/  LDCU UR7, c[0x0][0x398] ;  /* 0x00007300ff0777ac */ /* 0x000e220008000800 */
[----:B------:R-:W0:Y:S01]  /*cc4c0*/  LDCU UR8, c[0x0][0x398] ;  /* 0x00007300ff0877ac */ /* 0x000e220008000800 */
[----:B-1----:R-:W-:Y:S01]  /*cc4d0*/  PRMT R2, R25, 0x7773, RZ ;  /* 0x0000777319027816 */ /* 0x002fe200000000ff */
[----:B------:R-:W3:Y:S04]  /*cc4e0*/  LDL.LU.64 R8, [R1+0x450] ;  /* 0x0004500001087983 */ /* 0x000ee80000300a00 */
[----:B------:R-:W3:Y:S04]  /*cc4f0*/  LDL.LU R25, [R1+0x358] ;  /* 0x0003580001197983 */ /* 0x000ee80000300800 */
[----:B----4-:R1:W-:Y:S04]  /*cc500*/  @P3 STG.E.U8 desc[UR34][R28.64], R2 ;  /* 0x000000021c003986 */ /* 0x0103e8000c101122 */
[----:B--2---:R2:W-:Y:S01]  /*cc510*/  @P4 STG.E.U8 desc[UR34][R20.64], R3 ;  /* 0x0000000314004986 */ /* 0x0045e2000c101122 */
[----:B------:R-:W-:-:S03]  /*cc520*/  ISETP.LT.AND P4, PT, R26, UR9, !P0 ;  /* 0x000000091a007c0c */ /* 0x000fc6000c781270 */
[----:B-1----:R-:W4:Y:S04]  /*cc530*/  LDL.LU.64 R28, [R1+0x478] ;  /* 0x00047800011c7983 */ /* 0x002f280000300a00 */
[----:B--2---:R-:W2:Y:S04]  /*cc540*/  LDL.LU.64 R20, [R1+0x470] ;  /* 0x0004700001147983 */ /* 0x004ea80000300a00 */
[----:B------:R1:W-:Y:S01]  /*cc550*/  STL.64 [R1+0x3bd0], R26 ;  /* 0x003bd01a01007387 */ /* 0x0003e20000100a00 */
[----:B------:R-:W-:Y:S02]  /*cc560*/  ISETP.GE.AND P3, PT, R0, UR31, PT ;  /* 0x0000001f00007c0c */ /* 0x000fe4000bf66270 */
[C---:B------:R-:W-:Y:S01]  /*cc570*/  PRMT R2, R12.reuse, 0x7772, RZ ;  /* 0x000077720c027816 */ /* 0x040fe200000000ff */
[----:B------:R-:W0:Y:S01]  /*cc580*/  LDCU UR9, c[0x0][0x398] ;  /* 0x00007300ff0977ac */ /* 0x000e220008000800 */
[----:B-1----:R-:W2:Y:S04]  /*cc590*/  LDL.LU.64 R26, [R1+0x4b8] ;  /* 0x0004b800011a7983 */ /* 0x002ea80000300a00 */
[----:B------:R-:W2:Y:S01]  /*cc5a0*/  LDL.LU.64 R10, [R1+0x468] ;  /* 0x00046800010a7983 */ /* 0x000ea20000300a00 */
[----:B------:R-:W-:-:S05]  /*cc5b0*/  PRMT R0, R12, 0x7771, RZ ;  /* 0x000077710c007816 */ /* 0x000fca00000000ff */
[----:B---3--:R-:W-:Y:S04]  /*cc5c0*/  @P5 STG.E.U8 desc[UR34][R6.64], R0 ;  /* 0x0000000006005986 */ /* 0x008fe8000c101122 */
[----:B------:R-:W-:Y:S01]  /*cc5d0*/  @P6 STG.E.U8 desc[UR34][R14.64], R2 ;  /* 0x000000020e006986 */ /* 0x000fe2000c101122 */
[----:B------:R-:W-:Y:S02]  /*cc5e0*/  ISETP.LT.AND P6, PT, R23, UR12, !P0 ;  /* 0x0000000c17007c0c */ /* 0x000fe4000c7c1270 */
[----:B------:R-:W-:Y:S01]  /*cc5f0*/  ISETP.LT.AND P5, PT, R22, UR5, !P0 ;  /* 0x0000000516007c0c */ /* 0x000fe2000c7a1270 */
[----:B------:R1:W-:Y:S01]  /*cc600*/  @P4 STG.E.U8 desc[UR34][R8.64], R4 ;  /* 0x0000000408004986 */ /* 0x0003e2000c101122 */
[----:B------:R-:W-:Y:S02]  /*cc610*/  ISETP.LT.AND P4, PT, R19, UR10, !P0 ;  /* 0x0000000a13007c0c */ /* 0x000fe4000c781270 */
[----:B------:R-:W-:-:S02]  /*cc620*/  ISETP.LT.AND P0, PT, R17, UR6, !P0 ;  /* 0x0000000611007c0c */ /* 0x000fc4000c701270 */
[C---:B------:R-:W-:Y:S02]  /*cc630*/  PRMT R3, R24.reuse, 0x7772, RZ ;  /* 0x0000777218037816 */ /* 0x040fe400000000ff */
[C---:B------:R-:W-:Y:S01]  /*cc640*/  PRMT R5, R24.reuse, 0x7773, RZ ;  /* 0x0000777318057816 */ /* 0x040fe200000000ff */
[----:B------:R-:W3:Y:S01]  /*cc650*/  LDCU UR5, c[0x0][0x398] ;  /* 0x00007300ff0577ac */ /* 0x000ee20008000800 */
[----:B------:R-:W0:Y:S01]  /*cc660*/  LDCU UR12, c[0x0][0x398] ;  /* 0x00007300ff0c77ac */ /* 0x000e220008000800 */
[----:B------:R-:W0:Y:S01]  /*cc670*/  LDCU UR10, c[0x0][0x398] ;  /* 0x00007300ff0a77ac */ /* 0x000e220008000800 */
[----:B--2---:R2:W-:Y:S01]  /*cc680*/  STL.64 [R1+0x3bc8], R10 ;  /* 0x003bc80a01007387 */ /* 0x0045e20000100a00 */
[C---:B-1----:R-:W-:Y:S02]  /*cc690*/  PRMT R4, R25.reuse, 0x7770, RZ ;  /* 0x0000777019047816 */ /* 0x042fe400000000ff */
[----:B------:R-:W-:Y:S02]  /*cc6a0*/  PRMT R6, R25, 0x7771, RZ ;  /* 0x0000777119067816 */ /* 0x000fe400000000ff */
[----:B------:R-:W-:-:S02]  /*cc6b0*/  PRMT R2, R24, 0x7770, RZ ;  /* 0x0000777018027816 */ /* 0x000fc400000000ff */
[----:B------:R-:W-:Y:S01]  /*cc6c0*/  PRMT R0, R24, 0x7771, RZ ;  /* 0x0000777118007816 */ /* 0x000fe200000000ff */
[----:B------:R-:W1:Y:S01]  /*cc6d0*/  LDCU UR6, c[0x0][0x398] ;  /* 0x00007300ff0677ac */ /* 0x000e620008000800 */
[----:B--2---:R-:W2:Y:S04]  /*cc6e0*/  LDL.LU.64 R10, [R1+0x4a0] ;  /* 0x0004a000010a7983 */ /* 0x004ea80000300a00 */
[----:B----4-:R4:W-:Y:S04]  /*cc6f0*/  @P6 STG.E.U8 desc[UR34][R28.64], R4 ;  /* 0x000000041c006986 */ /* 0x0109e8000c101122 */
[----:B------:R0:W-:Y:S04]  /*cc700*/  @P5 STG.E.U8 desc[UR34][R20.64], R6 ;  /* 0x0000000614005986 */ /* 0x0001e8000c101122 */
[----:B------:R-:W3:Y:S04]  /*cc710*/  LDL.LU.64 R14, [R1+0x460] ;  /* 0x00046000010e7983 */ /* 0x000ee80000300a00 */
[----:B------:R-:W3:Y:S04]  /*cc720*/  LDL.LU.64 R8, [R1+0x498] ;  /* 0x0004980001087983 */ /* 0x000ee80000300a00 */
[----:B------:R-:W3:Y:S01]  /*cc730*/  LDL.LU R24, [R1+0x28c] ;  /* 0x00028c0001187983 */ /* 0x000ee20000300800 */
[----:B----4-:R-:W-:-:S02]  /*cc740*/  PRMT R4, R25, 0x7772, RZ ;  /* 0x0000777219047816 */ /* 0x010fc400000000ff */
[----:B0-----:R-:W-:Y:S01]  /*cc750*/  PRMT R6, R25, 0x7773, RZ ;  /* 0x0000777319067816 */ /* 0x001fe200000000ff */
[----:B------:R-:W4:Y:S04]  /*cc760*/  LDL.LU.64 R28, [R1+0x4c8] ;  /* 0x0004c800011c7983 */ /* 0x000f280000300a00 */
[----:B------:R-:W3:Y:S04]  /*cc770*/  LDL.LU.64 R20, [R1+0x4c0] ;  /* 0x0004c00001147983 */ /* 0x000ee80000300a00 */
[----:B------:R0:W-:Y:S04]  /*cc780*/  @P4 STG.E.U8 desc[UR34][R26.64], R4 ;  /* 0x000000041a004986 */ /* 0x0001e8000c101122 */
[----:B0-----:R-:W3:Y:S04]  /*cc790*/  LDL.LU.64 R26, [R1+0x3bd0] ;  /* 0x003bd000011a7983 */ /* 0x001ee80000300a00 */
[----:B--2---:R0:W-:Y:S04]  /*cc7a0*/  @P0 STG.E.U8 desc[UR34][R10.64], R6 ;  /* 0x000000060a000986 */ /* 0x0041e8000c101122 */
[----:B0-----:R-:W2:Y:S04]  /*cc7b0*/  LDL.LU.64 R10, [R1+0x3bc8] ;  /* 0x003bc800010a7983 */ /* 0x001ea80000300a00 */
[----:B------:R-:W4:Y:S01]  /*cc7c0*/  LDL.LU.64 R6, [R1+0x490] ;  /* 0x0004900001067983 */ /* 0x000f220000300a00 */
[----:B------:R-:W-:-:S02]  /*cc7d0*/  ISETP.LT.AND P5, PT, R18, UR13, !P1 ;  /* 0x0000000d12007c0c */ /* 0x000fc4000cfa1270 */
[----:B------:R-:W-:Y:S01]  /*cc7e0*/  ISETP.LT.AND P6, PT, R13, UR4, !P1 ;  /* 0x000000040d007c0c */ /* 0x000fe2000cfc1270 */
[----:B------:R-:W0:Y:S01]  /*cc7f0*/  LDCU UR4, c[0x0][0x398] ;  /* 0x00007300ff0477ac */ /* 0x000e220008000800 */
[----:B------:R-:W0:Y:S01]  /*cc800*/  LDCU UR13, c[0x0][0x398] ;  /* 0x00007300ff0d77ac */ /* 0x000e220008000800 */
[----:B---3--:R-:W-:Y:S02]  /*cc810*/  ISETP.LT.AND P4, PT, R27, UR11, !P1 ;  /* 0x0000000b1b007c0c */ /* 0x008fe4000cf81270 */
[----:B------:R-:W-:Y:S01]  /*cc820*/  ISETP.LT.AND P0, PT, R26, UR7, !P1 ;  /* 0x000000071a007c0c */ /* 0x000fe2000cf01270 */
[----:B------:R-:W3:Y:S01]  /*cc830*/  LDCU UR11, c[0x0][0x398] ;  /* 0x00007300ff0b77ac */ /* 0x000ee20008000800 */
[----:B------:R-:W0:Y:S04]  /*cc840*/  LDCU UR7, c[0x0][0x398] ;  /* 0x00007300ff0777ac */ /* 0x000e280008000800 */
[----:B--2---:R2:W-:Y:S04]  /*cc850*/  @P5 STG.E.U8 desc[UR34][R10.64], R2 ;  /* 0x000000020a005986 */ /* 0x0045e8000c101122 */
[----:B--2---:R-:W2:Y:S04]  /*cc860*/  LDL.LU R10, [R1+0x3bc0] ;  /* 0x003bc000010a7983 */ /* 0x004ea80000300800 */
[----:B------:R0:W-:Y:S04]  /*cc870*/  @P6 STG.E.U8 desc[UR34][R14.64], R0 ;  /* 0x000000000e006986 */ /* 0x0001e8000c101122 */
[----:B------:R-:W3:Y:S04]  /*cc880*/  LDL.LU R25, [R1+0x2ec] ;  /* 0x0002ec0001197983 */ /* 0x000ee80000300800 */
[----:B------:R1:W-:Y:S04]  /*cc890*/  @P4 STG.E.U8 desc[UR34][R8.64], R3 ;  /* 0x0000000308004986 */ /* 0x0003e8000c101122 */
[----:B----4-:R4:W-:Y:S04]  /*cc8a0*/  @P0 STG.E.U8 desc[UR34][R6.64], R5 ;  /* 0x0000000506000986 */ /* 0x0109e8000c101122 */
[----:B0-----:R-:W3:Y:S04]  /*cc8b0*/  LDL.LU.64 R14, [R1+0x580] ;  /* 0x00058000010e7983 */ /* 0x001ee80000300a00 */
[----:B-1----:R-:W3:Y:S04]  /*cc8c0*/  LDL.LU.64 R8, [R1+0x538] ;  /* 0x0005380001087983 */ /* 0x002ee80000300a00 */
[----:B----4-:R-:W4:Y:S01]  /*cc8d0*/  LDL.LU.64 R4, [R1+0x588] ;  /* 0x0005880001047983 */ /* 0x010f220000300a00 */
[----:B------:R-:W-:-:S02]  /*cc8e0*/  ISETP.LT.AND P5, PT, R23, UR8, !P1 ;  /* 0x0000000817007c0c */ /* 0x000fc4000cfa1270 */
[----:B------:R-:W-:Y:S02]  /*cc8f0*/  ISETP.LT.AND P6, PT, R22, UR9, !P1 ;  /* 0x0000000916007c0c */ /* 0x000fe4000cfc1270 */
[----:B------:R-:W-:Y:S02]  /*cc900*/  PRMT R2, R24, 0x7771, RZ ;  /* 0x0000777118027816 */ /* 0x000fe400000000ff */
[----:B------:R-:W-:Y:S01]  /*cc910*/  ISETP.LT.AND P0, PT, R19, UR5, !P1 ;  /* 0x0000000513007c0c */ /* 0x000fe2000cf01270 */
[----:B------:R-:W4:Y:S01]  /*cc920*/  LDL.LU.64 R6, [R1+0x5f8] ;  /* 0x0005f80001067983 */ /* 0x000f220000300a00 */
[----:B--2---:R-:W-:Y:S01]  /*cc930*/  VIADD R0, R10, 0x79 ;  /* 0x000000790a007836 */ /* 0x004fe20000000000 */
[----:B------:R-:W0:Y:S01]  /*cc940*/  LDCU UR8, c[0x0][0x398] ;  /* 0x00007300ff0877ac */ /* 0x000e220008000800 */
[----:B---3--:R-:W-:Y:S01]  /*cc950*/  PRMT R3, R25, 0x7773, RZ ;  /* 0x0000777319037816 */ /* 0x008fe200000000ff */
[----:B------:R-:W1:Y:S01]  /*cc960*/  LDCU UR9, c[0x0][0x398] ;  /* 0x00007300ff0977ac */ /* 0x000e620008000800 */
[----:B------:R-:W2:Y:S01]  /*cc970*/  LDCU UR5, c[0x0][0x398] ;  /* 0x00007300ff0577ac */ /* 0x000ea20008000800 */
[----:B------:R-:W-:-:S02]  /*cc980*/  ISETP.GE.AND P4, PT, R0, UR33, PT ;  /* 0x0000002100007c0c */ /* 0x000fc4000bf86270 */
[----:B------:R-:W-:-:S05]  /*cc990*/  PRMT R0, R24, 0x7770, RZ ;  /* 0x0000777018007816 */ /* 0x000fca00000000ff */
[----:B------:R3:W-:Y:S04]  /*cc9a0*/  @P5 STG.E.U8 desc[UR34][R28.64], R0 ;  /* 0x000000001c005986 */ /* 0x0007e8000c101122 */
[----:B------:R0:W-:Y:S04]  /*cc9b0*/  @P6 STG.E.U8 desc[UR34][R20.64], R2 ;  /* 0x0000000214006986 */ /* 0x0001e8000c101122 */
[----:B---3--:R-:W3:Y:S01]  /*cc9c0*/  LDL.LU.64 R28, [R1+0x5f0] ;  /* 0x0005f000011c7983 */ /* 0x008ee20000300a00 */
[----:B0-----:R-:W-:Y:S01]  /*cc9d0*/  VIADD R2, R10, 0x7a ;  /* 0x0000007a0a027836 */ /* 0x001fe20000000000 */
[----:B------:R-:W-:-:S02]  /*cc9e0*/  PRMT R0, R24, 0x7772, RZ ;  /* 0x0000777218007816 */ /* 0x000fc400000000ff */
[----:B------:R-:W2:Y:S02]  /*cc9f0*/  LDL.LU.64 R20, [R1+0x5e8] ;  /* 0x0005e80001147983 */ /* 0x000ea40000300a00 */
[----:B------:R-:W-:Y:S02]  /*cca00*/  ISETP.GE.AND P5, PT, R2, UR37, PT ;  /* 0x0000002502007c0c */ /* 0x000fe4000bfa6270 */
[----:B------:R-:W-:Y:S02]  /*cca10*/  PRMT R2, R24, 0x7773, RZ ;  /* 0x0000777318027816 */ /* 0x000fe400000000ff */
[----:B------:R-:W2:Y:S04]  /*cca20*/  LDL.LU R24, [R1+0x35c] ;  /* 0x00035c0001187983 */ /* 0x000ea80000300800 */
[----:B----4-:R-:W-:Y:S01]  /*cca30*/  @P0 STG.E.U8 desc[UR34][R4.64], R0 ;  /* 0x0000000004000986 */ /* 0x010fe2000c101122 */
[----:B------:R-:W-:-:S03]  /*cca40*/  ISETP.LT.AND P0, PT, R13, UR12, !P2 ;  /* 0x0000000c0d007c0c */ /* 0x000fc6000d701270 */
[----:B------:R0:W-:Y:S01]  /*cca50*/  STL [R1+0x3bbc], R13 ;  /* 0x003bbc0d01007387 */ /* 0x0001e20000100800 */
[----:B------:R-:W-:Y:S02]  /*cca60*/  ISETP.LT.AND P1, PT, R17, UR10, !P1 ;  /* 0x0000000a11007c0c */ /* 0x000fe4000cf21270 */
[----:B------:R-:W-:Y:S01]  /*cca70*/  ISETP.LT.AND P6, PT, R18, UR6, !P2 ;  /* 0x0000000612007c0c */ /* 0x000fe2000d7c1270 */
[----:B------:R-:W4:Y:S01]  /*cca80*/  LDCU UR10, c[0x0][0x398] ;  /* 0x00007300ff0a77ac */ /* 0x000f220008000800 */
[----:B------:R-:W1:Y:S01]  /*cca90*/  LDCU UR6, c[0x0][0x398] ;  /* 0x00007300ff0677ac */ /* 0x000e620008000800 */
[----:B------:R-:W1:Y:S01]  /*ccaa0*/  LDCU UR12, c[0x0][0x398] ;  /* 0x00007300ff0c77ac */ /* 0x000e620008000800 */
[----:B0-----:R-:W4:Y:S01]  /*ccab0*/  LDL.LU.64 R12, [R1+0x718] ;  /* 0x00071800010c7983 */ /* 0x001f220000300a00 */
[----:B------:R-:W-:-:S06]  /*ccac0*/  PRMT R0, R25, 0x7770, RZ ;  /* 0x0000777019007816 */ /* 0x000fcc00000000ff */
[----:B------:R0:W-:Y:S04]  /*ccad0*/  @P1 STG.E.U8 desc[UR34][R14.64], R2 ;  /* 0x000000020e001986 */ /* 0x0001e8000c101122 */
[----:B------:R1:W-:Y:S01]  /*ccae0*/  @P6 STG.E.U8 desc[UR34][R8.64], R0 ;  /* 0x0000000008006986 */ /* 0x0003e2000c101122 */
[----:B------:R-:W-:Y:S02]  /*ccaf0*/  ISETP.LT.AND P1, PT, R27, UR4, !P2 ;  /* 0x000000041b007c0c */ /* 0x000fe4000d721270 */
[----:B------:R-:W-:Y:S01]  /*ccb00*/  ISETP.LT.AND P6, PT, R26, UR11, !P2 ;  /* 0x0000000b1a007c0c */ /* 0x000fe2000d7c1270 */
[----:B------:R-:W2:Y:S01]  /*ccb10*/  LDCU UR4, c[0x0][0x398] ;  /* 0x00007300ff0477ac */ /* 0x000ea20008000800 */
[----:B------:R-:W2:Y:S01]  /*ccb20*/  LDCU UR11, c[0x0][0x398] ;  /* 0x00007300ff0b77ac */ /* 0x000ea20008000800 */
[----:B0-----:R-:W-:-:S02]  /*ccb30*/  PRMT R2, R25, 0x7772, RZ ;  /* 0x0000777219027816 */ /* 0x001fc400000000ff */
[----:B-1----:R-:W-:Y:S01]  /*ccb40*/  PRMT R0, R25, 0x7771, RZ ;  /* 0x0000777119007816 */ /* 0x002fe200000000ff */
[----:B------:R-:W4:Y:S04]  /*ccb50*/  LDL.LU.64 R14, [R1+0x710] ;  /* 0x00071000010e7983 */ /* 0x000f280000300a00 */
[----:B------:R-:W4:Y:S04]  /*ccb60*/  LDL.LU.64 R8, [R1+0x708] ;  /* 0x0007080001087983 */ /* 0x000f280000300a00 */
[----:B------:R-:W4:Y:S04]  /*ccb70*/  LDL.LU R11, [R1+0x340] ;  /* 0x00034000010b7983 */ /* 0x000f280000300800 */
[----:B------:R0:W-:Y:S01]  /*ccb80*/  @P0 STG.E.U8 desc[UR34][R6.64], R0 ;  /* 0x0000000006000986 */ /* 0x0001e2000c101122 */
[----:B------:R-:W-:Y:S01]  /*ccb90*/  ISETP.LT.AND P0, PT, R23, UR7, !P2 ;  /* 0x0000000717007c0c */ /* 0x000fe2000d701270 */
[----:B------:R-:W1:Y:S02]  /*ccba0*/  LDCU UR7, c[0x0][0x398] ;  /* 0x00007300ff0777ac */ /* 0x000e640008000800 */
[----:B0-----:R-:W4:Y:S04]  /*ccbb0*/  LDL.LU.64 R6, [R1+0x6f8] ;  /* 0x0006f80001067983 */ /* 0x001f280000300a00 */
[----:B---3--:R0:W-:Y:S04]  /*ccbc0*/  @P1 STG.E.U8 desc[UR34][R28.64], R2 ;  /* 0x000000021c001986 */ /* 0x0081e8000c101122 */
[----:B--2---:R2:W-:Y:S01]  /*ccbd0*/  @P6 STG.E.U8 desc[UR34][R20.64], R3 ;  /* 0x0000000314006986 */ /* 0x0045e2000c101122 */
[----:B------:R-:W-:-:S02]  /*ccbe0*/  PRMT R0, R24, 0x7770, RZ ;  /* 0x0000777018007816 */ /* 0x000fc400000000ff */
[C---:B------:R-:W-:Y:S01]  /*ccbf0*/  PRMT R4, R24.reuse, 0x7773, RZ ;  /* 0x0000777318047816 */ /* 0x040fe200000000ff */
[----:B0-----:R-:W3:Y:S04]  /*ccc00*/  LDL.LU.64 R28, [R1+0x790] ;  /* 0x00079000011c7983 */ /* 0x001ee80000300a00 */
[----:B--2---:R-:W2:Y:S01]  /*ccc10*/  LDL.LU.64 R20, [R1+0x788] ;  /* 0x0007880001147983 */ /* 0x004ea20000300a00 */
[C---:B------:R-:W-:Y:S02]  /*ccc20*/  PRMT R2, R24.reuse, 0x7771, RZ ;  /* 0x0000777118027816 */ /* 0x040fe400000000ff */
[----:B------:R-:W-:Y:S02]  /*ccc30*/  PRMT R3, R24, 0x7772, RZ ;  /* 0x0000777218037816 */ /* 0x000fe400000000ff */
[----:B------:R-:W2:Y:S04]  /*ccc40*/  LDL.LU R24, [R1+0x270] ;  /* 0x0002700001187983 */ /* 0x000ea80000300800 */
[----:B----4-:R0:W-:Y:S04]  /*ccc50*/  @P0 STG.E.U8 desc[UR34][R12.64], R0 ;  /* 0x000000000c000986 */ /* 0x0101e8000c101122 */
[----:B0-----:R-:W4:Y:S01]  /*ccc60*/  LDL.LU R13, [R1+0x3bbc] ;  /* 0x003bbc00010d7983 */ /* 0x001f220000300800 */
[----:B------:R-:W-:-:S02]  /*ccc70*/  ISETP.LT.AND P1, PT, R22, UR8, !P2 ;  /* 0x0000000816007c0c */ /* 0x000fc4000d721270 */
[----:B------:R-:W-:Y:S01]  /*ccc80*/  ISETP.LT.AND P6, PT, R19, UR9, !P2 ;  /* 0x0000000913007c0c */ /* 0x000fe2000d7c1270 */
[----:B------:R-:W0:Y:S10]  /*ccc90*/  LDCU UR8, c[0x0][0x398] ;  /* 0x00007300ff0877ac */ /* 0x000e340008000800 */
[----:B------:R0:W-:Y:S04]  /*ccca0*/  @P1 STG.E.U8 desc[UR34][R14.64], R2 ;  /* 0x000000020e001986 */ /* 0x0001e8000c101122 */
[----:B------:R-:W-:Y:S01]  /*cccb0*/  @P6 STG.E.U8 desc[UR34][R8.64], R3 ;  /* 0x0000000308006986 */ /* 0x000fe2000c101122 */
[----:B------:R-:W-:Y:S01]  /*cccc0*/  PRMT R0, R11, 0x7770, RZ ;  /* 0x000077700b007816 */ /* 0x000fe200000000ff */
[----:B------:R-:W1:Y:S02]  /*cccd0*/  LDCU UR9, c[0x0][0x398] ;  /* 0x00007300ff0977ac */ /* 0x000e640008000800 */
[----:B0-----:R-:W2:Y:S01]  /*ccce0*/  LDL.LU R14, [R1+0x3bb8] ;  /* 0x003bb800010e7983 */ /* 0x001ea20000300800 */
[----:B----4-:R-:W-:-:S03]  /*cccf0*/  ISETP.LT.AND P0, PT, R13, UR10, !P3 ;  /* 0x0000000a0d007c0c */ /* 0x010fc6000df01270 */
[----:B------:R0:W-:Y:S01]  /*ccd00*/  STL [R1+0x3bb4], R13 ;  /* 0x003bb40d01007387 */ /* 0x0001e20000100800 */
[----:B------:R-:W-:Y:S02]  /*ccd10*/  ISETP.LT.AND P2, PT, R17, UR13, !P2 ;  /* 0x0000000d11007c0c */ /* 0x000fe4000d741270 */
[----:B------:R-:W-:Y:S02]  /*ccd20*/  ISETP.LT.AND P1, PT, R18, UR5, !P3 ;  /* 0x0000000512007c0c */ /* 0x000fe4000df21270 */
[----:B------:R-:W-:Y:S01]  /*ccd30*/  ISETP.LT.AND P6, PT, R27, UR6, !P3 ;  /* 0x000000061b007c0c */ /* 0x000fe2000dfc1270 */
[----:B------:R-:W4:Y:S01]  /*ccd40*/  LDCU UR5, c[0x0][0x398] ;  /* 0x00007300ff0577ac */ /* 0x000f220008000800 */
[----:B------:R-:W1:Y:S01]  /*ccd50*/  LDCU UR10, c[0x0][0x398] ;  /* 0x00007300ff0a77ac */ /* 0x000e620008000800 */
[----:B------:R-:W1:Y:S01]  /*ccd60*/  LDCU UR6, c[0x0][0x398] ;  /* 0x00007300ff0677ac */ /* 0x000e620008000800 */
[----:B------:R-:W1:Y:S01]  /*ccd70*/  LDCU UR13, c[0x0][0x398] ;  /* 0x00007300ff0d77ac */ /* 0x000e620008000800 */
[----:B0-----:R-:W2:Y:S04]  /*ccd80*/  LDL.LU.64 R12, [R1+0x700] ;  /* 0x00070000010c7983 */ /* 0x001ea80000300a00 */
[----:B------:R-:W2:Y:S04]  /*ccd90*/  LDL.LU.64 R2, [R1+0x6a0] ;  /* 0x0006a00001027983 */ /* 0x000ea80000300a00 */
[----:B------:R-:W3:Y:S04]  /*ccda0*/  LDL.LU.64 R8, [R1+0x860] ;  /* 0x0008600001087983 */ /* 0x000ee80000300a00 */
[----:B--2---:R0:W-:Y:S04]  /*ccdb0*/  @P2 STG.E.U8 desc[UR34][R2.64], R4 ;  /* 0x0000000402002986 */ /* 0x0041e8000c101122 */
[----:B------:R2:W-:Y:S01]  /*ccdc0*/  @P1 STG.E.U8 desc[UR34][R12.64], R0 ;  /* 0x000000000c001986 */ /* 0x0005e2000c101122 */
[----:B0-----:R-:W-:-:S02]  /*ccdd0*/  PRMT R2, R11, 0x7771, RZ ;  /* 0x000077710b027816 */ /* 0x001fc400000000ff */
[----:B------:R-:W-:Y:S01]  /*ccde0*/  ISETP.LT.AND P2, PT, R26, UR14, !P3 ;  /* 0x0000000e1a007c0c */ /* 0x000fe2000df41270 */
[----:B--2---:R-:W2:Y:S04]  /*ccdf0*/  LDL.LU.64 R12, [R1+0x8e0] ;  /* 0x0008e000010c7983 */ /* 0x004ea80000300a00 */
[----:B------:R0:W-:Y:S04]  /*cce00*/  @P0 STG.E.U8 desc[UR34][R6.64], R2 ;  /* 0x0000000206000986 */ /* 0x0001e8000c101122 */
[----:B------:R-:W4:Y:S01]  /*cce10*/  LDS.128 R4, [R14] ;  /* 0x000000000e047984 */ /* 0x000f220000000c00 */
[----:B------:R-:W-:-:S02]  /*cce20*/  ISETP.LT.AND P1, PT, R23, UR4, !P3 ;  /* 0x0000000417007c0c */ /* 0x000fc4000df21270 */
[C---:B------:R-:W-:Y:S01]  /*cce30*/  PRMT R0, R11.reuse, 0x7772, RZ ;  /* 0x000077720b007816 */ /* 0x040fe200000000ff */
[----:B------:R-:W2:Y:S01]  /*cce40*/  LDL.LU R25, [R1+0x2d0] ;  /* 0x0002d00001197983 */ /* 0x000ea20000300800 */
[----:B------:R-:W2:Y:S01]  /*cce50*/  LDCU UR14, c[0x0][0x398] ;  /* 0x00007300ff0e77ac */ /* 0x000ea20008000800 */
[----:B------:R-:W2:Y:S02]  /*cce60*/  LDCU UR4, c[0x0][0x398] ;  /* 0x00007300ff0477ac */ /* 0x000ea40008000800 */
[----:B---3--:R3:W-:Y:S01]  /*cce70*/  @P6 STG.E.U8 desc[UR34][R28.64], R0 ;  /* 0x000000001c006986 */ /* 0x0087e2000c101122 */
[----:B0-----:R-:W-:-:S05]  /*cce80*/  PRMT R2, R11, 0x7773, RZ ;  /* 0x000077730b027816 */ /* 0x001fca00000000ff */
[----:B------:R0:W-:Y:S01]  /*cce90*/  @P2 STG.E.U8 desc[UR34][R20.64], R2 ;  /* 0x0000000214002986 */ /* 0x0001e2000c101122 */
[----:B------:R-:W-:Y:S02]  /*ccea0*/  ISETP.LT.AND P2, PT, R22, UR11, !P3 ;  /* 0x0000000b16007c0c */ /* 0x000fe4000df41270 */
[----:B------:R-:W-:Y:S02]  /*cceb0*/  ISETP.LT.AND P6, PT, R19, UR12, !P3 ;  /* 0x0000000c13007c0c */ /* 0x000fe4000dfc1270 */
[----:B-1----:R-:W-:Y:S01]  /*ccec0*/  ISETP.LT.AND P3, PT, R17, UR7, !P3 ;  /* 0x0000000711007c0c */ /* 0x002fe2000df61270 */
[----:B---3--:R-:W-:Y:S01]  /*cced0*/  VIADD R0, R10, 0x7b ;  /* 0x0000007b0a007836 */ /* 0x008fe20000000000 */
[----:B------:R-:W1:Y:S01]  /*ccee0*/  LDCU UR11, c[0x0][0x398] ;  /* 0x00007300ff0b77ac */ /* 0x000e620008000800 */
[----:B------:R-:W3:Y:S01]  /*ccef0*/  LDCU UR12, c[0x0][0x398] ;  /* 0x00007300ff0c77ac */ /* 0x000ee20008000800 */
[----:B------:R-:W1:Y:S01]  /*ccf00*/  LDCU UR7, c[0x0][0x398] ;  /* 0x00007300ff0777ac */ /* 0x000e620008000800 */
[----:B0-----:R-:W-:Y:S01]  /*ccf10*/  PRMT R2, R24, 0x7770, RZ ;  /* 0x0000777018027816 */ /* 0x001fe200000000ff */
[----:B------:R-:W3:Y:S04]  /*ccf20*/  LDL.LU.64 R20, [R1+0x8d0] ;  /* 0x0008d00001147983 */ /* 0x000ee80000300a00 */
[----:B------:R-:W3:Y:S04]  /*ccf30*/  LDL.LU.64 R28, [R1+0x958] ;  /* 0x00095800011c7983 */ /* 0x000ee80000300a00 */
[----:B------:R-:W3:Y:S04]  /*ccf40*/  LDL.LU.64 R14, [R1+0x928] ;  /* 0x00092800010e7983 */ /* 0x000ee80000300a00 */
[----:B------:R-:W-:Y:S04]  /*ccf50*/  @P1 STG.E.U8 desc[UR34][R8.64], R2 ;  /* 0x0000000208001986 */ /* 0x000fe8000c101122 */
[----:B----4-:R0:W-:Y:S04]  /*ccf60*/  STL.64 [R1+0x3b98], R6 ;  /* 0x003b980601007387 */ /* 0x0101e80000100a00 */
[----:B0-----:R-:W4:Y:S04]  /*ccf70*/  LDL.LU.64 R6, [R1+0x960] ;  /* 0x0009600001067983 */ /* 0x001f280000300a00 */
[----:B------:R-:W3:Y:S04]  /*ccf80*/  LDL.LU.64 R8, [R1+0xa10] ;  /* 0x000a100001087983 */ /* 0x000ee80000300a00 */
[----:B------:R0:W-:Y:S04]  /*ccf90*/  STL [R1+0x3bb0], R17 ;  /* 0x003bb01101007387 */ /* 0x0001e80000100800 */
[----:B0-----:R-:W3:Y:S01]  /*ccfa0*/  LDL.LU.64 R16, [R1+0x8d8] ;  /* 0x0008d80001107983 */ /* 0x001ee20000300a00 */
[----:B------:R-:W-:-:S02]  /*ccfb0*/  ISETP.GE.AND P0, PT, R0, UR39, PT ;  /* 0x0000002700007c0c */ /* 0x000fc4000bf06270 */
[C---:B------:R-:W-:Y:S02]  /*ccfc0*/  PRMT R0, R24.reuse, 0x7771, RZ ;  /* 0x0000777118007816 */ /* 0x040fe400000000ff */
[----:B------:R-:W-:Y:S02]  /*ccfd0*/  PRMT R2, R24, 0x7772, RZ ;  /* 0x0000777218027816 */ /* 0x000fe400000000ff */
[----:B------:R-:W-:Y:S02]  /*ccfe0*/  ISETP.LT.AND P1, PT, R18, UR8, !P4 ;  /* 0x0000000812007c0c */ /* 0x000fe4000e721270 */
[----:B------:R-:W-:Y:S01]  /*ccff0*/  PRMT R3, R4, 0x7770, RZ ;  /* 0x0000777004037816 */ /* 0x000fe200000000ff */
[----:B------:R-:W0:Y:S01]  /*cd000*/  LDCU UR8, c[0x0][0x398] ;  /* 0x00007300ff0877ac */ /* 0x000e220008000800 */
[----:B--2---:R2:W-:Y:S04]  /*cd010*/  @P2 STG.E.U8 desc[UR34][R12.64], R0 ;  /* 0x000000000c002986 */ /* 0x0045e8000c101122 */
[----:B--2---:R-:W2:Y:S01]  /*cd020*/  LDL.LU R13, [R1+0x3bb4] ;  /* 0x003bb400010d7983 */ /* 0x004ea20000300800 */
[----:B------:R-:W-:-:S03]  /*cd030*/  PRMT R0, R24, 0x7773, RZ ;  /* 0x0000777318007816 */ /* 0x000fc600000000ff */
[----:B---3--:R3:W-:Y:S04]  /*cd040*/  @P6 STG.E.U8 desc[UR34][R16.64], R2 ;  /* 0x0000000210006986 */ /* 0x0087e8000c101122 */
[----:B------:R0:W-:Y:S04]  /*cd050*/  @P3 STG.E.U8 desc[UR34][R14.64], R0 ;  /* 0x000000000e003986 */ /* 0x0001e8000c101122 */
[----:B---3--:R-:W3:Y:S01]  /*cd060*/  LDL.LU.64 R16, [R1+0xa08] ;  /* 0x000a080001107983 */ /* 0x008ee20000300a00 */
[----:B------:R-:W-:-:S03]  /*cd070*/  PRMT R2, R25, 0x7770, RZ ;  /* 0x0000777019027816 */ /* 0x000fc600000000ff */
[----:B0-----:R-:W3:Y:S04]  /*cd080*/  LDL.LU.64 R14, [R1+0xa90] ;  /* 0x000a9000010e7983 */ /* 0x001ee80000300a00 */
[----:B------:R0:W-:Y:S04]  /*cd090*/  @P1 STG.E.U8 desc[UR34][R20.64], R2 ;  /* 0x0000000214001986 */ /* 0x0001e8000c101122 */
[----:B0-----:R-:W3:Y:S01]  /*cd0a0*/  LDL.LU.64 R20, [R1+0xa88] ;  /* 0x000a880001147983 */ /* 0x001ee20000300a00 */
[----:B------:R-:W-:Y:S02]  /*cd0b0*/  ISETP.LT.AND P2, PT, R27, UR5, !P4 ;  /* 0x000000051b007c0c */ /* 0x000fe4000e741270 */
[----:B------:R-:W-:-:S02]  /*cd0c0*/  ISETP.LT.AND P1, PT, R26, UR10, !P4 ;  /* 0x0000000a1a007c0c */ /* 0x000fc4000e721270 */
[----:B------:R-:W-:Y:S02]  /*cd0d0*/  PRMT R0, R25, 0x7771, RZ ;  /* 0x0000777119007816 */ /* 0x000fe400000000ff */
[----:B------:R-:W-:Y:S02]  /*cd0e0*/  ISETP.LT.AND P3, PT, R23, UR6, !P4 ;  /* 0x0000000617007c0c */ /* 0x000fe4000e761270 */
[----:B------:R-:W-:Y:S01]  /*cd0f0*/  PRMT R2, R25, 0x7772, RZ ;  /* 0x0000777219027816 */ /* 0x000fe200000000ff */
[----:B------:R-:W3:Y:S01]  /*cd100*/  LDL.LU R24, [R1+0x344] ;  /* 0x0003440001187983 */ /* 0x000ee20000300800 */
[----:B------:R-:W0:Y:S01]  /*cd110*/  LDCU UR5, c[0x0][0x398] ;  /* 0x00007300ff0577ac */ /* 0x000e220008000800 */
[----:B------:R-:W0:Y:S01]  /*cd120*/  LDCU UR10, c[0x0][0x398] ;  /* 0x00007300ff0a77ac */ /* 0x000e220008000800 */
[----:B------:R-:W0:Y:S01]  /*cd130*/  LDCU UR6, c[0x0][0x398] ;  /* 0x00007300ff0677ac */ /* 0x000e220008000800 */
[----:B--2---:R-:W-:Y:S01]  /*cd140*/  ISETP.LT.AND P6, PT, R13, UR9, !P4 ;  /* 0x000000090d007c0c */ /* 0x004fe2000e7c1270 */
[----:B------:R-:W2:-:S12]  /*cd150*/  LDCU UR9, c[0x0][0x398] ;  /* 0x00007300ff0977ac */ /* 0x000e980008000800 */
[----:B----4-:R4:W-:Y:S04]  /*cd160*/  @P6 STG.E.U8 desc[UR34][R6.64], R0 ;  /* 0x0000000006006986 */ /* 0x0109e8000c101122 */
[----:B------:R0:W-:Y:S01]  /*cd170*/  @P2 STG.E.U8 desc[UR34][R28.64], R2 ;  /* 0x000000021c002986 */ /* 0x0001e2000c101122 */
[----:B------:R-:W-:Y:S02]  /*cd180*/  ISETP.LT.AND P2, PT, R22, UR13, !P4 ;  /* 0x0000000d16007c0c */ /* 0x000fe4000e741270 */
[----:B------:R-:W-:Y:S01]  /*cd190*/  ISETP.LT.AND P6, PT, R19, UR14, !P4 ;  /* 0x0000000e13007c0c */ /* 0x000fe2000e7c1270 */
[----:B------:R-:W1:Y:S01]  /*cd1a0*/  LDCU UR14, c[0x0][0x398] ;  /* 0x00007300ff0e77ac */ /* 0x000e620008000800 */
[----:B------:R-:W1:Y:S01]  /*cd1b0*/  LDCU UR13, c[0x0][0x398] ;  /* 0x00007300ff0d77ac */ /* 0x000e620008000800 */
[----:B----4-:R-:W4:Y:S01]  /*cd1c0*/  LDL.LU.64 R6, [R1+0xa80] ;  /* 0x000a800001067983 */ /* 0x010f220000300a00 */
[----:B0-----:R-:W-:-:S03]  /*cd1d0*/  PRMT R2, R25, 0x7773, RZ ;  /* 0x0000777319027816 */ /* 0x001fc600000000ff */
[----:B------:R-:W2:Y:S01]  /*cd1e0*/  LDL.LU.64 R28, [R1+0xb18] ;  /* 0x000b1800011c7983 */ /* 0x000ea20000300a00 */
[----:B------:R-:W-:-:S03]  /*cd1f0*/  VIADD R0, R10, 0x7c ;  /* 0x0000007c0a007836 */ /* 0x000fc60000000000 */
[----:B------:R0:W-:Y:S02]  /*cd200*/  @P1 STG.E.U8 desc[UR34][R8.64], R2 ;  /* 0x0000000208001986 */ /* 0x0001e4000c101122 */
[----:B------:R-:W-:Y:S02]  /*cd210*/  ISETP.GE.AND P1, PT, R0, UR41, PT ;  /* 0x0000002900007c0c */ /* 0x000fe4000bf26270 */
[C---:B------:R-:W-:Y:S01]  /*cd220*/  PRMT R0, R4.reuse, 0x7771, RZ ;  /* 0x0000777104007816 */ /* 0x040fe200000000ff */
[----:B0-----:R-:W2:Y:S01]  /*cd230*/  LDL.LU.64 R8, [R1+0xb10] ;  /* 0x000b100001087983 */ /* 0x001ea20000300a00 */
[----:B------:R-:W-:-:S03]  /*cd240*/  PRMT R2, R4, 0x7772, RZ ;  /* 0x0000777204027816 */ /* 0x000fc600000000ff */
[----:B---3--:R0:W-:Y:S01]  /*cd250*/  @P3 STG.E.U8 desc[UR34][R16.64], R3 ;  /* 0x0000000310003986 */ /* 0x0081e2000c101122 */
[----:B-1----:R-:W-:-:S03]  /*cd260*/  ISETP.LT.AND P3, PT, R18, UR11, !P5 ;  /* 0x0000000b12007c0c */ /* 0x002fc6000ef61270 */
[----:B0-----:R-:W3:Y:S04]  /*cd270*/  LDL.LU R17, [R1+0x3bb0] ;  /* 0x003bb00001117983 */ /* 0x001ee80000300800 */
[----:B------:R0:W-:Y:S04]  /*cd280*/  STL.64 [R1+0x3ba8], R18 ;  /* 0x003ba81201007387 */ /* 0x0001e80000100a00 */
[----:B------:R-:W-:Y:S01]  /*cd290*/  @P2 STG.E.U8 desc[UR34][R14.64], R0 ;  /* 0x000000000e002986 */ /* 0x000fe2000c101122 */
[----:B------:R-:W-:Y:S01]  /*cd2a0*/  PRMT R4, R4, 0x7773, RZ ;  /* 0x0000777304047816 */ /* 0x000fe200000000ff */
[----:B------:R-:W1:Y:S02]  /*cd2b0*/  LDCU UR11, c[0x0][0x398] ;  /* 0x00007300ff0b77ac */ /* 0x000e640008000800 */
[----:B------:R1:W-:Y:S04]  /*cd2c0*/  @P6 STG.E.U8 desc[UR34][R20.64], R2 ;  /* 0x0000000214006986 */ /* 0x0003e8000c101122 */
[----:B0-----:R-:W2:Y:S04]  /*cd2d0*/  LDL.LU.64 R18, [R1+0xb98] ;  /* 0x000b980001127983 */ /* 0x001ea80000300a00 */
[----:B------:R-:W2:Y:S04]  /*cd2e0*/  LDL.LU R12, [R1+0x274] ;  /* 0x00027400010c7983 */ /* 0x000ea80000300800 */
[----:B-1----:R-:W2:Y:S01]  /*cd2f0*/  LDL.LU.64 R2, [R1+0xac8] ;  /* 0x000ac80001027983 */ /* 0x002ea20000300a00 */
[----:B------:R-:W-:-:S02]  /*cd300*/  ISETP.LT.AND P6, PT, R13, UR12, !P5 ;  /* 0x0000000c0d007c0c */ /* 0x000fc4000efc1270 */
[----:B------:R-:W-:Y:S02]  /*cd310*/  ISETP.LT.AND P2, PT, R27, UR7, !P5 ;  /* 0x000000071b007c0c */ /* 0x000fe4000ef41270 */
[----:B------:R-:W-:Y:S01]  /*cd320*/  PRMT R0, R24, 0x7770, RZ ;  /* 0x0000777018007816 */ /* 0x000fe200000000ff */
[----:B------:R-:W4:Y:S04]  /*cd330*/  LDL.LU.64 R14, [R1+0xc08] ;  /* 0x000c0800010e7983 */ /* 0x000f280000300a00 */
[----:B------:R-:W4:Y:S01]  /*cd340*/  LDL.LU.64 R20, [R1+0xc00] ;  /* 0x000c000001147983 */ /* 0x000f220000300a00 */
[----:B------:R-:W0:Y:S01]  /*cd350*/  LDCU UR7, c[0x0][0x398] ;  /* 0x00007300ff0777ac */ /* 0x000e220008000800 */
[----:B------:R-:W1:Y:S01]  /*cd360*/  LDCU UR12, c[0x0][0x398] ;  /* 0x00007300ff0c77ac */ /* 0x000e620008000800 */
[----:B---3--:R-:W-:Y:S01]  /*cd370*/  ISETP.LT.AND P4, PT, R17, UR4, !P4 ;  /* 0x0000000411007c0c */ /* 0x008fe2000e781270 */
[----:B------:R-:W3:-:S12]  /*cd380*/  LDCU UR4, c[0x0][0x398] ;  /* 0x00007300ff0477ac */ /* 0x000ed80008000800 */
[----:B--2---:R2:W-:Y:S04]  /*cd390*/  @P4 STG.E.U8 desc[UR34][R2.64], R4 ;  /* 0x0000000402004986 */ /* 0x0045e8000c101122 */
[----:B----4-:R4:W-:Y:S01]  /*cd3a0*/  @P3 STG.E.U8 desc[UR34][R6.64], R0 ;  /* 0x0000000006003986 */ /* 0x0109e2000c101122 */
[----:B------:R-:W-:Y:S02]  /*cd3b0*/  ISETP.LT.AND P3, PT, R26, UR8, !P5 ;  /* 0x000000081a007c0c */ /* 0x000fe4000ef61270 */
[C---:B--2---:R-:W-:Y:S02]  /*cd3c0*/  PRMT R2, R24.reuse, 0x7772, RZ ;  /* 0x0000777218027816 */ /* 0x044fe400000000ff */
[C---:B----4-:R-:W-:Y:S01]  /*cd3d0*/  PRMT R0, R24.reuse, 0x7771, RZ ;  /* 0x0000777118007816 */ /* 0x050fe200000000ff */
[----:B------:R-:W2:Y:S01]  /*cd3e0*/  LDL.LU.64 R6, [R1+0xc88] ;  /* 0x000c880001067983 */ /* 0x000ea20000300a00 */
[----:B------:R-:W-:Y:S01]  /*cd3f0*/  ISETP.LT.AND P4, PT, R23, UR5, !P5 ;  /* 0x0000000517007c0c */ /* 0x000fe2000ef81270 */
[----:B------:R-:W4:Y:S01]  /*cd400*/  LDCU UR8, c[0x0][0x398] ;  /* 0x00007300ff0877ac */ /* 0x000f220008000800 */
[----:B------:R-:W0:Y:S01]  /*cd410*/  LDCU UR5, c[0x0][0x398] ;  /* 0x00007300ff0577ac */ /* 0x000e220008000800 */
[----:B------:R1:W-:Y:S04]  /*cd420*/  @P6 STG.E.U8 desc[UR34][R28.64], R0 ;  /* 0x000000001c006986 */ /* 0x0003e8000c101122 */
[----:B------:R3:W-:Y:S04]  /*cd430*/  @P2 STG.E.U8 desc[UR34][R8.64], R2 ;  /* 0x0000000208002986 */ /* 0x0007e8000c101122 */
[----:B-1----:R-:W2:Y:S01]  /*cd440*/  LDL.LU.64 R28, [R1+0xc40] ;  /* 0x000c4000011c7983 */ /* 0x002ea20000300a00 */
[----:B---3--:R-:W-:-:S03]  /*cd450*/  PRMT R2, R24, 0x7773, RZ ;  /* 0x0000777318027816 */ /* 0x008fc600000000ff */
[----:B------:R-:W3:Y:S04]  /*cd460*/  LDL.LU R16, [R1+0x2d4] ;  /* 0x0002d40001107983 */ /* 0x000ee80000300800 */
[----:B------:R-:W2:Y:S04]  /*cd470*/  LDL.LU.64 R8, [R1+0xc80] ;  /* 0x000c800001087983 */ /* 0x000ea80000300a00 */
[----:B------:R-:W2:Y:S04]  /*cd480*/  LDL.LU.64 R24, [R1+0xc78] ;  /* 0x000c780001187983 */ /* 0x000ea80000300a00 */
[----:B------:R1:W-:Y:S04]  /*cd490*/  @P3 STG.E.U8 desc[UR34][R18.64], R2 ;  /* 0x0000000212003986 */ /* 0x0003e8000c101122 */
[----:B-1----:R-:W2:Y:S01]  /*cd4a0*/  LDL.LU.64 R18, [R1+0x3ba8] ;  /* 0x003ba80001127983 */ /* 0x002ea20000300a00 */
[----:B------:R-:W-:Y:S01]  /*cd4b0*/  ISETP.LT.AND P6, PT, R22, UR9, !P5 ;  /* 0x0000000916007c0c */ /* 0x000fe2000efc1270 */
[----:B------:R-:W-:Y:S01]  /*cd4c0*/  VIADD R0, R10, 0x7d ;  /* 0x0000007d0a007836 */ /* 0x000fe20000000000 */
[----:B------:R-:W-:Y:S01]  /*cd4d0*/  PRMT R2, R12, 0x7771, RZ ;  /* 0x000077710c027816 */ /* 0x000fe200000000ff */
[----:B------:R-:W1:Y:S03]  /*cd4e0*/  LDCU UR9, c[0x0][0x398] ;  /* 0x00007300ff0977ac */ /* 0x000e660008000800 */
[----:B------:R-:W-:-:S02]  /*cd4f0*/  ISETP.GE.AND P2, PT, R0, UR43, PT ;  /* 0x0000002b00007c0c */ /* 0x000fc4000bf46270 */
[----:B------:R-:W-:-:S05]  /*cd500*/  PRMT R0, R12, 0x7770, RZ ;  /* 0x000077700c007816 */ /* 0x000fca00000000ff */
[----:B------:R0:W-:Y:S04]  /*cd510*/  @P4 STG.E.U8 desc[UR34][R14.64], R0 ;  /* 0x000000000e004986 */ /* 0x0001e8000c101122 */
[----:B------:R1:W-:Y:S01]  /*cd520*/  @P6 STG.E.U8 desc[UR34][R20.64], R2 ;  /* 0x0000000214006986 */ /* 0x0003e2000c101122 */
[----:B------:R-:W-:Y:S01]  /*cd530*/  ISETP.LT.AND P4, PT, R13, UR14, !P0 ;  /* 0x0000000e0d007c0c */ /* 0x000fe2000c781270 */
[----:B------:R-:W2:Y:S01]  /*cd540*/  LDCU UR14, c[0x0][0x398] ;  /* 0x00007300ff0e77ac */ /* 0x000ea20008000800 */
[C---:B0-----:R-:W-:Y:S01]  /*cd550*/  PRMT R0, R12.reuse, 0x7772, RZ ;  /* 0x000077720c007816 */ /* 0x041fe200000000ff */
[----:B-1----:R-:W4:Y:S01]  /*cd560*/  LDL.LU.64 R20, [R1+0xd38] ;  /* 0x000d380001147983 */ /* 0x002f220000300a00 */
[----:B------:R-:W-:-:S03]  /*cd570*/  PRMT R2, R12, 0x7773, RZ ;  /* 0x000077730c027816 */ /* 0x000fc600000000ff */
[----:B------:R-:W4:Y:S04]  /*cd580*/  LDL.LU.64 R14, [R1+0xd30] ;  /* 0x000d3000010e7983 */ /* 0x000f280000300a00 */
[----:B------:R-:W-:Y:S01]  /*cd590*/  STL [R1+0x3ba0], R13 ;  /* 0x003ba00d01007387 */ /* 0x000fe20000100800 */
[----:B--2---:R-:W-:Y:S02]  /*cd5a0*/  ISETP.LT.AND P3, PT, R19, UR10, !P5 ;  /* 0x0000000a13007c0c */ /* 0x004fe4000ef61270 */
[----:B------:R-:W-:Y:S02]  /*cd5b0*/  ISETP.LT.AND P5, PT, R17, UR6, !P5 ;  /* 0x0000000611007c0c */ /* 0x000fe4000efa1270 */
[----:B------:R-:W-:Y:S02]  /*cd5c0*/  ISETP.LT.AND P6, PT, R18, UR13, !P0 ;  /* 0x0000000d12007c0c */ /* 0x000fe4000c7c1270 */
[C---:B---3--:R-:W-:Y:S01]  /*cd5d0*/  PRMT R3, R16.reuse, 0x7773, RZ ;  /* 0x0000777310037816 */ /* 0x048fe200000000ff */
[----:B------:R-:W0:Y:S01]  /*cd5e0*/  LDCU UR6, c[0x0][0x398] ;  /* 0x00007300ff0677ac */ /* 0x000e220008000800 */
[----:B------:R-:W1:Y:S01]  /*cd5f0*/  LDCU UR10, c[0x0][0x398] ;  /* 0x00007300ff0a77ac */ /* 0x000e620008000800 */
[----:B------:R-:W2:Y:S04]  /*cd600*/  LDCU UR13, c[0x0][0x398] ;  /* 0x00007300ff0d77ac */ /* 0x000ea80008000800 */
[----:B------:R-:W-:Y:S04]  /*cd610*/  @P3 STG.E.U8 desc[UR34][R6.64], R0 ;  /* 0x0000000006003986 */ /* 0x000fe8000c101122 */
[----:B------:R3:W-:Y:S04]  /*cd620*/  @P5 STG.E.U8 desc[UR34][R28.64], R2 ;  /* 0x000000021c005986 */ /* 0x0007e8000c101122 */
[----:B---3--:R-:W3:Y:S04]  /*cd630*/  LDL.LU.64 R28, [R1+0xda8] ;  /* 0x000da800011c7983 */ /* 0x008ee80000300a00 */
[----:B------:R-:W2:Y:S01]  /*cd640*/  LDL.LU.64 R12, [R1+0xda0] ;  /* 0x000da000010c7983 */ /* 0x000ea20000300a00 */
[----:B------:R-:W-:-:S02]  /*cd650*/  PRMT R0, R16, 0x7770, RZ ;  /* 0x0000777010007816 */ /* 0x000fc400000000ff */
[----:B------:R-:W-:Y:S02]  /*cd660*/  ISETP.LT.AND P3, PT, R27, UR4, !P0 ;  /* 0x000000041b007c0c */ /* 0x000fe4000c761270 */
[----:B------:R-:W-:Y:S02]  /*cd670*/  PRMT R2, R16, 0x7771, RZ ;  /* 0x0000777110027816 */ /* 0x000fe400000000ff */
[----:B------:R-:W-:Y:S01]  /*cd680*/  ISETP.LT.AND P5, PT, R26, UR7, !P0 ;  /* 0x000000071a007c0c */ /* 0x000fe2000c7a1270 */
[----:B------:R-:W0:Y:S01]  /*cd690*/  LDCU UR4, c[0x0][0x398] ;  /* 0x00007300ff0477ac */ /* 0x000e220008000800 */
[----:B------:R1:W-:Y:S04]  /*cd6a0*/  @P6 STG.E.U8 desc[UR34][R8.64], R0 ;  /* 0x0000000008006986 */ /* 0x0003e8000c101122 */
[----:B------:R0:W-:Y:S01]  /*cd6b0*/  @P4 STG.E.U8 desc[UR34][R24.64], R2 ;  /* 0x0000000218004986 */ /* 0x0001e2000c101122 */
[----:B------:R-:W-:-:S02]  /*cd6c0*/  ISETP.LT.AND P4, PT, R23, UR11, !P0 ;  /* 0x0000000b17007c0c */ /* 0x000fc4000c781270 */
[----:B----4-:R-:W-:Y:S01]  /*cd6d0*/  ISETP.LT.AND P6, PT, R22, UR8, !P0 ;  /* 0x0000000816007c0c */ /* 0x010fe2000c7c1270 */
[----:B------:R-:W4:Y:S01]  /*cd6e0*/  LDCU UR7, c[0x0][0x398] ;  /* 0x00007300ff0777ac */ /* 0x000f220008000800 */
[----:B------:R-:W2:Y:S01]  /*cd6f0*/  LDCU UR8, c[0x0][0x398] ;  /* 0x00007300ff0877ac */ /* 0x000ea20008000800 */
[----:B------:R-:W2:Y:S01]  /*cd700*/  LDCU UR11, c[0x0][0x398] ;  /* 0x00007300ff0b77ac */ /* 0x000ea20008000800 */
[----:B-1----:R-:W-:Y:S01]  /*cd710*/  VIADD R0, R10, 0x7e ;  /* 0x0000007e0a007836 */ /* 0x002fe20000000000 */
[----:B0-----:R-:W-:Y:S01]  /*cd720*/  PRMT R2, R16, 0x7772, RZ ;  /* 0x0000777210027816 */ /* 0x001fe200000000ff */
[----:B------:R-:W4:Y:S04]  /*cd730*/  LDL.LU.64 R8, [R1+0xe28] ;  /* 0x000e280001087983 */ /* 0x000f280000300a00 */
[----:B------:R-:W4:Y:S04]  /*cd740*/  LDL.LU.64 R6, [R1+0xde0] ;  /* 0x000de00001067983 */ /* 0x000f280000300a00 */
[----:B------:R-:W4:Y:S04]  /*cd750*/  LDL.LU.64 R24, [R1+0xe20] ;  /* 0x000e200001187983 */ /* 0x000f280000300a00 */
[----:B------:R-:W4:Y:S04]  /*cd760*/  LDL.LU R11, [R1+0x348] ;  /* 0x00034800010b7983 */ /* 0x000f280000300800 */
[----:B------:R0:W-:Y:S01]  /*cd770*/  @P3 STG.E.U8 desc[UR34][R20.64], R2 ;  /* 0x0000000214003986 */ /* 0x0001e2000c101122 */
[----:B------:R-:W-:-:S02]  /*cd780*/  ISETP.GE.AND P3, PT, R0, UR45, PT ;  /* 0x0000002d00007c0c */ /* 0x000fc4000bf66270 */
[C---:B------:R-:W-:Y:S01]  /*cd790*/  PRMT R0, R5.reuse, 0x7770, RZ ;  /* 0x0000777005007816 */ /* 0x040fe200000000ff */
[----:B------:R1:W-:Y:S01]  /*cd7a0*/  @P5 STG.E.U8 desc[UR34][R14.64], R3 ;  /* 0x000000030e005986 */ /* 0x0003e2000c101122 */
[----:B0-----:R-:W-:-:S03]  /*cd7b0*/  PRMT R2, R5, 0x7771, RZ ;  /* 0x0000777105027816 */ /* 0x001fc600000000ff */
[----:B------:R-:W4:Y:S04]  /*cd7c0*/  LDL.LU.64 R20, [R1+0xe18] ;  /* 0x000e180001147983 */ /* 0x000f280000300a00 */
[----:B-1----:R-:W4:Y:S04]  /*cd7d0*/  LDL.LU.64 R14, [R1+0xeb0] ;  /* 0x000eb000010e7983 */ /* 0x002f280000300a00 */
[----:B---3--:R0:W-:Y:S04]  /*cd7e0*/  @P4 STG.E.U8 desc[UR34][R28.64], R0 ;  /* 0x000000001c004986 */ /* 0x0081e8000c101122 */
[----:B--2---:R1:W-:Y:S04]  /*cd7f0*/  @P6 STG.E.U8 desc[UR34][R12.64], R2 ;  /* 0x000000020c006986 */ /* 0x0043e8000c101122 */
[----:B0-----:R-:W2:Y:S04]  /*cd800*/  LDL.LU.64 R28, [R1+0xea8] ;  /* 0x000ea800011c7983 */ /* 0x001ea80000300a00 */
[----:B-1----:R-:W3:Y:S01]  /*cd810*/  LDL.LU R13, [R1+0x3ba0] ;  /* 0x003ba000010d7983 */ /* 0x002ee20000300800 */
[----:B------:R-:W-:-:S02]  /*cd820*/  ISETP.LT.AND P5, PT, R19, UR12, !P0 ;  /* 0x0000000c13007c0c */ /* 0x000fc4000c7a1270 */
[----:B------:R-:W-:Y:S02]  /*cd830*/  ISETP.LT.AND P0, PT, R17, UR5, !P0 ;  /* 0x0000000511007c0c */ /* 0x000fe4000c701270 */
[C---:B------:R-:W-:Y:S01]  /*cd840*/  PRMT R0, R5.reuse, 0x7772, RZ ;  /* 0x0000777205007816 */ /* 0x040fe200000000ff */
[----:B------:R-:W2:Y:S01]  /*cd850*/  LDL.LU R16, [R1+0x278] ;  /* 0x0002780001107983 */ /* 0x000ea20000300800 */
[----:B------:R-:W-:Y:S02]  /*cd860*/  ISETP.LT.AND P6, PT, R18, UR9, !P1 ;  /* 0x0000000912007c0c */ /* 0x000fe4000cfc1270 */
[----:B------:R-:W-:Y:S01]  /*cd870*/  PRMT R5, R5, 0x7773, RZ ;  /* 0x0000777305057816 */ /* 0x000fe200000000ff */
[----:B------:R-:W0:Y:S01]  /*cd880*/  LDCU UR5, c[0x0][0x398] ;  /* 0x00007300ff0577ac */ /* 0x000e220008000800 */
[----:B------:R-:W1:Y:S01]  /*cd890*/  LDCU UR12, c[0x0][0x398] ;  /* 0x00007300ff0c77ac */ /* 0x000e620008000800 */
[----:B------:R-:W0:Y:S02]  /*cd8a0*/  LDCU UR9, c[0x0][0x398] ;  /* 0x00007300ff0977ac */ /* 0x000e240008000800 */
[----:B----4-:R4:W-:Y:S04]  /*cd8b0*/  @P5 STG.E.U8 desc[UR34][R8.64], R0 ;  /* 0x0000000008005986 */ /* 0x0109e8000c101122 */
[----:B------:R0:W-:Y:S01]  /*cd8c0*/  @P0 STG.E.U8 desc[UR34][R6.64], R5 ;  /* 0x0000000506000986 */ /* 0x0001e2000c101122 */
[----:B------:R-:W-:-:S02]  /*cd8d0*/  ISETP.LT.AND P5, PT, R27, UR10, !P1 ;  /* 0x0000000a1b007c0c */ /* 0x000fc4000cfa1270 */
[C---:B------:R-:W-:Y:S01]  /*cd8e0*/  PRMT R2, R11.reuse, 0x7771, RZ ;  /* 0x000077710b027816 */ /* 0x040fe200000000ff */
[----:B----4-:R-:W4:Y:S04]  /*cd8f0*/  LDL.LU.64 R8, [R1+0xf18] ;  /* 0x000f180001087983 */ /* 0x010f280000300a00 */
[----:B0-----:R-:W2:Y:S01]  /*cd900*/  LDL.LU.64 R6, [R1+0xf90] ;  /* 0x000f900001067983 */ /* 0x001ea20000300a00 */
[----:B------:R-:W-:-:S03]  /*cd910*/  PRMT R0, R11, 0x7770, RZ ;  /* 0x000077700b007816 */ /* 0x000fc600000000ff */
[----:B------:R-:W2:Y:S04]  /*cd920*/  LDL.LU.64 R4, [R1+0xf88] ;  /* 0x000f880001047983 */ /* 0x000ea80000300a00 */
[----:B------:R-:W4:Y:S04]  /*cd930*/  LDL.LU R12, [R1+0x2d8] ;  /* 0x0002d800010c7983 */ /* 0x000f280000300800 */
[----:B------:R0:W-:Y:S01]  /*cd940*/  @P6 STG.E.U8 desc[UR34][R24.64], R0 ;  /* 0x0000000018006986 */ /* 0x0001e2000c101122 */
[----:B---3--:R-:W-:-:S03]  /*cd950*/  ISETP.LT.AND P4, PT, R13, UR6, !P1 ;  /* 0x000000060d007c0c */ /* 0x008fc6000cf81270 */
[----:B0-----:R-:W3:Y:S01]  /*cd960*/  LDL.LU.64 R24, [R1+0xfc8] ;  /* 0x000fc80001187983 */ /* 0x001ee20000300a00 */
[----:B------:R-:W-:Y:S02]  /*cd970*/  PRMT R0, R11, 0x7772, RZ ;  /* 0x000077720b007816 */ /* 0x000fe400000000ff */
[----:B------:R-:W-:Y:S02]  /*cd980*/  ISETP.LT.AND P0, PT, R26, UR13, !P1 ;  /* 0x0000000d1a007c0c */ /* 0x000fe4000cf01270 */
[----:B------:R-:W-:Y:S01]  /*cd990*/  ISETP.LT.AND P6, PT, R19, UR7, !P1 ;  /* 0x0000000713007c0c */ /* 0x000fe2000cfc1270 */
[----:B------:R-:W0:Y:S01]  /*cd9a0*/  LDCU UR10, c[0x0][0x398] ;  /* 0x00007300ff0a77ac */ /* 0x000e220008000800 */
[----:B------:R-:W0:Y:S01]  /*cd9b0*/  LDCU UR6, c[0x0][0x398] ;  /* 0x00007300ff0677ac */ /* 0x000e220008000800 */
[----:B------:R-:W0:Y:S01]  /*cd9c0*/  LDCU UR13, c[0x0][0x398] ;  /* 0x00007300ff0d77ac */ /* 0x000e220008000800 */
[----:B------:R-:W0:Y:S01]  /*cd9d0*/  LDCU UR7, c[0x0][0x398] ;  /* 0x00007300ff0777ac */ /* 0x000e220008000800 */
[----:B------:R1:W-:Y:S04]  /*cd9e0*/  @P4 STG.E.U8 desc[UR34][R20.64], R2 ;  /* 0x0000000214004986 */ /* 0x0003e8000c101122 */
[----:B------:R0:W-:Y:S04]  /*cd9f0*/  @P5 STG.E.U8 desc[UR34][R14.64], R0 ;  /* 0x000000000e005986 */ /* 0x0001e8000c101122 */
[----:B-1----:R-:W3:Y:S04]  /*cda00*/  LDL.LU.64 R20, [R1+0xf80] ;  /* 0x000f800001147983 */ /* 0x002ee80000300a00 */
[----:B0-----:R-:W3:Y:S01]  /*cda10*/  LDL.LU.64 R14, [R1+0x1010] ;  /* 0x00101000010e7983 */ /* 0x001ee20000300a00 */
[----:B------:R-:W-:-:S02]  /*cda20*/  ISETP.LT.AND P4, PT, R23, UR14, !P1 ;  /* 0x0000000e17007c0c */ /* 0x000fc4000cf81270 */
[----:B------:R-:W-:Y:S02]  /*cda30*/  PRMT R2, R11, 0x7773, RZ ;  /* 0x000077730b027816 */ /* 0x000fe400000000ff */
[----:B------:R-:W-:Y:S01]  /*cda40*/  ISETP.LT.AND P5, PT, R22, UR4, !P1 ;  /* 0x0000000416007c0c */ /* 0x000fe2000cfa1270 */
[----:B------:R-:W-:Y:S01]  /*cda50*/  VIADD R0, R10, 0x7f ;  /* 0x0000007f0a007836 */ /* 0x000fe20000000000 */
[----:B------:R-:W0:Y:S01]  /*cda60*/  LDCU UR14, c[0x0][0x398] ;  /* 0x00007300ff0e77ac */ /* 0x000e220008000800 */
[----:B--2---:R1:W-:Y:S01]  /*cda70*/  @P0 STG.E.U8 desc[UR34][R28.64], R2 ;  /* 0x000000021c000986 */ /* 0x0043e2000c101122 */
[----:B------:R-:W-:Y:S02]  /*cda80*/  ISETP.LT.AND P1, PT, R17, UR8, !P1 ;  /* 0x0000000811007c0c */ /* 0x000fe4000cf21270 */
[----:B------:R-:W-:Y:S02]  /*cda90*/  ISETP.GE.AND P0, PT, R0, UR23, PT ;  /* 0x0000001700007c0c */ /* 0x000fe4000bf06270 */
[C---:B------:R-:W-:Y:S01]  /*cdaa0*/  PRMT R0, R16.reuse, 0x7771, RZ ;  /* 0x0000777110007816 */ /* 0x040fe200000000ff */
[----:B------:R-:W2:Y:S01]  /*cdab0*/  LDCU UR4, c[0x0][0x398] ;  /* 0x00007300ff0477ac */ /* 0x000ea20008000800 */
[----:B------:R-:W0:Y:S01]  /*cdac0*/  LDCU UR8, c[0x0][0x398] ;  /* 0x00007300ff0877ac */ /* 0x000e220008000800 */
[----:B-1----:R-:W-:Y:S01]  /*cdad0*/  PRMT R2, R16, 0x7770, RZ ;  /* 0x0000777010027816 */ /* 0x002fe200000000ff */
[----:B------:R-:W2:Y:S04]  /*cdae0*/  LDL.LU.64 R28, [R1+0x1008] ;  /* 0x00100800011c7983 */ /* 0x000ea80000300a00 */
[----:B------:R-:W2:Y:S04]  /*cdaf0*/  LDL.LU.64 R10, [R1+0x1050] ;  /* 0x00105000010a7983 */ /* 0x000ea80000300a00 */
[----:B----4-:R1:W-:Y:S01]  /*cdb00*/  @P4 STG.E.U8 desc[UR34][R8.64], R2 ;  /* 0x0000000208004986 */ /* 0x0103e2000c101122 */
[----:B------:R-:W-:-:S03]  /*cdb10*/  ISETP.LT.AND P4, PT, R18, UR11, !P2 ;  /* 0x0000000b12007c0c */ /* 0x000fc6000d781270 */
[----:B------:R4:W-:Y:S01]  /*cdb20*/  @P5 STG.E.U8 desc[UR34][R6.64], R0 ;  /* 0x0000000006005986 */ /* 0x0009e2000c101122 */
[----:B------:R-:W-:Y:S01]  /*cdb30*/  ISETP.LT.AND P5, PT, R13, UR5, !P2 ;  /* 0x000000050d007c0c */ /* 0x000fe2000d7a1270 */
[----:B------:R-:W0:Y:S01]  /*cdb40*/  LDCU UR11, c[0x0][0x398] ;  /* 0x00007300ff0b77ac */ /* 0x000e220008000800 */
[----:B------:R-:W0:Y:S01]  /*cdb50*/  LDCU UR5, c[0x0][0x398] ;  /* 0x00007300ff0577ac */ /* 0x000e220008000800 */
[C---:B-1----:R-:W-:Y:S01]  /*cdb60*/  PRMT R2, R16.reuse, 0x7772, RZ ;  /* 0x0000777210027816 */ /* 0x042fe200000000ff */
[----:B------:R-:W2:Y:S01]  /*cdb70*/  LDL.LU.64 R8, [R1+0x1048] ;  /* 0x0010480001087983 */ /* 0x000ea20000300a00 */
[----:B----4-:R-:W-:-:S03]  /*cdb80*/  PRMT R0, R16, 0x7773, RZ ;  /* 0x0000777310007816 */ /* 0x010fc600000000ff */
[----:B------:R-:W4:Y:S04]  /*cdb90*/  LDL.LU.64 R6, [R1+0x3b98] ;  /* 0x003b980001067983 */ /* 0x000f280000300a00 */
[----:B------:R1:W-:Y:S02]  /*cdba0*/  @P6 STG.E.U8 desc[UR34][R4.64], R2 ;  /* 0x0000000204006986 */ /* 0x0003e4000c101122 */
[C---:B-1----:R-:W-:Y:S02]  /*cdbb0*/  PRMT R2, R12.reuse, 0x7770, RZ ;  /* 0x000077700c027816 */ /* 0x042fe400000000ff */
[----:B---3--:R1:W-:Y:S02]  /*cdbc0*/  @P1 STG.E.U8 desc[UR34][R24.64], R0 ;  /* 0x0000000018001986 */ /* 0x0083e4000c101122 */
[----:B-1----:R-:W-:-:S02]  /*cdbd0*/  PRMT R0, R12, 0x7771, RZ ;  /* 0x000077710c007816 */ /* 0x002fc400000000ff */
[----:B------:R-:W3:Y:S04]  /*cdbe0*/  LDL.LU.64 R24, [R1+0x1098] ;  /* 0x0010980001187983 */ /* 0x000ee80000300a00 */
[----:B------:R1:W-:Y:S04]  /*cdbf0*/  @P4 STG.E.U8 desc[UR34][R20.64], R2 ;  /* 0x0000000214004986 */ /* 0x0003e8000c101122 */
[----:B------:R-:W-:Y:S01]  /*cdc00*/  @P5 STG.E.U8 desc[UR34][R14.64], R0 ;  /* 0x000000000e005986 */ /* 0x000fe2000c101122 */
[----:B------:R-:W-:Y:S02]  /*cdc10*/  ISETP.LT.AND P4, PT, R23, UR10, !P2 ;  /* 0x0000000a17007c0c */ /* 0x000fe4000d781270 */
[----:B------:R-:W-:-:S02]  /*cdc20*/  ISETP.LT.AND P5, PT, R22, UR12, !P2 ;  /* 0x0000000c16007c0c */ /* 0x000fc4000d7a1270 */
[----:B------:R-:W-:Y:S02]  /*cdc30*/  ISETP.LT.AND P6, PT, R27, UR6, !P2 ;  /* 0x000000061b007c0c */ /* 0x000fe4000d7c1270 */
[----:B------:R-:W-:Y:S01]  /*cdc40*/  ISETP.LT.AND P1, PT, R26, UR9, !P2 ;  /* 0x000000091a007c0c */ /* 0x000fe2000d721270 */
[----:B------:R-:W0:Y:S01]  /*cdc50*/  LDCU UR6, c[0x0][0x398] ;  /* 0x00007300ff0677ac */ /* 0x000e220008000800 */
[----:B------:R-:W0:Y:S01]  /*cdc60*/  LDCU UR9, c[0x0][0x398] ;  /* 0x00007300ff0977ac */ /* 0x000e220008000800 */
[----:B------:R-:W0:Y:S01]  /*cdc70*/  LDCU UR10, c[0x0][0x398] ;  /* 0x00007300ff0a77ac */ /* 0x000e220008000800 */
[----:B-1----:R-:W2:Y:S04]  /*cdc80*/  LDL.LU.64 R20, [R1+0x1090] ;  /* 0x0010900001147983 */ /* 0x002ea80000300a00 */
[----:B------:R-:W2:Y:S04]  /*cdc90*/  LDL.LU R16, [R1+0x34c] ;  /* 0x00034c0001107983 */ /* 0x000ea80000300800 */
[----:B------:R1:W-:Y:S04]  /*cdca0*/  STL.64 [R1+0x3b80], R22 ;  /* 0x003b801601007387 */ /* 0x0003e80000100a00 */
[----:B-1----:R-:W2:Y:S04]  /*cdcb0*/  LDL.LU.64 R22, [R1+0x10a8] ;  /* 0x0010a80001167983 */ /* 0x002ea80000300a00 */
[----:B--2---:R1:W-:Y:S04]  /*cdcc0*/  STL.64 [R1+0x3b88], R22 ;  /* 0x003b881601007387 */ /* 0x0043e80000100a00 */
[----:B-1----:R-:W2:Y:S01]  /*cdcd0*/  LDL.LU.64 R22, [R1+0x10c8] ;  /* 0x0010c80001167983 */ /* 0x002ea20000300a00 */
[----:B------:R-:W-:-:S02]  /*cdce0*/  PRMT R2, R12, 0x7772, RZ ;  /* 0x000077720c027816 */ /* 0x000fc400000000ff */
[----:B------:R-:W-:-:S03]  /*cdcf0*/  PRMT R0, R12, 0x7773, RZ ;  /* 0x000077730c007816 */ /* 0x000fc600000000ff */
[----:B------:R-:W-:Y:S04]  /*cdd00*/  @P6 STG.E.U8 desc[UR34][R28.64], R2 ;  /* 0x000000021c006986 */ /* 0x000fe8000c101122 */
[----:B--2---:R1:W-:Y:S04]  /*cdd10*/  STL.64 [R1+0x3b90], R22 ;  /* 0x003b901601007387 */ /* 0x0043e80000100a00 */
[----:B-1----:R-:W2:Y:S04]  /*cdd20*/  LDL.LU.64 R22, [R1+0x10e8] ;  /* 0x0010e80001167983 */ /* 0x002ea80000300a00 */
[----:B------:R-:W2:Y:S01]  /*cdd30*/  LDL.LU.64 R14, [R1+0x1038] ;  /* 0x00103800010e7983 */ /* 0x000ea20000300a00 */
[----:B------:R-:W-:-:S02]  /*cdd40*/  ISETP.LT.AND P6, PT, R19, UR13, !P2 ;  /* 0x0000000d13007c0c */ /* 0x000fc4000d7c1270 */
[----:B----4-:R-:W-:Y:S02]  /*cdd50*/  PRMT R2, R6, 0x7770, RZ ;  /* 0x0000777006027816 */ /* 0x010fe400000000ff */
[----:B0-----:R-:W-:Y:S01]  /*cdd60*/  ISETP.LT.AND P2, PT, R17, UR14, !P2 ;  /* 0x0000000e11007c0c */ /* 0x001fe2000d741270 */
[----:B------:R0:W-:Y:S04]  /*cdd70*/  @P1 STG.E.U8 desc[UR34][R10.64], R0 ;  /* 0x000000000a001986 */ /* 0x0001e8000c101122 */
[----:B------:R1:W-:Y:S01]  /*cdd80*/  @P4 STG.E.U8 desc[UR34][R8.64], R2 ;  /* 0x0000000208004986 */ /* 0x0003e2000c101122 */
[C---:B------:R-:W-:Y:S02]  /*cdd90*/  ISETP.LT.AND P1, PT, R18.reuse, UR4, !P3 ;  /* 0x0000000412007c0c */ /* 0x040fe4000df21270 */
[----:B------:R-:W-:-:S02]  /*cdda0*/  ISETP.LT.AND P4, PT, R18, UR15, !P0 ;  /* 0x0000000f12007c0c */ /* 0x000fc4000c781270 */
[----:B------:R-:W-:Y:S01]  /*cddb0*/  PRMT R3, R16, 0x7771, RZ ;  /* 0x0000777110037816 */ /* 0x000fe200000000ff */
[----:B------:R-:W4:Y:S01]  /*cddc0*/  LDCU UR4, c[0x0][0x398] ;  /* 0x00007300ff0477ac */ /* 0x000f220008000800 */
[C---:B0-----:R-:W-:Y:S02]  /*cddd0*/  PRMT R0, R6.reuse, 0x7771, RZ ;  /* 0x0000777106007816 */ /* 0x041fe400000000ff */
[C---:B-1----:R-:W-:Y:S02]  /*cdde0*/  PRMT R2, R6.reuse, 0x7772, RZ ;  /* 0x0000777206027816 */ /* 0x042fe400000000ff */
[----:B------:R-:W-:Y:S01]  /*cddf0*/  PRMT R6, R6, 0x7773, RZ ;  /* 0x0000777306067816 */ /* 0x000fe200000000ff */
[----:B---3--:R-:W-:Y:S04]  /*cde00*/  @P5 STG.E.U8 desc[UR34][R24.64], R0 ;  /* 0x0000000018005986 */ /* 0x008fe8000c101122 */
[----:B------:R-:W-:Y:S04]  /*cde10*/  @P6 STG.E.U8 desc[UR34][R20.64], R2 ;  /* 0x0000000214006986 */ /* 0x000fe8000c101122 */
[----:B--2---:R0:W-:Y:S04]  /*cde20*/  STL.64 [R1+0x3b78], R14 ;  /* 0x003b780e01007387 */ /* 0x0041e80000100a00 */
[----:B------:R1:W-:Y:S04]  /*cde30*/  @P2 STG.E.U8 desc[UR34][R22.64], R6 ;  /* 0x0000000616002986 */ /* 0x0003e8000c101122 */
[----:B0-----:R-:W2:Y:S04]  /*cde40*/  LDL.LU.64 R14, [R1+0x1070] ;  /* 0x00107000010e7983 */ /* 0x001ea80000300a00 */
[----:B------:R-:W3:Y:S04]  /*cde50*/  LDL.LU R12, [R1+0x27c] ;  /* 0x00027c00010c7983 */ /* 0x000ee80000300800 */
[----:B------:R-:W2:Y:S04]  /*cde60*/  LDL.LU.64 R28, [R1+0xfc0] ;  /* 0x000fc000011c7983 */ /* 0x000ea80000300a00 */
[----:B------:R-:W2:Y:S04]  /*cde70*/  LDL.LU.64 R10, [R1+0xb70] ;  /* 0x000b7000010a7983 */ /* 0x000ea80000300a00 */
[----:B------:R-:W2:Y:S04]  /*cde80*/  LDL.LU.64 R8, [R1+0x760] ;  /* 0x0007600001087983 */ /* 0x000ea80000300a00 */
[----:B------:R-:W2:Y:S04]  /*cde90*/  LDL.LU.64 R24, [R1+0x3d8] ;  /* 0x0003d80001187983 */ /* 0x000ea80000300a00 */
[----:B------:R-:W2:Y:S04]  /*cdea0*/  LDL.LU.64 R20, [R1+0x1200] ;  /* 0x0012000001147983 */ /* 0x000ea80000300a00 */
[----:B------:R-:W2:Y:S04]  /*cdeb0*/  LDL.LU R18, [R1+0x2dc] ;  /* 0x0002dc0001127983 */ /* 0x000ea80000300800 */
[----:B-1----:R-:W2:Y:S01]  /*cdec0*/  LDL.LU.64 R22, [R1+0x3b90] ;  /* 0x003b900001167983 */ /* 0x002ea20000300a00 */
[----:B------:R-:W-:-:S02]  /*cded0*/  PRMT R0, R16, 0x7770, RZ ;  /* 0x0000777010007816 */ /* 0x000fc400000000ff */
[----:B------:R-:W-:Y:S02]  /*cdee0*/  ISETP.LT.AND P6, PT, R13, UR7, !P3 ;  /* 0x000000070d007c0c */ /* 0x000fe4000dfc1270 */
[----:B------:R-:W-:Y:S02]  /*cdef0*/  ISETP.LT.AND P5, PT, R27, UR8, !P3 ;  /* 0x000000081b007c0c */ /* 0x000fe4000dfa1270 */
[----:B------:R-:W-:Y:S02]  /*cdf00*/  PRMT R2, R16, 0x7772, RZ ;  /* 0x0000777210027816 */ /* 0x000fe400000000ff */
[----:B------:R-:W-:Y:S02]  /*cdf10*/  ISETP.LT.AND P2, PT, R26, UR11, !P3 ;  /* 0x0000000b1a007c0c */ /* 0x000fe4000df41270 */
[----:B------:R-:W-:Y:S01]  /*cdf20*/  PRMT R4, R16, 0x7773, RZ ;  /* 0x0000777310047816 */ /* 0x000fe200000000ff */
[----:B------:R-:W0:Y:S01]  /*cdf30*/  LDCU UR7, c[0x0][0x398] ;  /* 0x00007300ff0777ac */ /* 0x000e220008000800 */
[----:B------:R-:W1:Y:S01]  /*cdf40*/  LDCU UR8, c[0x0][0x398] ;  /* 0x00007300ff0877ac */ /* 0x000e620008000800 */
[----:B--2---:R2:W-:Y:S04]  /*cdf50*/  @P1 STG.E.U8 desc[UR34][R22.64], R0 ;  /* 0x0000000016001986 */ /* 0x0045e8000c101122 */
[----:B--2---:R-:W2:Y:S04]  /*cdf60*/  LDL.LU.64 R22, [R1+0x3b88] ;  /* 0x003b880001167983 */ /* 0x004ea80000300a00 */
[----:B--2---:R2:W-:Y:S04]  /*cdf70*/  @P6 STG.E.U8 desc[UR34][R22.64], R3 ;  /* 0x0000000316006986 */ /* 0x0045e8000c101122 */
[----:B------:R0:W-:Y:S04]  /*cdf80*/  @P5 STG.E.U8 desc[UR34][R14.64], R2 ;  /* 0x000000020e005986 */ /* 0x0001e8000c101122 */
[----:B--2---:R-:W2:Y:S04]  /*cdf90*/  LDL.LU.64 R22, [R1+0x3b80] ;  /* 0x003b800001167983 */ /* 0x004ea80000300a00 */
[----:B0-----:R-:W4:Y:S01]  /*cdfa0*/  LDL.LU.64 R14, [R1+0x3b78] ;  /* 0x003b7800010e7983 */ /* 0x001f220000300a00 */
[----:B---3--:R-:W-:-:S02]  /*cdfb0*/  PRMT R0, R12, 0x7770, RZ ;  /* 0x000077700c007816 */ /* 0x008fc400000000ff */
[C---:B------:R-:W-:Y:S02]  /*cdfc0*/  PRMT R2, R12.reuse, 0x7771, RZ ;  /* 0x000077710c027816 */ /* 0x040fe400000000ff */
[----:B------:R-:W-:Y:S02]  /*cdfd0*/  PRMT R3, R12, 0x7773, RZ ;  /* 0x000077730c037816 */ /* 0x000fe400000000ff */
[----:B------:R-:W-:Y:S02]  /*cdfe0*/  ISETP.LT.AND P5, PT, R13, UR10, !P0 ;  /* 0x0000000a0d007c0c */ /* 0x000fe4000c7a1270 */
[C---:B------:R-:W-:Y:S02]  /*cdff0*/  PRMT R5, R18.reuse, 0x7771, RZ ;  /* 0x0000777112057816 */ /* 0x040fe400000000ff */
[----:B------:R-:W-:Y:S02]  /*ce000*/  PRMT R6, R18, 0x7773, RZ ;  /* 0x0000777312067816 */ /* 0x000fe400000000ff */
[----:B--2---:R-:W-:Y:S01]  /*ce010*/  ISETP.LT.AND P1, PT, R23, UR5, !P3 ;  /* 0x0000000517007c0c */ /* 0x004fe2000df21270 */
[----:B----4-:R0:W-:Y:S01]  /*ce020*/  @P2 STG.E.U8 desc[UR34][R14.64], R4 ;  /* 0x000000040e002986 */ /* 0x0101e2000c101122 */
[----:B------:R-:W-:-:S02]  /*ce030*/  ISETP.LT.AND P6, PT, R22, UR6, !P3 ;  /* 0x0000000616007c0c */ /* 0x000fc4000dfc1270 */
[----:B------:R-:W-:Y:S01]  /*ce040*/  ISETP.LT.AND P2, PT, R19, UR9, !P3 ;  /* 0x0000000913007c0c */ /* 0x000fe2000df41270 */
[----:B------:R-:W2:Y:S01]  /*ce050*/  LDCU UR5, c[0x0][0x398] ;  /* 0x00007300ff0577ac */ /* 0x000ea20008000800 */
[----:B------:R-:W3:Y:S01]  /*ce060*/  LDCU UR6, c[0x0][0x398] ;  /* 0x00007300ff0677ac */ /* 0x000ee20008000800 */
[----:B------:R-:W4:Y:S01]  /*ce070*/  LDCU UR9, c[0x0][0x398] ;  /* 0x00007300ff0977ac */ /* 0x000f220008000800 */
[----:B------:R-:W-:-:S05]  /*ce080*/  ISETP.LT.AND P3, PT, R17, UR4, !P3 ;  /* 0x0000000411007c0c */ /* 0x000fca000df61270 */
[----:B------:R2:W-:Y:S01]  /*ce090*/  @P1 STG.E.U8 desc[UR34][R28.64], R0 ;  /* 0x000000001c001986 */ /* 0x0005e2000c101122 */
[----:B0-----:R-:W-:-:S03]  /*ce0a0*/  PRMT R4, R18, 0x7770, RZ ;  /* 0x0000777012047816 */ /* 0x001fc600000000ff */
[----:B------:R0:W-:Y:S01]  /*ce0b0*/  @P6 STG.E.U8 desc[UR34][R10.64], R2 ;  /* 0x000000020a006986 */ /* 0x0001e2000c101122 */
[----:B------:R-:W-:Y:S02]  /*ce0c0*/  ISETP.LT.AND P1, PT, R27, UR7, !P0 ;  /* 0x000000071b007c0c */ /* 0x000fe4000c721270 */
[----:B-1----:R-:W-:Y:S02]  /*ce0d0*/  ISETP.LT.AND P6, PT, R26, UR8, !P0 ;  /* 0x000000081a007c0c */ /* 0x002fe4000c7c1270 */
[----:B--2---:R-:W-:Y:S02]  /*ce0e0*/  PRMT R0, R12, 0x7772, RZ ;  /* 0x000077720c007816 */ /* 0x004fe400000000ff */
[----:B0-----:R-:W-:-:S03]  /*ce0f0*/  PRMT R2, R18, 0x7772, RZ ;  /* 0x0000777212027816 */ /* 0x001fc600000000ff */
[----:B------:R0:W-:Y:S04]  /*ce100*/  @P2 STG.E.U8 desc[UR34][R8.64], R0 ;  /* 0x0000000008002986 */ /* 0x0001e8000c101122 */
[----:B------:R1:W-:Y:S04]  /*ce110*/  @P3 STG.E.U8 desc[UR34][R24.64], R3 ;  /* 0x0000000318003986 */ /* 0x0003e8000c101122 */
[----:B------:R2:W-:Y:S01]  /*ce120*/  @P4 STG.E.U8 desc[UR34][R20.64], R4 ;  /* 0x0000000414004986 */ /* 0x0005e2000c101122 */
[----:B------:R-:W-:Y:S02]  /*ce130*/  ISETP.LT.AND P2, PT, R23, UR5, !P0 ;  /* 0x0000000517007c0c */ /* 0x000fe4000c741270 */
[----:B---3--:R-:W-:-:S02]  /*ce140*/  ISETP.LT.AND P3, PT, R22, UR6, !P0 ;  /* 0x0000000616007c0c */ /* 0x008fc4000c761270 */
[----:B----4-:R-:W-:Y:S01]  /*ce150*/  ISETP.LT.AND P4, PT, R19, UR9, !P0 ;  /* 0x0000000913007c0c */ /* 0x010fe2000c781270 */
[----:B------:R-:W3:Y:S04]  /*ce160*/  LDL.LU.64 R26, [R1+0x10c0] ;  /* 0x0010c000011a7983 */ /* 0x000ee80000300a00 */
[----:B0-----:R-:W4:Y:S04]  /*ce170*/  LDL.LU.64 R8, [R1+0x1088] ;  /* 0x0010880001087983 */ /* 0x001f280000300a00 */
[----:B-1----:R-:W4:Y:S04]  /*ce180*/  LDL.LU.64 R24, [R1+0x1000] ;  /* 0x0010000001187983 */ /* 0x002f280000300a00 */
[----:B------:R-:W4:Y:S04]  /*ce190*/  LDL.LU.64 R22, [R1+0xd68] ;  /* 0x000d680001167983 */ /* 0x000f280000300a00 */
[----:B--2---:R-:W2:Y:S04]  /*ce1a0*/  LDL.LU.64 R20, [R1+0x998] ;  /* 0x0009980001147983 */ /* 0x004ea80000300a00 */
[----:B------:R-:W2:Y:S01]  /*ce1b0*/  LDL.LU.64 R18, [R1+0x4b0] ;  /* 0x0004b00001127983 */ /* 0x000ea20000300a00 */
[----:B------:R-:W-:-:S02]  /*ce1c0*/  ISETP.LT.AND P0, PT, R17, UR9, !P0 ;  /* 0x0000000911007c0c */ /* 0x000fc4000c701270 */
[C---:B------:R-:W-:Y:S02]  /*ce1d0*/  PRMT R0, R7.reuse, 0x7770, RZ ;  /* 0x0000777007007816 */ /* 0x040fe400000000ff */
[C---:B------:R-:W-:Y:S02]  /*ce1e0*/  PRMT R3, R7.reuse, 0x7771, RZ ;  /* 0x0000777107037816 */ /* 0x040fe400000000ff */
[C---:B------:R-:W-:Y:S02]  /*ce1f0*/  PRMT R4, R7.reuse, 0x7772, RZ ;  /* 0x0000777207047816 */ /* 0x040fe400000000ff */
[----:B------:R-:W-:Y:S01]  /*ce200*/  PRMT R7, R7, 0x7773, RZ ;  /* 0x0000777307077816 */ /* 0x000fe200000000ff */
[----:B---3--:R0:W-:Y:S04]  /*ce210*/  @P5 STG.E.U8 desc[UR34][R26.64], R5 ;  /* 0x000000051a005986 */ /* 0x0081e8000c101122 */
[----:B----4-:R0:W-:Y:S04]  /*ce220*/  @P1 STG.E.U8 desc[UR34][R8.64], R2 ;  /* 0x0000000208001986 */ /* 0x0101e8000c101122 */
[----:B------:R0:W-:Y:S04]  /*ce230*/  @P6 STG.E.U8 desc[UR34][R24.64], R6 ;  /* 0x0000000618006986 */ /* 0x0001e8000c101122 */
[----:B------:R0:W-:Y:S04]  /*ce240*/  @P2 STG.E.U8 desc[UR34][R22.64], R0 ;  /* 0x0000000016002986 */ /* 0x0001e8000c101122 */
[----:B--2---:R0:W-:Y:S04]  /*ce250*/  @P3 STG.E.U8 desc[UR34][R20.64], R3 ;  /* 0x0000000314003986 */ /* 0x0041e8000c101122 */
[----:B------:R0:W-:Y:S01]  /*ce260*/  @P4 STG.E.U8 desc[UR34][R18.64], R4 ;  /* 0x0000000412004986 */ /* 0x0001e2000c101122 */
[----:B------:R-:W-:Y:S05]  /*ce270*/  @!P0 EXIT ;  /* 0x000000000000894d */ /* 0x000fea0003800000 */
[----:B0-----:R-:W2:Y:S04]  /*ce280*/  LDL.LU.64 R18, [R1+0x3f0] ;  /* 0x0003f00001127983 */ /* 0x001ea80000300a00 */
[----:B--2---:R-:W-:Y:S01]  /*ce290*/  STG.E.U8 desc[UR34][R18.64], R7 ;  /* 0x0000000712007986 */ /* 0x004fe2000c101122 */
[----:B------:R-:W-:Y:S05]  /*ce2a0*/  EXIT ;  /* 0x000000000000794d */ /* 0x000fea0003800000 */
.L_x_3:
[----:B------:R-:W-:-:S00]  /*ce2b0*/  BRA `(.L_x_3) ;  /* 0xfffffffc00fc7947 */ /* 0x000fc0000383ffff */
[----:B------:R-:W-:-:S00]  /*ce2c0*/  NOP ;  /* 0x0000000000007918 */ /* 0x000fc00000000000 */
        /* <DEDUP_REMOVED lines=11> */
.L_x_4:


//--------------------- .nv.shared.matmul_kernel  --------------------------
	.section	.nv.shared.matmul_kernel,"aw",@nobits
	.sectionflags	@""
	.align	16
	.zero		1024


//--------------------- .nv.shared.reserved.0     --------------------------
	.section	.nv.shared.reserved.0,"aw",@nobits
	.weak		__nv_reservedSMEM_offset_0_alias
	.size		__nv_reservedSMEM_offset_0_alias, 0, 64
	.other		__nv_reservedSMEM_offset_0_alias,@"STO_CUDA_RESERVED_SHARED STV_DEFAULT"
__nv_reservedSMEM_offset_0_alias:
	.zero		0
	.zero		64


//--------------------- .nv.constant0.matmul_kernel --------------------------
	.section	.nv.constant0.matmul_kernel,"a",@progbits
	.sectionflags	@""
	.align	4
.nv.constant0.matmul_kernel:
	.zero		976


//--------------------- SYMBOLS --------------------------

	.type		.nv.reservedSmem.offset0,@object
	.size		.nv.reservedSmem.offset0,0x4
	.type		.nv.reservedSmem.cap,@object
	.size		.nv.reservedSmem.cap,0x4
